	.target	sm_90a

	.elftype	@"ET_EXEC"


//--------------------- .note.nv.tkinfo           --------------------------
	.section	.note.nv.tkinfo,"",@"SHT_NOTE"
	.sectionflags	@"SHF_NOTE_NV_TKINFO"
	.tkinfo
        /*0018*/ 	.word	0x00000002
        /*0030*/ 	.string	""
        /*0030*/ 	.string	"ptxas"
        /*0030*/ 	.string	"Cuda compilation tools, release 13.0, V13.0.88"
        /*0030*/ 	.string	"Build cuda_13.0.r13.0/compiler.36424714_0"
        /*0030*/ 	.string	"-v  -suppress-debug-info  -lineinfo  -arch sm_90a "



//--------------------- .note.nv.cuinfo           --------------------------
	.section	.note.nv.cuinfo,"",@"SHT_NOTE"
	.sectionflags	@"SHF_NOTE_NV_CUINFO"
        /*0018*/ 	.short	0x0002
        /*001a*/ 	.short	0x005a
        /*001c*/ 	.short	0x0082
	.zero		2


//--------------------- .nv.info                  --------------------------
	.section	.nv.info,"",@"SHT_CUDA_INFO"
	.align	4


	//----- nvinfo : EIATTR_REGCOUNT
	.align		4
        /*0000*/ 	.byte	0x04, 0x2f
        /*0002*/ 	.short	(.L_1 - .L_0)
	.align		4
.L_0:
        /*0004*/ 	.word	index@(matmul_kernel)
        /*0008*/ 	.word	0x000000ff


	//----- nvinfo : EIATTR_FRAME_SIZE
	.align		4
.L_1:
        /*000c*/ 	.byte	0x04, 0x11
        /*000e*/ 	.short	(.L_3 - .L_2)
	.align		4
.L_2:
        /*0010*/ 	.word	index@(matmul_kernel)
        /*0014*/ 	.word	0x00001710


	//----- nvinfo : EIATTR_MIN_STACK_SIZE
	.align		4
.L_3:
        /*0018*/ 	.byte	0x04, 0x12
        /*001a*/ 	.short	(.L_5 - .L_4)
	.align		4
.L_4:
        /*001c*/ 	.word	index@(matmul_kernel)
        /*0020*/ 	.word	0x00001710
.L_5:


//--------------------- .nv.compat                --------------------------
	.section	.nv.compat,"",@"SHT_CUDA_COMPAT_INFO"
	.align	4
        /*0000*/ 	.byte	0x02, 0x09, 0x01, 0x00, 0x02, 0x02, 0x01, 0x00, 0x02, 0x05, 0x05, 0x00, 0x03, 0x07, 0x01, 0x01
        /*0010*/ 	.byte	0x02, 0x03, 0x00, 0x00, 0x02, 0x06, 0x01, 0x00, 0x04, 0x0b, 0x08, 0x00, 0x00, 0x00, 0x00, 0x00
        /*0020*/ 	.byte	0x00, 0x00, 0x00, 0x00


//--------------------- .nv.info.matmul_kernel    --------------------------
	.section	.nv.info.matmul_kernel,"",@"SHT_CUDA_INFO"
	.sectionflags	@""
	.align	4


	//----- nvinfo : EIATTR_CUDA_API_VERSION
	.align		4
        /*0000*/ 	.byte	0x04, 0x37
        /*0002*/ 	.short	(.L_7 - .L_6)
.L_6:
        /*0004*/ 	.word	0x00000082


	//----- nvinfo : EIATTR_KPARAM_INFO
	.align		4
.L_7:
        /*0008*/ 	.byte	0x04, 0x17
        /*000a*/ 	.short	(.L_9 - .L_8)
.L_8:
        /*000c*/ 	.word	0x00000000
        /*0010*/ 	.short	0x000d
        /*0012*/ 	.short	0x0048
        /*0014*/ 	.byte	0x00, 0xf4, 0x21, 0x00


	//----- nvinfo : EIATTR_KPARAM_INFO
	.align		4
.L_9:
        /*0018*/ 	.byte	0x04, 0x17
        /*001a*/ 	.short	(.L_11 - .L_10)
.L_10:
        /*001c*/ 	.word	0x00000000
        /*0020*/ 	.short	0x000c
        /*0022*/ 	.short	0x0040
        /*0024*/ 	.byte	0x00, 0xf4, 0x21, 0x00


	//----- nvinfo : EIATTR_KPARAM_INFO
	.align		4
.L_11:
        /*0028*/ 	.byte	0x04, 0x17
        /*002a*/ 	.short	(.L_13 - .L_12)
.L_12:
        /*002c*/ 	.word	0x00000000
        /*0030*/ 	.short	0x000b
        /*0032*/ 	.short	0x0038
        /*0034*/ 	.byte	0x00, 0xf0, 0x11, 0x00


	//----- nvinfo : EIATTR_KPARAM_INFO
	.align		4
.L_13:
        /*0038*/ 	.byte	0x04, 0x17
        /*003a*/ 	.short	(.L_15 - .L_14)
.L_14:
        /*003c*/ 	.word	0x00000000
        /*0040*/ 	.short	0x000a
        /*0042*/ 	.short	0x0034
        /*0044*/ 	.byte	0x00, 0xf0, 0x11, 0x00


	//----- nvinfo : EIATTR_KPARAM_INFO
	.align		4
.L_15:
        /*0048*/ 	.byte	0x04, 0x17
        /*004a*/ 	.short	(.L_17 - .L_16)
.L_16:
        /*004c*/ 	.word	0x00000000
        /*0050*/ 	.short	0x0009
        /*0052*/ 	.short	0x0030
        /*0054*/ 	.byte	0x00, 0xf0, 0x11, 0x00


	//----- nvinfo : EIATTR_KPARAM_INFO
	.align		4
.L_17:
        /*0058*/ 	.byte	0x04, 0x17
        /*005a*/ 	.short	(.L_19 - .L_18)
.L_18:
        /*005c*/ 	.word	0x00000000
        /*0060*/ 	.short	0x0008
        /*0062*/ 	.short	0x002c
        /*0064*/ 	.byte	0x00, 0xf0, 0x11, 0x00


	//----- nvinfo : EIATTR_KPARAM_INFO
	.align		4
.L_19:
        /*0068*/ 	.byte	0x04, 0x17
        /*006a*/ 	.short	(.L_21 - .L_20)
.L_20:
        /*006c*/ 	.word	0x00000000
        /*0070*/ 	.short	0x0007
        /*0072*/ 	.short	0x0028
        /*0074*/ 	.byte	0x00, 0xf0, 0x11, 0x00


	//----- nvinfo : EIATTR_KPARAM_INFO
	.align		4
.L_21:
        /*0078*/ 	.byte	0x04, 0x17
        /*007a*/ 	.short	(.L_23 - .L_22)
.L_22:
        /*007c*/ 	.word	0x00000000
        /*0080*/ 	.short	0x0006
        /*0082*/ 	.short	0x0024
        /*0084*/ 	.byte	0x00, 0xf0, 0x11, 0x00


	//----- nvinfo : EIATTR_KPARAM_INFO
	.align		4
.L_23:
        /*0088*/ 	.byte	0x04, 0x17
        /*008a*/ 	.short	(.L_25 - .L_24)
.L_24:
        /*008c*/ 	.word	0x00000000
        /*0090*/ 	.short	0x0005
        /*0092*/ 	.short	0x0020
        /*0094*/ 	.byte	0x00, 0xf0, 0x11, 0x00


	//----- nvinfo : EIATTR_KPARAM_INFO
	.align		4
.L_25:
        /*0098*/ 	.byte	0x04, 0x17
        /*009a*/ 	.short	(.L_27 - .L_26)
.L_26:
        /*009c*/ 	.word	0x00000000
        /*00a0*/ 	.short	0x0004
        /*00a2*/ 	.short	0x001c
        /*00a4*/ 	.byte	0x00, 0xf0, 0x11, 0x00


	//----- nvinfo : EIATTR_KPARAM_INFO
	.align		4
.L_27:
        /*00a8*/ 	.byte	0x04, 0x17
        /*00aa*/ 	.short	(.L_29 - .L_28)
.L_28:
        /*00ac*/ 	.word	0x00000000
        /*00b0*/ 	.short	0x0003
        /*00b2*/ 	.short	0x0018
        /*00b4*/ 	.byte	0x00, 0xf0, 0x11, 0x00


	//----- nvinfo : EIATTR_KPARAM_INFO
	.align		4
.L_29:
        /*00b8*/ 	.byte	0x04, 0x17
        /*00ba*/ 	.short	(.L_31 - .L_30)
.L_30:
        /*00bc*/ 	.word	0x00000000
        /*00c0*/ 	.short	0x0002
        /*00c2*/ 	.short	0x0010
        /*00c4*/ 	.byte	0x00, 0xf4, 0x21, 0x00


	//----- nvinfo : EIATTR_KPARAM_INFO
	.align		4
.L_31:
        /*00c8*/ 	.byte	0x04, 0x17
        /*00ca*/ 	.short	(.L_33 - .L_32)
.L_32:
        /*00cc*/ 	.word	0x00000000
        /*00d0*/ 	.short	0x0001
        /*00d2*/ 	.short	0x0008
        /*00d4*/ 	.byte	0x00, 0xf4, 0x21, 0x00


	//----- nvinfo : EIATTR_KPARAM_INFO
	.align		4
.L_33:
        /*00d8*/ 	.byte	0x04, 0x17
        /*00da*/ 	.short	(.L_35 - .L_34)
.L_34:
        /*00dc*/ 	.word	0x00000000
        /*00e0*/ 	.short	0x0000
        /*00e2*/ 	.short	0x0000
        /*00e4*/ 	.byte	0x00, 0xf4, 0x21, 0x00


	//----- nvinfo : EIATTR_SPARSE_MMA_MASK
	.align		4
.L_35:
        /*00e8*/ 	.byte	0x03, 0x50
        /*00ea*/ 	.short	0x0000


	//----- nvinfo : EIATTR_MAXREG_COUNT
	.align		4
        /*00ec*/ 	.byte	0x03, 0x1b
        /*00ee*/ 	.short	0x00ff


	//----- nvinfo : EIATTR_NUM_BARRIERS
	.align		4
        /*00f0*/ 	.byte	0x02, 0x4c
        /*00f2*/ 	.byte	0x01
	.zero		1


	//----- nvinfo : EIATTR_ANNOTATIONS
	.align		4
        /*00f4*/ 	.byte	0x04, 0x55
        /*00f6*/ 	.short	(.L_37 - .L_36)


	//   ....[0]....
.L_36:
        /*00f8*/ 	.word	0x00000001
        /*00fc*/ 	.byte	0x80, 0x00, 0x00, 0x00, 0x01, 0x00, 0x00, 0x00, 0xc0, 0x05, 0x00, 0x00, 0x01, 0x00, 0x00, 0x00
        /* <DEDUP_REMOVED lines=2874> */
        /*b4ac*/ 	.byte	0x50, 0x44, 0x04, 0x00


	//----- nvinfo : EIATTR_MERCURY_ISA_VERSION
	.align		4
.L_37:
        /*b4b0*/ 	.byte	0x03, 0x5f
        /*b4b2*/ 	.short	0x0101


	//----- nvinfo : EIATTR_EXIT_INSTR_OFFSETS
	.align		4
        /*b4b4*/ 	.byte	0x04, 0x1c
        /*b4b6*/ 	.short	(.L_39 - .L_38)


	//   ....[0]....
.L_38:
        /*b4b8*/ 	.word	0x000446f0


	//   ....[1]....
        /*b4bc*/ 	.word	0x00044710


	//----- nvinfo : EIATTR_REQNTID
	.align		4
.L_39:
        /*b4c0*/ 	.byte	0x04, 0x10
        /*b4c2*/ 	.short	(.L_41 - .L_40)
.L_40:
        /*b4c4*/ 	.word	0x00000040
        /*b4c8*/ 	.word	0x00000001
        /*b4cc*/ 	.word	0x00000001


	//----- nvinfo : EIATTR_CBANK_PARAM_SIZE
	.align		4
.L_41:
        /*b4d0*/ 	.byte	0x03, 0x19
        /*b4d2*/ 	.short	0x0050


	//----- nvinfo : EIATTR_PARAM_CBANK
	.align		4
        /*b4d4*/ 	.byte	0x04, 0x0a
        /*b4d6*/ 	.short	(.L_43 - .L_42)
	.align		4
.L_42:
        /*b4d8*/ 	.word	index@(.nv.constant0.matmul_kernel)
        /*b4dc*/ 	.short	0x0210
        /*b4de*/ 	.short	0x0050


	//----- nvinfo : EIATTR_SW_WAR
	.align		4
.L_43:
        /*b4e0*/ 	.byte	0x04, 0x36
        /*b4e2*/ 	.short	(.L_45 - .L_44)
.L_44:
        /*b4e4*/ 	.word	0x00000008
.L_45:


//--------------------- .nv.callgraph             --------------------------
	.section	.nv.callgraph,"",@"SHT_CUDA_CALLGRAPH"
	.align	4
	.sectionentsize	8
	.align		4
        /*0000*/ 	.word	0x00000000
	.align		4
        /*0004*/ 	.word	0xffffffff
	.align		4
        /*0008*/ 	.word	0x00000000
	.align		4
        /*000c*/ 	.word	0xfffffffe
	.align		4
        /*0010*/ 	.word	0x00000000
	.align		4
        /*0014*/ 	.word	0xfffffffd
	.align		4
        /*0018*/ 	.word	0x00000000
	.align		4
        /*001c*/ 	.word	0xfffffffc


//--------------------- .text.matmul_kernel       --------------------------
	.section	.text.matmul_kernel,"ax",@progbits
	.align	128
        .global         matmul_kernel
        .type           matmul_kernel,@function
        .size           matmul_kernel,(.L_x_3 - matmul_kernel)
        .other          matmul_kernel,@"STO_CUDA_ENTRY STV_DEFAULT"
matmul_kernel:
.text.matmul_kernel:
[----:B------:R-:W1:Y:S08]  /*0000*/  LDC R1, c[0x0][0x28] ;  /* 0x00000a00ff017b82 */ /* 0x000e700000000800 */
[----:B------:R-:W2:Y:S01]  /*0010*/  LDC.64 R2, c[0x0][0x228] ;  /* 0x00008a00ff027b82 */ /* 0x000ea20000000a00 */
[----:B-1----:R-:W-:Y:S01]  /*0020*/  VIADD R1, R1, 0xffffe8f0 ;  /* 0xffffe8f001017836 */ /* 0x002fe20000000000 */
[----:B------:R-:W1:Y:S01]  /*0030*/  S2R R5, SR_CTAID.X ;  /* 0x0000000000057919 */ /* 0x000e620000002500 */
[----:B------:R-:W-:Y:S01]  /*0040*/  ULDC.64 UR8, c[0x0][0x218] ;  /* 0x0000860000087ab9 */ /* 0x000fe20000000a00 */
[----:B------:R-:W-:Y:S01]  /*0050*/  ULDC UR4, c[0x0][0x234] ;  /* 0x00008d0000047ab9 */ /* 0x000fe20000000800 */
[----:B------:R-:W-:Y:S01]  /*0060*/  ULDC.64 UR6, c[0x0][0x210] ;  /* 0x0000840000067ab9 */ /* 0x000fe20000000a00 */
[----:B--2---:R-:W-:Y:S01]  /*0070*/  IMAD.MOV.U32 R11, RZ, RZ, R3 ;  /* 0x000000ffff0b7224 */ /* 0x004fe200078e0003 */
[----:B------:R2:W-:Y:S01]  /*0080*/  STL.64 [R1+0x20], R2 ;  /* 0x0000200201007387 */ /* 0x0005e20000100a00 */
[----:B------:R-:W-:-:S02]  /*0090*/  IMAD.MOV.U32 R12, RZ, RZ, R2 ;  /* 0x000000ffff0c7224 */ /* 0x000fc400078e0002 */
[----:B------:R-:W-:Y:S01]  /*00a0*/  VIADD R0, R11, 0xff ;  /* 0x000000ff0b007836 */ /* 0x000fe20000000000 */
[----:B------:R-:W-:Y:S02]  /*00b0*/  IABS R251, R11 ;  /* 0x0000000b00fb7213 */ /* 0x000fe40000000000 */
[----:B------:R-:W-:Y:S02]  /*00c0*/  IABS R125, R12 ;  /* 0x0000000c007d7213 */ /* 0x000fe40000000000 */
[----:B-1----:R-:W-:Y:S02]  /*00d0*/  IABS R8, R5 ;  /* 0x0000000500087213 */ /* 0x002fe40000000000 */
[----:B--2---:R-:W-:-:S04]  /*00e0*/  SHF.R.S32.HI R3, RZ, 0x1f, R0 ;  /* 0x0000001fff037819 */ /* 0x004fc80000011400 */
[----:B------:R-:W-:-:S04]  /*00f0*/  LEA.HI R3, R3, R0, RZ, 0x8 ;  /* 0x0000000003037211 */ /* 0x000fc800078f40ff */
[----:B------:R-:W-:-:S05]  /*0100*/  SHF.R.S32.HI R3, RZ, 0x8, R3 ;  /* 0x00000008ff037819 */ /* 0x000fca0000011403 */
[----:B------:R-:W-:-:S05]  /*0110*/  IMAD.SHL.U32 R4, R3, 0x8, RZ ;  /* 0x0000000803047824 */ /* 0x000fca00078e00ff */
[-C--:B------:R-:W-:Y:S02]  /*0120*/  IABS R7, R4.reuse ;  /* 0x0000000400077213 */ /* 0x080fe40000000000 */
[----:B------:R-:W-:Y:S02]  /*0130*/  IABS R10, R4 ;  /* 0x00000004000a7213 */ /* 0x000fe40000000000 */
[----:B------:R-:W1:Y:S08]  /*0140*/  I2F.RP R0, R7 ;  /* 0x0000000700007306 */ /* 0x000e700000209400 */
[----:B-1----:R-:W1:Y:S02]  /*0150*/  MUFU.RCP R0, R0 ;  /* 0x0000000000007308 */ /* 0x002e640000001000 */
[----:B-1----:R-:W-:Y:S01]  /*0160*/  IADD3 R2, R0, 0xffffffe, RZ ;  /* 0x0ffffffe00027810 */ /* 0x002fe20007ffe0ff */
[----:B------:R-:W-:-:S05]  /*0170*/  IMAD.MOV R0, RZ, RZ, -R10 ;  /* 0x000000ffff007224 */ /* 0x000fca00078e0a0a */
[----:B------:R1:W2:Y:S02]  /*0180*/  F2I.FTZ.U32.TRUNC.NTZ R3, R2 ;  /* 0x0000000200037305 */ /* 0x0002a4000021f000 */
[----:B-1----:R-:W-:Y:S02]  /*0190*/  IMAD.MOV.U32 R2, RZ, RZ, RZ ;  /* 0x000000ffff027224 */ /* 0x002fe400078e00ff */
[----:B--2---:R-:W-:-:S04]  /*01a0*/  IMAD.MOV R6, RZ, RZ, -R3 ;  /* 0x000000ffff067224 */ /* 0x004fc800078e0a03 */
[----:B------:R-:W-:Y:S02]  /*01b0*/  IMAD R9, R6, R7, RZ ;  /* 0x0000000706097224 */ /* 0x000fe400078e02ff */
[----:B------:R-:W-:Y:S02]  /*01c0*/  IMAD.MOV.U32 R6, RZ, RZ, R8 ;  /* 0x000000ffff067224 */ /* 0x000fe400078e0008 */
[----:B------:R-:W-:-:S06]  /*01d0*/  IMAD.HI.U32 R3, R3, R9, R2 ;  /* 0x0000000903037227 */ /* 0x000fcc00078e0002 */
[----:B------:R-:W-:-:S04]  /*01e0*/  IMAD.HI.U32 R3, R3, R6, RZ ;  /* 0x0000000603037227 */ /* 0x000fc800078e00ff */
[----:B------:R-:W-:-:S05]  /*01f0*/  IMAD R0, R3, R0, R6 ;  /* 0x0000000003007224 */ /* 0x000fca00078e0206 */
[----:B------:R-:W-:-:S13]  /*0200*/  ISETP.GT.U32.AND P1, PT, R7, R0, PT ;  /* 0x000000000700720c */ /* 0x000fda0003f24070 */
[----:B------:R-:W-:Y:S01]  /*0210*/  @!P1 IMAD.IADD R0, R0, 0x1, -R7 ;  /* 0x0000000100009824 */ /* 0x000fe200078e0a07 */
[----:B------:R-:W-:Y:S02]  /*0220*/  @!P1 IADD3 R3, R3, 0x1, RZ ;  /* 0x0000000103039810 */ /* 0x000fe40007ffe0ff */
[----:B------:R-:W-:Y:S02]  /*0230*/  ISETP.NE.AND P1, PT, R4, RZ, PT ;  /* 0x000000ff0400720c */ /* 0x000fe40003f25270 */
[----:B------:R-:W-:Y:S02]  /*0240*/  ISETP.GE.U32.AND P0, PT, R0, R7, PT ;  /* 0x000000070000720c */ /* 0x000fe40003f06070 */
[----:B------:R-:W-:-:S04]  /*0250*/  LOP3.LUT R0, R5, R4, RZ, 0x3c, !PT ;  /* 0x0000000405007212 */ /* 0x000fc800078e3cff */
[----:B------:R-:W-:Y:S01]  /*0260*/  ISETP.GE.AND P2, PT, R0, RZ, PT ;  /* 0x000000ff0000720c */ /* 0x000fe20003f46270 */
[----:B------:R-:W-:-:S06]  /*0270*/  VIADD R0, R12, 0x3f ;  /* 0x0000003f0c007836 */ /* 0x000fcc0000000000 */
[----:B------:R-:W-:-:S04]  /*0280*/  @P0 VIADD R3, R3, 0x1 ;  /* 0x0000000103030836 */ /* 0x000fc80000000000 */
[----:B------:R-:W-:Y:S01]  /*0290*/  IMAD.MOV.U32 R2, RZ, RZ, R3 ;  /* 0x000000ffff027224 */ /* 0x000fe200078e0003 */
[----:B------:R-:W-:-:S03]  /*02a0*/  SHF.R.S32.HI R3, RZ, 0x1f, R0 ;  /* 0x0000001fff037819 */ /* 0x000fc60000011400 */
[----:B------:R-:W-:Y:S01]  /*02b0*/  @!P2 IMAD.MOV R2, RZ, RZ, -R2 ;  /* 0x000000ffff02a224 */ /* 0x000fe200078e0a02 */
[----:B------:R-:W-:Y:S02]  /*02c0*/  @!P1 LOP3.LUT R2, RZ, R4, RZ, 0x33, !PT ;  /* 0x00000004ff029212 */ /* 0x000fe400078e33ff */
[----:B------:R-:W-:-:S03]  /*02d0*/  LEA.HI R3, R3, R0, RZ, 0x6 ;  /* 0x0000000003037211 */ /* 0x000fc600078f30ff */
[----:B------:R-:W-:Y:S02]  /*02e0*/  IMAD.SHL.U32 R6, R2, 0x8, RZ ;  /* 0x0000000802067824 */ /* 0x000fe400078e00ff */
[----:B------:R-:W-:-:S03]  /*02f0*/  IMAD.MOV R2, RZ, RZ, -R2 ;  /* 0x000000ffff027224 */ /* 0x000fc600078e0a02 */
[----:B------:R-:W-:Y:S01]  /*0300*/  LEA.HI.SX32 R3, R3, -R6, 0x1a ;  /* 0x8000000603037211 */ /* 0x000fe200078fd2ff */
[----:B------:R-:W-:Y:S02]  /*0310*/  IMAD R8, R4, R2, R5 ;  /* 0x0000000204087224 */ /* 0x000fe400078e0205 */
[----:B------:R-:W-:Y:S01]  /*0320*/  IMAD.MOV.U32 R2, RZ, RZ, RZ ;  /* 0x000000ffff027224 */ /* 0x000fe200078e00ff */
[----:B------:R-:W-:Y:S01]  /*0330*/  VIMNMX R9, R3, 0x8, PT ;  /* 0x0000000803097848 */ /* 0x000fe20003fe0100 */
[----:B------:R-:W1:Y:S03]  /*0340*/  I2F.RP R4, R125 ;  /* 0x0000007d00047306 */ /* 0x000e660000209400 */
[----:B------:R-:W-:-:S05]  /*0350*/  IABS R7, R9 ;  /* 0x0000000900077213 */ /* 0x000fca0000000000 */
[----:B------:R-:W2:Y:S08]  /*0360*/  I2F.RP R0, R7 ;  /* 0x0000000700007306 */ /* 0x000eb00000209400 */
[----:B-1----:R-:W1:Y:S08]  /*0370*/  MUFU.RCP R4, R4 ;  /* 0x0000000400047308 */ /* 0x002e700000001000 */
[----:B--2---:R-:W2:Y:S01]  /*0380*/  MUFU.RCP R0, R0 ;  /* 0x0000000000007308 */ /* 0x004ea20000001000 */
[----:B-1----:R-:W-:-:S07]  /*0390*/  VIADD R242, R4, 0xffffffe ;  /* 0x0ffffffe04f27836 */ /* 0x002fce0000000000 */
[----:B------:R1:W3:Y:S01]  /*03a0*/  F2I.FTZ.U32.TRUNC.NTZ R243, R242 ;  /* 0x000000f200f37305 */ /* 0x0002e2000021f000 */
[----:B--2---:R-:W-:Y:S02]  /*03b0*/  IADD3 R3, R0, 0xffffffe, RZ ;  /* 0x0ffffffe00037810 */ /* 0x004fe40007ffe0ff */
[----:B------:R-:W-:Y:S01]  /*03c0*/  IABS R0, R8 ;  /* 0x0000000800007213 */ /* 0x000fe20000000000 */
[----:B-1----:R-:W-:-:S04]  /*03d0*/  IMAD.MOV.U32 R242, RZ, RZ, RZ ;  /* 0x000000fffff27224 */ /* 0x002fc800078e00ff */
[----:B------:R-:W1:Y:S01]  /*03e0*/  F2I.FTZ.U32.TRUNC.NTZ R3, R3 ;  /* 0x0000000300037305 */ /* 0x000e62000021f000 */
[----:B---3--:R-:W-:Y:S01]  /*03f0*/  IADD3 R4, RZ, -R243, RZ ;  /* 0x800000f3ff047210 */ /* 0x008fe20007ffe0ff */
[----:B-1----:R-:W-:-:S04]  /*0400*/  IMAD.MOV R10, RZ, RZ, -R3 ;  /* 0x000000ffff0a7224 */ /* 0x002fc800078e0a03 */
[----:B------:R-:W-:Y:S01]  /*0410*/  IMAD R5, R10, R7, RZ ;  /* 0x000000070a057224 */ /* 0x000fe200078e02ff */
[----:B------:R-:W-:-:S03]  /*0420*/  IABS R10, R9 ;  /* 0x00000009000a7213 */ /* 0x000fc60000000000 */
[----:B------:R-:W-:Y:S02]  /*0430*/  IMAD.HI.U32 R2, R3, R5, R2 ;  /* 0x0000000503027227 */ /* 0x000fe400078e0002 */
[----:B------:R-:W1:Y:S02]  /*0440*/  I2F.RP R5, R251 ;  /* 0x000000fb00057306 */ /* 0x000e640000209400 */
[----:B------:R-:W-:Y:S02]  /*0450*/  IMAD.MOV.U32 R3, RZ, RZ, R0 ;  /* 0x000000ffff037224 */ /* 0x000fe400078e0000 */
[----:B------:R-:W-:Y:S02]  /*0460*/  IMAD.MOV R0, RZ, RZ, -R10 ;  /* 0x000000ffff007224 */ /* 0x000fe400078e0a0a */
[----:B------:R-:W-:-:S04]  /*0470*/  IMAD.HI.U32 R2, R2, R3, RZ ;  /* 0x0000000302027227 */ /* 0x000fc800078e00ff */
[----:B------:R-:W-:-:S05]  /*0480*/  IMAD R0, R2, R0, R3 ;  /* 0x0000000002007224 */ /* 0x000fca00078e0203 */
[----:B------:R-:W-:Y:S01]  /*0490*/  ISETP.GT.U32.AND P1, PT, R7, R0, PT ;  /* 0x000000000700720c */ /* 0x000fe20003f24070 */
[----:B-1----:R-:W1:-:S12]  /*04a0*/  MUFU.RCP R5, R5 ;  /* 0x0000000500057308 */ /* 0x002e580000001000 */
[-C--:B------:R-:W-:Y:S01]  /*04b0*/  @!P1 IADD3 R0, R0, -R7.reuse, RZ ;  /* 0x8000000700009210 */ /* 0x080fe20007ffe0ff */
[----:B------:R-:W-:Y:S01]  /*04c0*/  @!P1 VIADD R2, R2, 0x1 ;  /* 0x0000000102029836 */ /* 0x000fe20000000000 */
[----:B------:R-:W-:Y:S02]  /*04d0*/  ISETP.NE.AND P1, PT, R9, RZ, PT ;  /* 0x000000ff0900720c */ /* 0x000fe40003f25270 */
[----:B------:R-:W-:Y:S01]  /*04e0*/  ISETP.GE.U32.AND P0, PT, R0, R7, PT ;  /* 0x000000070000720c */ /* 0x000fe20003f06070 */
[----:B-1----:R-:W-:Y:S01]  /*04f0*/  VIADD R3, R5, 0xffffffe ;  /* 0x0ffffffe05037836 */ /* 0x002fe20000000000 */
[----:B------:R-:W-:Y:S01]  /*0500*/  LOP3.LUT R0, R8, R9, RZ, 0x3c, !PT ;  /* 0x0000000908007212 */ /* 0x000fe200078e3cff */
[----:B------:R-:W-:-:S03]  /*0510*/  IMAD R5, R4, R125, RZ ;  /* 0x0000007d04057224 */ /* 0x000fc600078e02ff */
[----:B------:R-:W-:Y:S01]  /*0520*/  ISETP.GE.AND P2, PT, R0, RZ, PT ;  /* 0x000000ff0000720c */ /* 0x000fe20003f46270 */
[----:B------:R-:W1:Y:S01]  /*0530*/  F2I.FTZ.U32.TRUNC.NTZ R3, R3 ;  /* 0x0000000300037305 */ /* 0x000e62000021f000 */
[----:B------:R-:W-:-:S05]  /*0540*/  IMAD.HI.U32 R242, R243, R5, R242 ;  /* 0x00000005f3f27227 */ /* 0x000fca00078e00f2 */
[----:B------:R-:W-:-:S06]  /*0550*/  @P0 VIADD R2, R2, 0x1 ;  /* 0x0000000102020836 */ /* 0x000fcc0000000000 */
[----:B------:R-:W-:Y:S01]  /*0560*/  @!P2 IMAD.MOV R2, RZ, RZ, -R2 ;  /* 0x000000ffff02a224 */ /* 0x000fe200078e0a02 */
[----:B------:R-:W-:Y:S01]  /*0570*/  @!P1 LOP3.LUT R2, RZ, R9, RZ, 0x33, !PT ;  /* 0x00000009ff029212 */ /* 0x000fe200078e33ff */
[----:B-1----:R-:W-:-:S04]  /*0580*/  IMAD.MOV R10, RZ, RZ, -R3 ;  /* 0x000000ffff0a7224 */ /* 0x002fc800078e0a03 */
[----:B------:R-:W-:Y:S02]  /*0590*/  IMAD.SHL.U32 R11, R2, 0x100, RZ ;  /* 0x00000100020b7824 */ /* 0x000fe400078e00ff */
[----:B------:R-:W-:Y:S02]  /*05a0*/  IMAD.MOV R0, RZ, RZ, -R2 ;  /* 0x000000ffff007224 */ /* 0x000fe400078e0a02 */
[----:B------:R-:W-:Y:S01]  /*05b0*/  IMAD R7, R10, R251, RZ ;  /* 0x000000fb0a077224 */ /* 0x000fe200078e02ff */
[----:B------:R-:W-:Y:S01]  /*05c0*/  STL [R1+0x228], R11 ;  /* 0x0002280b01007387 */ /* 0x000fe20000100800 */
[----:B------:R-:W-:Y:S02]  /*05d0*/  IMAD.MOV.U32 R2, RZ, RZ, RZ ;  /* 0x000000ffff027224 */ /* 0x000fe400078e00ff */
[C---:B------:R-:W-:Y:S02]  /*05e0*/  VIADD R15, R11.reuse, 0xff ;  /* 0x000000ff0b0f7836 */ /* 0x040fe40000000000 */
[----:B------:R-:W-:-:S02]  /*05f0*/  VIADD R14, R11, 0x1 ;  /* 0x000000010b0e7836 */ /* 0x000fc40000000000 */
[----:B------:R-:W-:Y:S01]  /*0600*/  IMAD R0, R9, R0, R8 ;  /* 0x0000000009007224 */ /* 0x000fe200078e0208 */
[----:B------:R-:W-:Y:S01]  /*0610*/  IABS R238, R15 ;  /* 0x0000000f00ee7213 */ /* 0x000fe20000000000 */
[----:B------:R-:W-:Y:S01]  /*0620*/  IMAD.HI.U32 R124, R3, R7, R2 ;  /* 0x00000007037c7227 */ /* 0x000fe200078e0002 */
[----:B------:R-:W-:Y:S01]  /*0630*/  IABS R7, R11 ;  /* 0x0000000b00077213 */ /* 0x000fe20000000000 */
[----:B------:R-:W-:Y:S01]  /*0640*/  STL [R1+0x114c], R15 ;  /* 0x00114c0f01007387 */ /* 0x000fe20000100800 */
[----:B------:R-:W-:Y:S01]  /*0650*/  IABS R8, R14 ;  /* 0x0000000e00087213 */ /* 0x000fe20000000000 */
[C---:B------:R-:W-:Y:S01]  /*0660*/  VIADD R13, R11.reuse, 0x2 ;  /* 0x000000020b0d7836 */ /* 0x040fe20000000000 */
[----:B------:R-:W-:Y:S01]  /*0670*/  IADD3 R0, R6, R0, RZ ;  /* 0x0000000006007210 */ /* 0x000fe20007ffe0ff */
[----:B------:R-:W-:Y:S01]  /*0680*/  VIADD R12, R11, 0x3 ;  /* 0x000000030b0c7836 */ /* 0x000fe20000000000 */
[----:B------:R-:W-:Y:S01]  /*0690*/  STL [R1+0xd58], R14 ;  /* 0x000d580e01007387 */ /* 0x000fe20000100800 */
[----:B------:R-:W-:Y:S01]  /*06a0*/  IMAD.HI.U32 R2, R124, R7, RZ ;  /* 0x000000077c027227 */ /* 0x000fe200078e00ff */
[----:B------:R-:W-:-:S02]  /*06b0*/  IABS R9, R13 ;  /* 0x0000000d00097213 */ /* 0x000fc40000000000 */
[----:B------:R-:W-:Y:S01]  /*06c0*/  IABS R10, R12 ;  /* 0x0000000c000a7213 */ /* 0x000fe20000000000 */
[C---:B------:R-:W-:Y:S01]  /*06d0*/  IMAD.HI.U32 R6, R124.reuse, R238, RZ ;  /* 0x000000ee7c067227 */ /* 0x040fe200078e00ff */
[----:B------:R-:W-:Y:S03]  /*06e0*/  STL [R1+0xd54], R13 ;  /* 0x000d540d01007387 */ /* 0x000fe60000100800 */
[----:B------:R-:W-:Y:S01]  /*06f0*/  IMAD.HI.U32 R3, R124, R8, RZ ;  /* 0x000000087c037227 */ /* 0x000fe200078e00ff */
[----:B------:R-:W-:Y:S01]  /*0700*/  IADD3 R6, -R6, RZ, RZ ;  /* 0x000000ff06067210 */ /* 0x000fe20007ffe1ff */
[----:B------:R-:W-:Y:S02]  /*0710*/  STL [R1+0xd60], R12 ;  /* 0x000d600c01007387 */ /* 0x000fe40000100800 */
[----:B------:R-:W-:Y:S02]  /*0720*/  IMAD.MOV R2, RZ, RZ, -R2 ;  /* 0x000000ffff027224 */ /* 0x000fe400078e0a02 */
[----:B------:R-:W-:-:S04]  /*0730*/  IMAD.HI.U32 R4, R124, R9, RZ ;  /* 0x000000097c047227 */ /* 0x000fc800078e00ff */
[----:B------:R-:W-:-:S04]  /*0740*/  IMAD.HI.U32 R5, R124, R10, RZ ;  /* 0x0000000a7c057227 */ /* 0x000fc800078e00ff */
[----:B------:R-:W-:Y:S02]  /*0750*/  IMAD.MOV R3, RZ, RZ, -R3 ;  /* 0x000000ffff037224 */ /* 0x000fe400078e0a03 */
[C---:B------:R-:W-:Y:S02]  /*0760*/  IMAD R2, R251.reuse, R2, R7 ;  /* 0x00000002fb027224 */ /* 0x040fe400078e0207 */
[----:B------:R-:W-:Y:S02]  /*0770*/  IMAD.MOV R4, RZ, RZ, -R4 ;  /* 0x000000ffff047224 */ /* 0x000fe400078e0a04 */
[----:B------:R-:W-:Y:S01]  /*0780*/  IMAD.MOV R5, RZ, RZ, -R5 ;  /* 0x000000ffff057224 */ /* 0x000fe200078e0a05 */
[----:B------:R1:W-:Y:S01]  /*0790*/  STL [R1+0x1c], R2 ;  /* 0x00001c0201007387 */ /* 0x0003e20000100800 */
[C---:B------:R-:W-:Y:S02]  /*07a0*/  IMAD R238, R251.reuse, R6, R238 ;  /* 0x00000006fbee7224 */ /* 0x040fe400078e02ee */
[----:B------:R-:W-:-:S02]  /*07b0*/  IMAD R6, R251, R3, R8 ;  /* 0x00000003fb067224 */ /* 0x000fc400078e0208 */
[----:B------:R-:W-:Y:S01]  /*07c0*/  IMAD R3, R251, R4, R9 ;  /* 0x00000004fb037224 */ /* 0x000fe200078e0209 */
[C---:B------:R-:W-:Y:S01]  /*07d0*/  IADD3 R4, R11.reuse, 0x6, RZ ;  /* 0x000000060b047810 */ /* 0x040fe20007ffe0ff */
[----:B------:R-:W-:Y:S01]  /*07e0*/  VIADD R7, R11, 0x4 ;  /* 0x000000040b077836 */ /* 0x000fe20000000000 */
[----:B------:R2:W-:Y:S01]  /*07f0*/  STL [R1+0x18], R6 ;  /* 0x0000180601007387 */ /* 0x0005e20000100800 */
[----:B-1----:R-:W-:Y:S01]  /*0800*/  IMAD R2, R251, R5, R10 ;  /* 0x00000005fb027224 */ /* 0x002fe200078e020a */
[----:B------:R-:W-:Y:S02]  /*0810*/  IABS R9, R4 ;  /* 0x0000000400097213 */ /* 0x000fe40000000000 */
[----:B------:R1:W-:Y:S04]  /*0820*/  STL [R1+0x14], R3 ;  /* 0x0000140301007387 */ /* 0x0003e80000100800 */
[----:B------:R3:W-:Y:S01]  /*0830*/  STL [R1+0x10], R2 ;  /* 0x0000100201007387 */ /* 0x0007e20000100800 */
[----:B--2---:R-:W-:-:S03]  /*0840*/  VIADD R6, R11, 0x5 ;  /* 0x000000050b067836 */ /* 0x004fc60000000000 */
[----:B------:R2:W-:Y:S01]  /*0850*/  STL [R1+0xd5c], R7 ;  /* 0x000d5c0701007387 */ /* 0x0005e20000100800 */
[C---:B-1----:R-:W-:Y:S01]  /*0860*/  VIADD R3, R11.reuse, 0x7 ;  /* 0x000000070b037836 */ /* 0x042fe20000000000 */
[----:B------:R-:W-:Y:S02]  /*0870*/  IABS R8, R6 ;  /* 0x0000000600087213 */ /* 0x000fe40000000000 */
[----:B------:R-:W-:Y:S01]  /*0880*/  STL [R1+0xd80], R6 ;  /* 0x000d800601007387 */ /* 0x000fe20000100800 */
[----:B---3--:R-:W-:Y:S01]  /*0890*/  VIADD R2, R11, 0x8 ;  /* 0x000000080b027836 */ /* 0x008fe20000000000 */
[----:B------:R-:W-:Y:S02]  /*08a0*/  IABS R10, R3 ;  /* 0x00000003000a7213 */ /* 0x000fe40000000000 */
[----:B------:R1:W-:Y:S01]  /*08b0*/  STL [R1+0xd88], R4 ;  /* 0x000d880401007387 */ /* 0x0003e20000100800 */
[----:B--2---:R-:W-:-:S03]  /*08c0*/  IABS R7, R7 ;  /* 0x0000000700077213 */ /* 0x004fc60000000000 */
[----:B------:R-:W-:Y:S01]  /*08d0*/  STL [R1+0xd8c], R3 ;  /* 0x000d8c0301007387 */ /* 0x000fe20000100800 */
[----:B------:R-:W-:Y:S01]  /*08e0*/  IABS R237, R2 ;  /* 0x0000000200ed7213 */ /* 0x000fe20000000000 */
[C---:B------:R-:W-:Y:S02]  /*08f0*/  IMAD.HI.U32 R5, R124.reuse, R10, RZ ;  /* 0x0000000a7c057227 */ /* 0x040fe400078e00ff */
[----:B------:R2:W-:Y:S02]  /*0900*/  STL [R1+0xd94], R2 ;  /* 0x000d940201007387 */ /* 0x0005e40000100800 */
[----:B-1----:R-:W-:Y:S01]  /*0910*/  IMAD.HI.U32 R4, R124, R9, RZ ;  /* 0x000000097c047227 */ /* 0x002fe200078e00ff */
[----:B------:R-:W-:-:S03]  /*0920*/  IADD3 R5, -R5, RZ, RZ ;  /* 0x000000ff05057210 */ /* 0x000fc60007ffe1ff */
[----:B------:R-:W-:-:S04]  /*0930*/  IMAD.HI.U32 R6, R124, R237, RZ ;  /* 0x000000ed7c067227 */ /* 0x000fc800078e00ff */
[----:B--2---:R-:W-:-:S04]  /*0940*/  IMAD.HI.U32 R2, R124, R7, RZ ;  /* 0x000000077c027227 */ /* 0x004fc800078e00ff */
[----:B------:R-:W-:Y:S02]  /*0950*/  IMAD.MOV R2, RZ, RZ, -R2 ;  /* 0x000000ffff027224 */ /* 0x000fe400078e0a02 */
[----:B------:R-:W-:Y:S02]  /*0960*/  IMAD.MOV R4, RZ, RZ, -R4 ;  /* 0x000000ffff047224 */ /* 0x000fe400078e0a04 */
[----:B------:R-:W-:Y:S02]  /*0970*/  IMAD R250, R251, R2, R7 ;  /* 0x00000002fbfa7224 */ /* 0x000fe400078e0207 */
[----:B------:R-:W-:-:S03]  /*0980*/  IMAD.HI.U32 R3, R124, R8, RZ ;  /* 0x000000087c037227 */ /* 0x000fc600078e00ff */
[----:B------:R1:W-:Y:S01]  /*0990*/  STL [R1+0x11a0], R250 ;  /* 0x0011a0fa01007387 */ /* 0x0003e20000100800 */
[----:B------:R-:W-:Y:S02]  /*09a0*/  IMAD.MOV R6, RZ, RZ, -R6 ;  /* 0x000000ffff067224 */ /* 0x000fe400078e0a06 */
[C---:B------:R-:W-:Y:S02]  /*09b0*/  IMAD R248, R251.reuse, R4, R9 ;  /* 0x00000004fbf87224 */ /* 0x040fe400078e0209 */
[C---:B------:R-:W-:Y:S02]  /*09c0*/  IMAD R247, R251.reuse, R5, R10 ;  /* 0x00000005fbf77224 */ /* 0x040fe400078e020a */
[----:B------:R-:W-:Y:S01]  /*09d0*/  IMAD.MOV R3, RZ, RZ, -R3 ;  /* 0x000000ffff037224 */ /* 0x000fe200078e0a03 */
[----:B-1----:R-:W2:Y:S01]  /*09e0*/  LDL R250, [R1+0x228] ;  /* 0x0002280001fa7983 */ /* 0x002ea20000100800 */
[C---:B------:R-:W-:Y:S02]  /*09f0*/  IMAD R237, R251.reuse, R6, R237 ;  /* 0x00000006fbed7224 */ /* 0x040fe400078e02ed */
[----:B------:R-:W-:-:S02]  /*0a00*/  IMAD R249, R251, R3, R8 ;  /* 0x00000003fbf97224 */ /* 0x000fc400078e0208 */
[C---:B--2---:R-:W-:Y:S01]  /*0a10*/  VIADD R13, R250.reuse, 0xb ;  /* 0x0000000bfa0d7836 */ /* 0x044fe20000000000 */
[C---:B------:R-:W-:Y:S01]  /*0a20*/  IADD3 R11, R250.reuse, 0xd, RZ ;  /* 0x0000000dfa0b7810 */ /* 0x040fe20007ffe0ff */
[C---:B------:R-:W-:Y:S02]  /*0a30*/  VIADD R12, R250.reuse, 0xc ;  /* 0x0000000cfa0c7836 */ /* 0x040fe40000000000 */
[C---:B------:R-:W-:Y:S01]  /*0a40*/  VIADD R14, R250.reuse, 0xa ;  /* 0x0000000afa0e7836 */ /* 0x040fe20000000000 */
[----:B------:R-:W-:Y:S01]  /*0a50*/  IABS R234, R13 ;  /* 0x0000000d00ea7213 */ /* 0x000fe20000000000 */
[C---:B------:R-:W-:Y:S01]  /*0a60*/  VIADD R15, R250.reuse, 0x9 ;  /* 0x00000009fa0f7836 */ /* 0x040fe20000000000 */
[----:B------:R-:W-:Y:S01]  /*0a70*/  IABS R233, R12 ;  /* 0x0000000c00e97213 */ /* 0x000fe20000000000 */
[----:B------:R-:W-:Y:S01]  /*0a80*/  VIADD R9, R250, 0x11 ;  /* 0x00000011fa097836 */ /* 0x000fe20000000000 */
[----:B------:R-:W-:Y:S01]  /*0a90*/  IABS R232, R11 ;  /* 0x0000000b00e87213 */ /* 0x000fe20000000000 */
[C---:B------:R-:W-:Y:S01]  /*0aa0*/  IMAD.HI.U32 R4, R124.reuse, R234, RZ ;  /* 0x000000ea7c047227 */ /* 0x040fe200078e00ff */
[----:B------:R-:W-:Y:S01]  /*0ab0*/  IABS R235, R14 ;  /* 0x0000000e00eb7213 */ /* 0x000fe20000000000 */
[----:B------:R-:W-:Y:S01]  /*0ac0*/  STL [R1+0xd9c], R15 ;  /* 0x000d9c0f01007387 */ /* 0x000fe20000100800 */
[----:B------:R-:W-:Y:S01]  /*0ad0*/  IABS R228, R9 ;  /* 0x0000000900e47213 */ /* 0x000fe20000000000 */
[C---:B------:R-:W-:Y:S01]  /*0ae0*/  IMAD.HI.U32 R5, R124.reuse, R233, RZ ;  /* 0x000000e97c057227 */ /* 0x040fe200078e00ff */
[----:B------:R-:W-:Y:S01]  /*0af0*/  IABS R236, R15 ;  /* 0x0000000f00ec7213 */ /* 0x000fe20000000000 */
[----:B------:R-:W-:Y:S02]  /*0b00*/  STL [R1+0xda8], R14 ;  /* 0x000da80e01007387 */ /* 0x000fe40000100800 */
[----:B------:R-:W-:-:S02]  /*0b10*/  IMAD.HI.U32 R6, R124, R232, RZ ;  /* 0x000000e87c067227 */ /* 0x000fc400078e00ff */
[----:B------:R1:W-:Y:S02]  /*0b20*/  STL [R1+0xdac], R13 ;  /* 0x000dac0d01007387 */ /* 0x0003e40000100800 */
[----:B------:R-:W-:Y:S02]  /*0b30*/  IMAD.MOV R4, RZ, RZ, -R4 ;  /* 0x000000ffff047224 */ /* 0x000fe400078e0a04 */
[----:B------:R2:W-:Y:S01]  /*0b40*/  STL [R1+0xdb0], R12 ;  /* 0x000db00c01007387 */ /* 0x0005e20000100800 */
[----:B------:R-:W-:Y:S02]  /*0b50*/  IMAD.MOV R10, RZ, RZ, -R5 ;  /* 0x000000ffff0a7224 */ /* 0x000fe400078e0a05 */
[----:B------:R-:W-:Y:S01]  /*0b60*/  IMAD.HI.U32 R3, R124, R235, RZ ;  /* 0x000000eb7c037227 */ /* 0x000fe200078e00ff */
[----:B------:R3:W-:Y:S01]  /*0b70*/  STL [R1+0xdb4], R11 ;  /* 0x000db40b01007387 */ /* 0x0007e20000100800 */
[----:B-1----:R-:W-:Y:S02]  /*0b80*/  IADD3 R13, R250, 0xe, RZ ;  /* 0x0000000efa0d7810 */ /* 0x002fe40007ffe0ff */
[----:B------:R-:W-:-:S02]  /*0b90*/  IMAD.MOV R6, RZ, RZ, -R6 ;  /* 0x000000ffff067224 */ /* 0x000fc400078e0a06 */
[C---:B------:R-:W-:Y:S01]  /*0ba0*/  IMAD R234, R251.reuse, R4, R234 ;  /* 0x00000004fbea7224 */ /* 0x040fe200078e02ea */
[----:B------:R-:W-:Y:S01]  /*0bb0*/  IABS R231, R13 ;  /* 0x0000000d00e77213 */ /* 0x000fe20000000000 */
[C---:B--2---:R-:W-:Y:S02]  /*0bc0*/  VIADD R12, R250.reuse, 0xf ;  /* 0x0000000ffa0c7836 */ /* 0x044fe40000000000 */
[C---:B------:R-:W-:Y:S01]  /*0bd0*/  IMAD R233, R251.reuse, R10, R233 ;  /* 0x0000000afbe97224 */ /* 0x040fe200078e02e9 */
[----:B------:R-:W-:Y:S01]  /*0be0*/  STL [R1+0x1198], R234 ;  /* 0x001198ea01007387 */ /* 0x000fe20000100800 */
[----:B------:R-:W-:Y:S01]  /*0bf0*/  IMAD.MOV R8, RZ, RZ, -R3 ;  /* 0x000000ffff087224 */ /* 0x000fe200078e0a03 */
[----:B------:R-:W-:Y:S01]  /*0c00*/  IABS R230, R12 ;  /* 0x0000000c00e67213 */ /* 0x000fe20000000000 */
[----:B------:R-:W-:Y:S01]  /*0c10*/  IMAD R232, R251, R6, R232 ;  /* 0x00000006fbe87224 */ /* 0x000fe200078e02e8 */
[----:B------:R1:W-:Y:S01]  /*0c20*/  STL [R1+0x119c], R233 ;  /* 0x00119ce901007387 */ /* 0x0003e20000100800 */
[----:B---3--:R-:W-:-:S02]  /*0c30*/  VIADD R11, R250, 0x10 ;  /* 0x00000010fa0b7836 */ /* 0x008fc40000000000 */
[----:B------:R-:W-:Y:S01]  /*0c40*/  IMAD R235, R251, R8, R235 ;  /* 0x00000008fbeb7224 */ /* 0x000fe200078e02eb */
[----:B------:R-:W-:Y:S01]  /*0c50*/  STL [R1+0x1194], R232 ;  /* 0x001194e801007387 */ /* 0x000fe20000100800 */
[----:B------:R-:W-:Y:S01]  /*0c60*/  VIADD R8, R250, 0x16 ;  /* 0x00000016fa087836 */ /* 0x000fe20000000000 */
[----:B------:R-:W-:Y:S01]  /*0c70*/  IABS R229, R11 ;  /* 0x0000000b00e57213 */ /* 0x000fe20000000000 */
[C---:B------:R-:W-:Y:S01]  /*0c80*/  IMAD.HI.U32 R3, R124.reuse, R230, RZ ;  /* 0x000000e67c037227 */ /* 0x040fe200078e00ff */
[----:B------:R-:W-:Y:S02]  /*0c90*/  STL [R1+0xdb8], R13 ;  /* 0x000db80d01007387 */ /* 0x000fe40000100800 */
[----:B------:R-:W-:Y:S01]  /*0ca0*/  IABS R223, R8 ;  /* 0x0000000800df7213 */ /* 0x000fe20000000000 */
[----:B------:R-:W-:Y:S01]  /*0cb0*/  IMAD.HI.U32 R5, R124, R228, RZ ;  /* 0x000000e47c057227 */ /* 0x000fe200078e00ff */
[----:B------:R-:W-:Y:S01]  /*0cc0*/  STL [R1+0xdcc], R12 ;  /* 0x000dcc0c01007387 */ /* 0x000fe20000100800 */
[----:B------:R-:W-:-:S02]  /*0cd0*/  IADD3 R3, -R3, RZ, RZ ;  /* 0x000000ff03037210 */ /* 0x000fc40007ffe1ff */
[C---:B------:R-:W-:Y:S01]  /*0ce0*/  VIADD R10, R250.reuse, 0x14 ;  /* 0x00000014fa0a7836 */ /* 0x040fe20000000000 */
[----:B------:R2:W-:Y:S01]  /*0cf0*/  STL [R1+0xdd0], R11 ;  /* 0x000dd00b01007387 */ /* 0x0005e20000100800 */
[C---:B------:R-:W-:Y:S01]  /*0d00*/  VIADD R7, R250.reuse, 0x12 ;  /* 0x00000012fa077836 */ /* 0x040fe20000000000 */
[----:B-1----:R-:W-:Y:S01]  /*0d10*/  IADD3 R233, R250, 0xf0, RZ ;  /* 0x000000f0fae97810 */ /* 0x002fe20007ffe0ff */
[----:B------:R-:W-:Y:S01]  /*0d20*/  IMAD.MOV R5, RZ, RZ, -R5 ;  /* 0x000000ffff057224 */ /* 0x000fe200078e0a05 */
[----:B------:R1:W-:Y:S01]  /*0d30*/  STL [R1+0xdd4], R9 ;  /* 0x000dd40901007387 */ /* 0x0003e20000100800 */
[----:B------:R-:W-:Y:S01]  /*0d40*/  IABS R225, R10 ;  /* 0x0000000a00e17213 */ /* 0x000fe20000000000 */
[C---:B------:R-:W-:Y:S01]  /*0d50*/  IMAD R230, R251.reuse, R3, R230 ;  /* 0x00000003fbe67224 */ /* 0x040fe200078e02e6 */
[----:B------:R-:W-:Y:S01]  /*0d60*/  IABS R227, R7 ;  /* 0x0000000700e37213 */ /* 0x000fe20000000000 */
[----:B------:R3:W-:Y:S01]  /*0d70*/  STL [R1+0xdd8], R7 ;  /* 0x000dd80701007387 */ /* 0x0007e20000100800 */
[----:B------:R-:W-:-:S02]  /*0d80*/  IMAD R228, R251, R5, R228 ;  /* 0x00000005fbe47224 */ /* 0x000fc400078e02e4 */
[----:B--2---:R-:W-:Y:S01]  /*0d90*/  VIADD R11, R250, 0x13 ;  /* 0x00000013fa0b7836 */ /* 0x004fe20000000000 */
[----:B------:R-:W2:Y:S01]  /*0da0*/  S2R R232, SR_TID.X ;  /* 0x0000000000e87919 */ /* 0x000ea20000002100 */
[----:B------:R-:W-:Y:S01]  /*0db0*/  IMAD.HI.U32 R5, R124, R223, RZ ;  /* 0x000000df7c057227 */ /* 0x000fe200078e00ff */
[----:B-1----:R-:W-:Y:S02]  /*0dc0*/  IADD3 R9, R250, 0x15, RZ ;  /* 0x00000015fa097810 */ /* 0x002fe40007ffe0ff */
[----:B------:R-:W-:Y:S01]  /*0dd0*/  STL [R1+0xdec], R11 ;  /* 0x000dec0b01007387 */ /* 0x000fe20000100800 */
[----:B------:R-:W-:Y:S01]  /*0de0*/  IMAD.HI.U32 R3, R124, R225, RZ ;  /* 0x000000e17c037227 */ /* 0x000fe200078e00ff */
[----:B------:R-:W-:Y:S02]  /*0df0*/  IABS R224, R9 ;  /* 0x0000000900e07213 */ /* 0x000fe40000000000 */
[----:B------:R1:W-:Y:S01]  /*0e00*/  STL [R1+0xddc], R10 ;  /* 0x000ddc0a01007387 */ /* 0x0003e20000100800 */
[C---:B------:R-:W-:Y:S01]  /*0e10*/  VIADD R12, R250.reuse, 0x19 ;  /* 0x00000019fa0c7836 */ /* 0x040fe20000000000 */
[----:B------:R-:W-:Y:S01]  /*0e20*/  IABS R226, R11 ;  /* 0x0000000b00e27213 */ /* 0x000fe20000000000 */
[----:B---3--:R-:W-:Y:S01]  /*0e30*/  VIADD R7, R250, 0x17 ;  /* 0x00000017fa077836 */ /* 0x008fe20000000000 */
[----:B------:R3:W-:Y:S01]  /*0e40*/  STL [R1+0xdf4], R9 ;  /* 0x000df40901007387 */ /* 0x0007e20000100800 */
[----:B------:R-:W-:Y:S01]  /*0e50*/  IMAD.HI.U32 R6, R124, R227, RZ ;  /* 0x000000e37c067227 */ /* 0x000fe200078e00ff */
[----:B------:R-:W-:-:S02]  /*0e60*/  IABS R220, R12 ;  /* 0x0000000c00dc7213 */ /* 0x000fc40000000000 */
[----:B------:R4:W-:Y:S01]  /*0e70*/  STL [R1+0xdfc], R8 ;  /* 0x000dfc0801007387 */ /* 0x0009e20000100800 */
[C---:B------:R-:W-:Y:S01]  /*0e80*/  VIADD R13, R250.reuse, 0x18 ;  /* 0x00000018fa0d7836 */ /* 0x040fe20000000000 */
[----:B-1----:R-:W-:Y:S01]  /*0e90*/  IADD3 R10, -R5, RZ, RZ ;  /* 0x000000ff050a7210 */ /* 0x002fe20007ffe1ff */
[C---:B------:R-:W-:Y:S01]  /*0ea0*/  VIADD R11, R250.reuse, 0x1a ;  /* 0x0000001afa0b7836 */ /* 0x040fe20000000000 */
[----:B------:R1:W-:Y:S01]  /*0eb0*/  STL [R1+0xe00], R7 ;  /* 0x000e000701007387 */ /* 0x0003e20000100800 */
[----:B------:R-:W-:Y:S01]  /*0ec0*/  IMAD.MOV R6, RZ, RZ, -R6 ;  /* 0x000000ffff067224 */ /* 0x000fe200078e0a06 */
[----:B------:R-:W-:Y:S01]  /*0ed0*/  IABS R222, R7 ;  /* 0x0000000700de7213 */ /* 0x000fe20000000000 */
[C---:B---3--:R-:W-:Y:S01]  /*0ee0*/  VIADD R9, R250.reuse, 0x1b ;  /* 0x0000001bfa097836 */ /* 0x048fe20000000000 */
[----:B------:R-:W-:Y:S01]  /*0ef0*/  STL [R1+0xe0c], R13 ;  /* 0x000e0c0d01007387 */ /* 0x000fe20000100800 */
[C---:B------:R-:W-:Y:S01]  /*0f00*/  IMAD R223, R251.reuse, R10, R223 ;  /* 0x0000000afbdf7224 */ /* 0x040fe200078e02df */
[----:B------:R-:W-:Y:S01]  /*0f10*/  IABS R219, R11 ;  /* 0x0000000b00db7213 */ /* 0x000fe20000000000 */
[----:B----4-:R-:W-:Y:S01]  /*0f20*/  IMAD.MOV R8, RZ, RZ, -R3 ;  /* 0x000000ffff087224 */ /* 0x010fe200078e0a03 */
[----:B------:R-:W-:Y:S01]  /*0f30*/  IABS R218, R9 ;  /* 0x0000000900da7213 */ /* 0x000fe20000000000 */
[----:B------:R-:W-:Y:S01]  /*0f40*/  STL [R1+0xe04], R12 ;  /* 0x000e040c01007387 */ /* 0x000fe20000100800 */
[C---:B------:R-:W-:Y:S01]  /*0f50*/  VIADD R10, R250.reuse, 0x1e ;  /* 0x0000001efa0a7836 */ /* 0x040fe20000000000 */
[C---:B-1----:R-:W-:Y:S01]  /*0f60*/  IADD3 R7, R250.reuse, 0x1c, RZ ;  /* 0x0000001cfa077810 */ /* 0x042fe20007ffe0ff */
[----:B------:R-:W-:Y:S01]  /*0f70*/  IMAD R225, R251, R8, R225 ;  /* 0x00000008fbe17224 */ /* 0x000fe200078e02e1 */
[----:B------:R1:W-:Y:S01]  /*0f80*/  STL [R1+0xe14], R11 ;  /* 0x000e140b01007387 */ /* 0x0003e20000100800 */
[----:B------:R-:W-:Y:S01]  /*0f90*/  VIADD R8, R250, 0x20 ;  /* 0x00000020fa087836 */ /* 0x000fe20000000000 */
[----:B------:R-:W-:Y:S01]  /*0fa0*/  IABS R215, R10 ;  /* 0x0000000a00d77213 */ /* 0x000fe20000000000 */
[----:B------:R-:W-:Y:S01]  /*0fb0*/  IMAD.HI.U32 R3, R124, R220, RZ ;  /* 0x000000dc7c037227 */ /* 0x000fe200078e00ff */
[----:B------:R3:W-:Y:S01]  /*0fc0*/  STL [R1+0xe1c], R9 ;  /* 0x000e1c0901007387 */ /* 0x0007e20000100800 */
[----:B------:R-:W-:-:S02]  /*0fd0*/  IABS R217, R7 ;  /* 0x0000000700d97213 */ /* 0x000fc40000000000 */
[----:B------:R-:W-:Y:S01]  /*0fe0*/  IMAD.HI.U32 R5, R124, R218, RZ ;  /* 0x000000da7c057227 */ /* 0x000fe200078e00ff */
[----:B------:R-:W-:Y:S01]  /*0ff0*/  IABS R213, R8 ;  /* 0x0000000800d57213 */ /* 0x000fe20000000000 */
[----:B------:R-:W-:Y:S01]  /*1000*/  STL [R1+0xe24], R7 ;  /* 0x000e240701007387 */ /* 0x000fe20000100800 */
[----:B-1----:R-:W-:Y:S01]  /*1010*/  IADD3 R11, R250, 0x1d, RZ ;  /* 0x0000001dfa0b7810 */ /* 0x002fe20007ffe0ff */
[----:B------:R-:W-:Y:S01]  /*1020*/  IMAD R227, R251, R6, R227 ;  /* 0x00000006fbe37224 */ /* 0x000fe200078e02e3 */
[----:B------:R-:W-:Y:S01]  /*1030*/  IABS R221, R13 ;  /* 0x0000000d00dd7213 */ /* 0x000fe20000000000 */
[----:B------:R-:W-:Y:S01]  /*1040*/  IMAD.HI.U32 R6, R124, R222, RZ ;  /* 0x000000de7c067227 */ /* 0x000fe200078e00ff */
[----:B------:R-:W-:Y:S01]  /*1050*/  IABS R216, R11 ;  /* 0x0000000b00d87213 */ /* 0x000fe20000000000 */
[----:B------:R1:W-:Y:S01]  /*1060*/  STL [R1+0xe30], R11 ;  /* 0x000e300b01007387 */ /* 0x0003e20000100800 */
[----:B--2---:R-:W-:Y:S01]  /*1070*/  LOP3.LUT R232, R232, 0x3f, RZ, 0xc0, !PT ;  /* 0x0000003fe8e87812 */ /* 0x004fe200078ec0ff */
[----:B---3--:R-:W-:-:S02]  /*1080*/  VIADD R9, R250, 0x1f ;  /* 0x0000001ffa097836 */ /* 0x008fc40000000000 */
[----:B------:R-:W-:Y:S01]  /*1090*/  IMAD.MOV R3, RZ, RZ, -R3 ;  /* 0x000000ffff037224 */ /* 0x000fe200078e0a03 */
[----:B------:R-:W-:Y:S01]  /*10a0*/  STL [R1+0xe2c], R10 ;  /* 0x000e2c0a01007387 */ /* 0x000fe20000100800 */
[----:B------:R-:W-:Y:S01]  /*10b0*/  IMAD.MOV R5, RZ, RZ, -R5 ;  /* 0x000000ffff057224 */ /* 0x000fe200078e0a05 */
[----:B------:R-:W-:Y:S01]  /*10c0*/  IABS R214, R9 ;  /* 0x0000000900d67213 */ /* 0x000fe20000000000 */
[----:B------:R-:W-:Y:S01]  /*10d0*/  IMAD.MOV R6, RZ, RZ, -R6 ;  /* 0x000000ffff067224 */ /* 0x000fe200078e0a06 */
[----:B------:R-:W-:Y:S01]  /*10e0*/  STL [R1+0xe34], R9 ;  /* 0x000e340901007387 */ /* 0x000fe20000100800 */
[C---:B------:R-:W-:Y:S01]  /*10f0*/  IMAD R220, R251.reuse, R3, R220 ;  /* 0x00000003fbdc7224 */ /* 0x040fe200078e02dc */
[----:B-1----:R-:W-:Y:S01]  /*1100*/  IADD3 R11, R250, 0x24, RZ ;  /* 0x00000024fa0b7810 */ /* 0x002fe20007ffe0ff */
[----:B------:R-:W-:Y:S01]  /*1110*/  IMAD R218, R251, R5, R218 ;  /* 0x00000005fbda7224 */ /* 0x000fe200078e02da */
[----:B------:R1:W-:Y:S01]  /*1120*/  STL [R1+0xe3c], R8 ;  /* 0x000e3c0801007387 */ /* 0x0003e20000100800 */
[----:B------:R-:W-:Y:S01]  /*1130*/  IMAD.HI.U32 R3, R124, R215, RZ ;  /* 0x000000d77c037227 */ /* 0x000fe200078e00ff */
[----:B------:R-:W-:-:S03]  /*1140*/  IABS R209, R11 ;  /* 0x0000000b00d17213 */ /* 0x000fc60000000000 */
[----:B------:R-:W-:-:S04]  /*1150*/  IMAD.HI.U32 R5, R124, R213, RZ ;  /* 0x000000d57c057227 */ /* 0x000fc800078e00ff */
[C---:B------:R-:W-:Y:S01]  /*1160*/  VIADD R12, R250.reuse, 0x23 ;  /* 0x00000023fa0c7836 */ /* 0x040fe20000000000 */
[----:B-1----:R-:W-:Y:S01]  /*1170*/  IADD3 R8, -R3, RZ, RZ ;  /* 0x000000ff03087210 */ /* 0x002fe20007ffe1ff */
[C---:B------:R-:W-:Y:S02]  /*1180*/  VIADD R9, R250.reuse, 0x25 ;  /* 0x00000025fa097836 */ /* 0x040fe40000000000 */
[----:B------:R-:W-:Y:S01]  /*1190*/  IMAD R222, R251, R6, R222 ;  /* 0x00000006fbde7224 */ /* 0x000fe200078e02de */
[----:B------:R-:W-:Y:S01]  /*11a0*/  IABS R210, R12 ;  /* 0x0000000c00d27213 */ /* 0x000fe20000000000 */
[----:B------:R-:W-:Y:S01]  /*11b0*/  VIADD R7, R250, 0x21 ;  /* 0x00000021fa077836 */ /* 0x000fe20000000000 */
[----:B------:R-:W-:Y:S01]  /*11c0*/  IABS R208, R9 ;  /* 0x0000000900d07213 */ /* 0x000fe20000000000 */
[----:B------:R-:W-:-:S03]  /*11d0*/  IMAD.HI.U32 R6, R124, R217, RZ ;  /* 0x000000d97c067227 */ /* 0x000fc600078e00ff */
[----:B------:R-:W-:Y:S01]  /*11e0*/  IABS R212, R7 ;  /* 0x0000000700d47213 */ /* 0x000fe20000000000 */
[C---:B------:R-:W-:Y:S01]  /*11f0*/  VIADD R13, R250.reuse, 0x22 ;  /* 0x00000022fa0d7836 */ /* 0x040fe20000000000 */
[----:B------:R1:W-:Y:S01]  /*1200*/  STL [R1+0xe44], R7 ;  /* 0x000e440701007387 */ /* 0x0003e20000100800 */
[----:B------:R-:W-:Y:S02]  /*1210*/  IMAD.MOV R10, RZ, RZ, -R5 ;  /* 0x000000ffff0a7224 */ /* 0x000fe400078e0a05 */
[----:B------:R-:W-:Y:S01]  /*1220*/  IMAD.MOV R6, RZ, RZ, -R6 ;  /* 0x000000ffff067224 */ /* 0x000fe200078e0a06 */
[----:B------:R2:W-:Y:S01]  /*1230*/  STL [R1+0xe58], R13 ;  /* 0x000e580d01007387 */ /* 0x0005e20000100800 */
[C---:B------:R-:W-:Y:S01]  /*1240*/  IMAD R213, R251.reuse, R10, R213 ;  /* 0x0000000afbd57224 */ /* 0x040fe200078e02d5 */
[----:B------:R-:W-:Y:S01]  /*1250*/  IABS R211, R13 ;  /* 0x0000000d00d37213 */ /* 0x000fe20000000000 */
[----:B------:R-:W-:Y:S01]  /*1260*/  VIADD R10, R250, 0x28 ;  /* 0x00000028fa0a7836 */ /* 0x000fe20000000000 */
[----:B------:R-:W-:Y:S01]  /*1270*/  STL [R1+0xe4c], R12 ;  /* 0x000e4c0c01007387 */ /* 0x000fe20000100800 */
[----:B------:R-:W-:-:S02]  /*1280*/  IMAD R217, R251, R6, R217 ;  /* 0x00000006fbd97224 */ /* 0x000fc400078e02d9 */
[----:B------:R-:W-:Y:S01]  /*1290*/  IMAD R215, R251, R8, R215 ;  /* 0x00000008fbd77224 */ /* 0x000fe200078e02d7 */
[----:B------:R3:W-:Y:S01]  /*12a0*/  STL [R1+0xe5c], R11 ;  /* 0x000e5c0b01007387 */ /* 0x0007e20000100800 */
[----:B-1----:R-:W-:Y:S01]  /*12b0*/  VIADD R7, R250, 0x26 ;  /* 0x00000026fa077836 */ /* 0x002fe20000000000 */
[----:B------:R-:W-:Y:S01]  /*12c0*/  IABS R205, R10 ;  /* 0x0000000a00cd7213 */ /* 0x000fe20000000000 */
[----:B------:R-:W-:Y:S01]  /*12d0*/  IMAD.HI.U32 R3, R124, R210, RZ ;  /* 0x000000d27c037227 */ /* 0x000fe200078e00ff */
[----:B------:R-:W-:Y:S01]  /*12e0*/  STL [R1+0xe60], R9 ;  /* 0x000e600901007387 */ /* 0x000fe20000100800 */
[----:B--2---:R-:W-:Y:S02]  /*12f0*/  IADD3 R13, R250, 0x2c, RZ ;  /* 0x0000002cfa0d7810 */ /* 0x004fe40007ffe0ff */
[----:B------:R-:W-:Y:S01]  /*1300*/  IMAD.HI.U32 R5, R124, R208, RZ ;  /* 0x000000d07c057227 */ /* 0x000fe200078e00ff */
[----:B------:R1:W-:Y:S01]  /*1310*/  STL [R1+0xe64], R7 ;  /* 0x000e640701007387 */ /* 0x0003e20000100800 */
[----:B------:R-:W-:-:S02]  /*1320*/  IABS R207, R7 ;  /* 0x0000000700cf7213 */ /* 0x000fc40000000000 */
[----:B------:R-:W-:Y:S01]  /*1330*/  IMAD.HI.U32 R6, R124, R212, RZ ;  /* 0x000000d47c067227 */ /* 0x000fe200078e00ff */
[----:B------:R-:W-:Y:S02]  /*1340*/  IADD3 R5, -R5, RZ, RZ ;  /* 0x000000ff05057210 */ /* 0x000fe40007ffe1ff */
[----:B------:R-:W-:Y:S01]  /*1350*/  IABS R201, R13 ;  /* 0x0000000d00c97213 */ /* 0x000fe20000000000 */
[C---:B---3--:R-:W-:Y:S02]  /*1360*/  VIADD R11, R250.reuse, 0x27 ;  /* 0x00000027fa0b7836 */ /* 0x048fe40000000000 */
[C---:B------:R-:W-:Y:S01]  /*1370*/  VIADD R8, R250.reuse, 0x2a ;  /* 0x0000002afa087836 */ /* 0x040fe20000000000 */
[C---:B-1----:R-:W-:Y:S01]  /*1380*/  IADD3 R7, R250.reuse, 0x2b, RZ ;  /* 0x0000002bfa077810 */ /* 0x042fe20007ffe0ff */
[----:B------:R-:W-:Y:S01]  /*1390*/  VIADD R9, R250, 0x29 ;  /* 0x00000029fa097836 */ /* 0x000fe20000000000 */
[----:B------:R-:W-:Y:S01]  /*13a0*/  STL [R1+0xe80], R11 ;  /* 0x000e800b01007387 */ /* 0x000fe20000100800 */
[----:B------:R-:W-:Y:S01]  /*13b0*/  IMAD.MOV R3, RZ, RZ, -R3 ;  /* 0x000000ffff037224 */ /* 0x000fe200078e0a03 */
[----:B------:R-:W-:Y:S01]  /*13c0*/  IABS R203, R8 ;  /* 0x0000000800cb7213 */ /* 0x000fe20000000000 */
[----:B------:R-:W-:Y:S01]  /*13d0*/  IMAD.MOV R6, RZ, RZ, -R6 ;  /* 0x000000ffff067224 */ /* 0x000fe200078e0a06 */
[----:B------:R-:W-:Y:S01]  /*13e0*/  STL [R1+0xe6c], R10 ;  /* 0x000e6c0a01007387 */ /* 0x000fe20000100800 */
[----:B------:R-:W-:Y:S01]  /*13f0*/  IMAD.HI.U32 R2, R124, R236, RZ ;  /* 0x000000ec7c027227 */ /* 0x000fe200078e00ff */
[----:B------:R-:W-:-:S02]  /*1400*/  IABS R204, R9 ;  /* 0x0000000900cc7213 */ /* 0x000fc40000000000 */
[----:B------:R1:W-:Y:S01]  /*1410*/  STL [R1+0xe84], R9 ;  /* 0x000e840901007387 */ /* 0x0003e20000100800 */
[C---:B------:R-:W-:Y:S01]  /*1420*/  IMAD R210, R251.reuse, R3, R210 ;  /* 0x00000003fbd27224 */ /* 0x040fe200078e02d2 */
[----:B------:R-:W-:Y:S01]  /*1430*/  IABS R202, R7 ;  /* 0x0000000700ca7213 */ /* 0x000fe20000000000 */
[C---:B------:R-:W-:Y:S01]  /*1440*/  IMAD R212, R251.reuse, R6, R212 ;  /* 0x00000006fbd47224 */ /* 0x040fe200078e02d4 */
[----:B------:R2:W-:Y:S01]  /*1450*/  STL [R1+0xe88], R8 ;  /* 0x000e880801007387 */ /* 0x0005e20000100800 */
[----:B------:R-:W-:Y:S01]  /*1460*/  IMAD.HI.U32 R3, R124, R205, RZ ;  /* 0x000000cd7c037227 */ /* 0x000fe200078e00ff */
[----:B------:R-:W-:Y:S02]  /*1470*/  IABS R206, R11 ;  /* 0x0000000b00ce7213 */ /* 0x000fe40000000000 */
[----:B------:R3:W-:Y:S01]  /*1480*/  STL [R1+0xe8c], R7 ;  /* 0x000e8c0701007387 */ /* 0x0007e20000100800 */
[C---:B------:R-:W-:Y:S02]  /*1490*/  VIADD R12, R250.reuse, 0x2d ;  /* 0x0000002dfa0c7836 */ /* 0x040fe40000000000 */
[----:B-1----:R-:W-:Y:S01]  /*14a0*/  VIADD R9, R250, 0x2f ;  /* 0x0000002ffa097836 */ /* 0x002fe20000000000 */
[----:B------:R-:W-:Y:S01]  /*14b0*/  STL [R1+0xea0], R13 ;  /* 0x000ea00d01007387 */ /* 0x000fe20000100800 */
[----:B------:R-:W-:Y:S01]  /*14c0*/  IMAD.MOV R2, RZ, RZ, -R2 ;  /* 0x000000ffff027224 */ /* 0x000fe200078e0a02 */
[----:B------:R-:W-:Y:S01]  /*14d0*/  IABS R200, R12 ;  /* 0x0000000c00c87213 */ /* 0x000fe20000000000 */
[----:B------:R-:W-:Y:S01]  /*14e0*/  IMAD.HI.U32 R6, R124, R207, RZ ;  /* 0x000000cf7c067227 */ /* 0x000fe200078e00ff */
[----:B------:R-:W-:Y:S01]  /*14f0*/  IABS R198, R9 ;  /* 0x0000000900c67213 */ /* 0x000fe20000000000 */
[----:B------:R-:W-:Y:S02]  /*1500*/  STL [R1+0xe90], R12 ;  /* 0x000e900c01007387 */ /* 0x000fe40000100800 */
[----:B------:R-:W-:-:S02]  /*1510*/  IMAD R208, R251, R5, R208 ;  /* 0x00000005fbd07224 */ /* 0x000fc400078e02d0 */
[----:B------:R-:W-:-:S04]  /*1520*/  IMAD.HI.U32 R5, R124, R203, RZ ;  /* 0x000000cb7c057227 */ /* 0x000fc800078e00ff */
[----:B--2---:R-:W-:Y:S02]  /*1530*/  IMAD.MOV R8, RZ, RZ, -R3 ;  /* 0x000000ffff087224 */ /* 0x004fe400078e0a03 */
[----:B------:R-:W-:Y:S02]  /*1540*/  IMAD R236, R251, R2, R236 ;  /* 0x00000002fbec7224 */ /* 0x000fe400078e02ec */
[----:B------:R-:W-:Y:S02]  /*1550*/  IMAD.MOV R6, RZ, RZ, -R6 ;  /* 0x000000ffff067224 */ /* 0x000fe400078e0a06 */
[----:B------:R-:W-:-:S04]  /*1560*/  IMAD.HI.U32 R2, R124, R231, RZ ;  /* 0x000000e77c027227 */ /* 0x000fc800078e00ff */
[----:B------:R-:W-:-:S04]  /*1570*/  IMAD.HI.U32 R4, R124, R229, RZ ;  /* 0x000000e57c047227 */ /* 0x000fc800078e00ff */
[----:B------:R-:W-:Y:S02]  /*1580*/  IMAD.MOV R10, RZ, RZ, -R5 ;  /* 0x000000ffff0a7224 */ /* 0x000fe400078e0a05 */
[C---:B------:R-:W-:Y:S02]  /*1590*/  VIADD R11, R250.reuse, 0x2e ;  /* 0x0000002efa0b7836 */ /* 0x040fe40000000000 */
[C---:B------:R-:W-:Y:S02]  /*15a0*/  IMAD R205, R251.reuse, R8, R205 ;  /* 0x00000008fbcd7224 */ /* 0x040fe400078e02cd */
[C---:B------:R-:W-:Y:S01]  /*15b0*/  IMAD R207, R251.reuse, R6, R207 ;  /* 0x00000006fbcf7224 */ /* 0x040fe200078e02cf */
[----:B------:R-:W-:Y:S01]  /*15c0*/  STL [R1+0xea8], R11 ;  /* 0x000ea80b01007387 */ /* 0x000fe20000100800 */
[C---:B---3--:R-:W-:Y:S01]  /*15d0*/  VIADD R7, R250.reuse, 0x30 ;  /* 0x00000030fa077836 */ /* 0x048fe20000000000 */
[----:B------:R-:W-:Y:S01]  /*15e0*/  IABS R199, R11 ;  /* 0x0000000b00c77213 */ /* 0x000fe20000000000 */
[----:B------:R-:W-:Y:S01]  /*15f0*/  VIADD R8, R250, 0x34 ;  /* 0x00000034fa087836 */ /* 0x000fe20000000000 */
[----:B------:R1:W-:Y:S01]  /*1600*/  STL [R1+0xeac], R9 ;  /* 0x000eac0901007387 */ /* 0x0003e20000100800 */
[----:B------:R-:W-:Y:S01]  /*1610*/  IMAD.MOV R2, RZ, RZ, -R2 ;  /* 0x000000ffff027224 */ /* 0x000fe200078e0a02 */
[----:B------:R-:W-:Y:S01]  /*1620*/  IABS R197, R7 ;  /* 0x0000000700c57213 */ /* 0x000fe20000000000 */
[----:B------:R-:W-:Y:S01]  /*1630*/  IMAD.MOV R4, RZ, RZ, -R4 ;  /* 0x000000ffff047224 */ /* 0x000fe200078e0a04 */
[----:B------:R-:W-:Y:S01]  /*1640*/  IABS R193, R8 ;  /* 0x0000000800c17213 */ /* 0x000fe20000000000 */
[----:B------:R-:W-:Y:S01]  /*1650*/  IMAD.HI.U32 R6, R124, R202, RZ ;  /* 0x000000ca7c067227 */ /* 0x000fe200078e00ff */
[----:B------:R2:W-:Y:S03]  /*1660*/  STL [R1+0xeb4], R7 ;  /* 0x000eb40701007387 */ /* 0x0005e60000100800 */
[----:B------:R-:W-:Y:S01]  /*1670*/  IMAD R203, R251, R10, R203 ;  /* 0x0000000afbcb7224 */ /* 0x000fe200078e02cb */
[----:B-1----:R-:W-:Y:S01]  /*1680*/  IADD3 R9, R250, 0x33, RZ ;  /* 0x00000033fa097810 */ /* 0x002fe20007ffe0ff */
[----:B------:R-:W-:-:S03]  /*1690*/  IMAD.HI.U32 R3, R124, R200, RZ ;  /* 0x000000c87c037227 */ /* 0x000fc600078e00ff */
[----:B------:R-:W-:Y:S01]  /*16a0*/  IABS R194, R9 ;  /* 0x0000000900c27213 */ /* 0x000fe20000000000 */
[----:B------:R-:W-:Y:S01]  /*16b0*/  IMAD.HI.U32 R5, R124, R198, RZ ;  /* 0x000000c67c057227 */ /* 0x000fe200078e00ff */
[----:B------:R-:W-:-:S03]  /*16c0*/  IADD3 R3, -R3, RZ, RZ ;  /* 0x000000ff03037210 */ /* 0x000fc60007ffe1ff */
[C---:B------:R-:W-:Y:S02]  /*16d0*/  VIADD R10, R250.reuse, 0x32 ;  /* 0x00000032fa0a7836 */ /* 0x040fe40000000000 */
[----:B------:R-:W-:Y:S02]  /*16e0*/  VIADD R11, R250, 0x31 ;  /* 0x00000031fa0b7836 */ /* 0x000fe40000000000 */
[C---:B------:R-:W-:Y:S01]  /*16f0*/  IMAD R231, R251.reuse, R2, R231 ;  /* 0x00000002fbe77224 */ /* 0x040fe200078e02e7 */
[----:B------:R-:W-:Y:S01]  /*1700*/  IABS R195, R10 ;  /* 0x0000000a00c37213 */ /* 0x000fe20000000000 */
[----:B------:R-:W-:Y:S01]  /*1710*/  IMAD R229, R251, R4, R229 ;  /* 0x00000004fbe57224 */ /* 0x000fe200078e02e5 */
[----:B------:R-:W-:Y:S01]  /*1720*/  STL [R1+0xec0], R11 ;  /* 0x000ec00b01007387 */ /* 0x000fe20000100800 */
[----:B------:R-:W-:Y:S01]  /*1730*/  IMAD.MOV R6, RZ, RZ, -R6 ;  /* 0x000000ffff067224 */ /* 0x000fe200078e0a06 */
[----:B------:R-:W-:Y:S01]  /*1740*/  IABS R196, R11 ;  /* 0x0000000b00c47213 */ /* 0x000fe20000000000 */
[----:B------:R-:W-:Y:S01]  /*1750*/  IMAD.MOV R5, RZ, RZ, -R5 ;  /* 0x000000ffff057224 */ /* 0x000fe200078e0a05 */
[----:B------:R1:W-:Y:S01]  /*1760*/  STL [R1+0xeb8], R10 ;  /* 0x000eb80a01007387 */ /* 0x0003e20000100800 */
[----:B------:R-:W-:-:S03]  /*1770*/  IMAD.HI.U32 R2, R124, R226, RZ ;  /* 0x000000e27c027227 */ /* 0x000fc600078e00ff */
[----:B------:R-:W-:Y:S01]  /*1780*/  STL [R1+0xec4], R9 ;  /* 0x000ec40901007387 */ /* 0x000fe20000100800 */
[----:B------:R-:W-:-:S03]  /*1790*/  IMAD.HI.U32 R4, R124, R224, RZ ;  /* 0x000000e07c047227 */ /* 0x000fc600078e00ff */
[----:B------:R-:W-:Y:S01]  /*17a0*/  STL [R1+0xecc], R8 ;  /* 0x000ecc0801007387 */ /* 0x000fe20000100800 */
[C---:B------:R-:W-:Y:S02]  /*17b0*/  IMAD R202, R251.reuse, R6, R202 ;  /* 0x00000006fbca7224 */ /* 0x040fe400078e02ca */
[----:B------:R-:W-:Y:S02]  /*17c0*/  IMAD R198, R251, R5, R198 ;  /* 0x00000005fbc67224 */ /* 0x000fe400078e02c6 */
[----:B--2---:R-:W-:Y:S02]  /*17d0*/  VIADD R7, R250, 0x35 ;  /* 0x00000035fa077836 */ /* 0x004fe40000000000 */
[----:B------:R-:W-:Y:S02]  /*17e0*/  IMAD.MOV R2, RZ, RZ, -R2 ;  /* 0x000000ffff027224 */ /* 0x000fe400078e0a02 */
[----:B------:R-:W-:Y:S01]  /*17f0*/  IMAD.MOV R4, RZ, RZ, -R4 ;  /* 0x000000ffff047224 */ /* 0x000fe200078e0a04 */
[----:B------:R-:W-:Y:S01]  /*1800*/  IABS R192, R7 ;  /* 0x0000000700c07213 */ /* 0x000fe20000000000 */
[C---:B------:R-:W-:Y:S01]  /*1810*/  IMAD.HI.U32 R6, R124.reuse, R197, RZ ;  /* 0x000000c57c067227 */ /* 0x040fe200078e00ff */
[----:B------:R2:W-:Y:S03]  /*1820*/  STL [R1+0xed4], R7 ;  /* 0x000ed40701007387 */ /* 0x0005e60000100800 */
[----:B------:R-:W-:-:S04]  /*1830*/  IMAD.HI.U32 R5, R124, R193, RZ ;  /* 0x000000c17c057227 */ /* 0x000fc800078e00ff */
[----:B------:R-:W-:Y:S01]  /*1840*/  IMAD R200, R251, R3, R200 ;  /* 0x00000003fbc87224 */ /* 0x000fe200078e02c8 */
[----:B-1----:R-:W-:Y:S01]  /*1850*/  IADD3 R10, -R5, RZ, RZ ;  /* 0x000000ff050a7210 */ /* 0x002fe20007ffe1ff */
[----:B------:R-:W-:Y:S01]  /*1860*/  IMAD.HI.U32 R3, R124, R195, RZ ;  /* 0x000000c37c037227 */ /* 0x000fe200078e00ff */
[----:B--2---:R-:W-:-:S03]  /*1870*/  IADD3 R7, R250, 0x3a, RZ ;  /* 0x0000003afa077810 */ /* 0x004fc60007ffe0ff */
[C---:B------:R-:W-:Y:S01]  /*1880*/  VIADD R12, R250.reuse, 0x37 ;  /* 0x00000037fa0c7836 */ /* 0x040fe20000000000 */
[----:B------:R-:W-:Y:S01]  /*1890*/  IABS R187, R7 ;  /* 0x0000000700bb7213 */ /* 0x000fe20000000000 */
[----:B------:R-:W-:Y:S02]  /*18a0*/  VIADD R9, R250, 0x39 ;  /* 0x00000039fa097836 */ /* 0x000fe40000000000 */
[C---:B------:R-:W-:Y:S01]  /*18b0*/  IMAD R226, R251.reuse, R2, R226 ;  /* 0x00000002fbe27224 */ /* 0x040fe200078e02e2 */
[----:B------:R-:W-:Y:S01]  /*18c0*/  IABS R190, R12 ;  /* 0x0000000c00be7213 */ /* 0x000fe20000000000 */
[----:B------:R-:W-:Y:S01]  /*18d0*/  IMAD R224, R251, R4, R224 ;  /* 0x00000004fbe07224 */ /* 0x000fe200078e02e0 */
[----:B------:R-:W-:Y:S01]  /*18e0*/  IABS R188, R9 ;  /* 0x0000000900bc7213 */ /* 0x000fe20000000000 */
[----:B------:R-:W-:Y:S02]  /*18f0*/  IMAD.MOV R6, RZ, RZ, -R6 ;  /* 0x000000ffff067224 */ /* 0x000fe400078e0a06 */
[----:B------:R-:W-:-:S04]  /*1900*/  IMAD.HI.U32 R2, R124, R221, RZ ;  /* 0x000000dd7c027227 */ /* 0x000fc800078e00ff */
[----:B------:R-:W-:-:S04]  /*1910*/  IMAD.HI.U32 R4, R124, R219, RZ ;  /* 0x000000db7c047227 */ /* 0x000fc800078e00ff */
[C---:B------:R-:W-:Y:S02]  /*1920*/  VIADD R13, R250.reuse, 0x36 ;  /* 0x00000036fa0d7836 */ /* 0x040fe40000000000 */
[----:B------:R-:W-:Y:S02]  /*1930*/  IMAD.MOV R8, RZ, RZ, -R3 ;  /* 0x000000ffff087224 */ /* 0x000fe400078e0a03 */
[----:B------:R-:W-:Y:S01]  /*1940*/  VIADD R11, R250, 0x38 ;  /* 0x00000038fa0b7836 */ /* 0x000fe20000000000 */
[----:B------:R-:W-:Y:S01]  /*1950*/  STL [R1+0xee4], R13 ;  /* 0x000ee40d01007387 */ /* 0x000fe20000100800 */
[C---:B------:R-:W-:Y:S01]  /*1960*/  IMAD R197, R251.reuse, R6, R197 ;  /* 0x00000006fbc57224 */ /* 0x040fe200078e02c5 */
[----:B------:R-:W-:Y:S01]  /*1970*/  IABS R191, R13 ;  /* 0x0000000d00bf7213 */ /* 0x000fe20000000000 */
[----:B------:R-:W-:Y:S01]  /*1980*/  IMAD.MOV R2, RZ, RZ, -R2 ;  /* 0x000000ffff027224 */ /* 0x000fe200078e0a02 */
[----:B------:R-:W-:Y:S01]  /*1990*/  STL [R1+0xed8], R12 ;  /* 0x000ed80c01007387 */ /* 0x000fe20000100800 */
[----:B------:R-:W-:Y:S01]  /*19a0*/  IMAD.MOV R4, RZ, RZ, -R4 ;  /* 0x000000ffff047224 */ /* 0x000fe200078e0a04 */
[----:B------:R-:W-:Y:S01]  /*19b0*/  IABS R189, R11 ;  /* 0x0000000b00bd7213 */ /* 0x000fe20000000000 */
[----:B------:R-:W-:Y:S01]  /*19c0*/  IMAD.HI.U32 R6, R124, R192, RZ ;  /* 0x000000c07c067227 */ /* 0x000fe200078e00ff */
[----:B------:R1:W-:Y:S03]  /*19d0*/  STL [R1+0xee8], R11 ;  /* 0x000ee80b01007387 */ /* 0x0003e60000100800 */
[C---:B------:R-:W-:Y:S01]  /*19e0*/  IMAD R195, R251.reuse, R8, R195 ;  /* 0x00000008fbc37224 */ /* 0x040fe200078e02c3 */
[----:B------:R-:W-:Y:S01]  /*19f0*/  STL [R1+0xeec], R9 ;  /* 0x000eec0901007387 */ /* 0x000fe20000100800 */
[----:B------:R-:W-:-:S02]  /*1a00*/  IMAD R193, R251, R10, R193 ;  /* 0x0000000afbc17224 */ /* 0x000fc400078e02c1 */
[C---:B------:R-:W-:Y:S01]  /*1a10*/  VIADD R10, R250.reuse, 0x3c ;  /* 0x0000003cfa0a7836 */ /* 0x040fe20000000000 */
[----:B------:R-:W-:Y:S01]  /*1a20*/  STL [R1+0xef0], R7 ;  /* 0x000ef00701007387 */ /* 0x000fe20000100800 */
[C---:B------:R-:W-:Y:S01]  /*1a30*/  VIADD R8, R250.reuse, 0x3e ;  /* 0x0000003efa087836 */ /* 0x040fe20000000000 */
[----:B-1----:R-:W-:Y:S01]  /*1a40*/  IADD3 R11, R250, 0x3b, RZ ;  /* 0x0000003bfa0b7810 */ /* 0x002fe20007ffe0ff */
[C---:B------:R-:W-:Y:S01]  /*1a50*/  IMAD.HI.U32 R3, R124.reuse, R190, RZ ;  /* 0x000000be7c037227 */ /* 0x040fe200078e00ff */
[----:B------:R-:W-:Y:S02]  /*1a60*/  IABS R185, R10 ;  /* 0x0000000a00b97213 */ /* 0x000fe40000000000 */
[----:B------:R-:W-:Y:S01]  /*1a70*/  IABS R183, R8 ;  /* 0x0000000800b77213 */ /* 0x000fe20000000000 */
[----:B------:R-:W-:Y:S01]  /*1a80*/  IMAD.HI.U32 R5, R124, R188, RZ ;  /* 0x000000bc7c057227 */ /* 0x000fe200078e00ff */
[----:B------:R1:W-:Y:S01]  /*1a90*/  STL [R1+0xf0c], R11 ;  /* 0x000f0c0b01007387 */ /* 0x0003e20000100800 */
[----:B------:R-:W-:-:S02]  /*1aa0*/  IABS R186, R11 ;  /* 0x0000000b00ba7213 */ /* 0x000fc40000000000 */
[C---:B------:R-:W-:Y:S01]  /*1ab0*/  IMAD R221, R251.reuse, R2, R221 ;  /* 0x00000002fbdd7224 */ /* 0x040fe200078e02dd */
[----:B------:R-:W-:Y:S01]  /*1ac0*/  STL [R1+0xef8], R10 ;  /* 0x000ef80a01007387 */ /* 0x000fe20000100800 */
[----:B------:R-:W-:Y:S02]  /*1ad0*/  IMAD R219, R251, R4, R219 ;  /* 0x00000004fbdb7224 */ /* 0x000fe400078e02db */
[----:B------:R-:W-:Y:S02]  /*1ae0*/  IMAD.MOV R6, RZ, RZ, -R6 ;  /* 0x000000ffff067224 */ /* 0x000fe400078e0a06 */
[----:B------:R-:W-:Y:S01]  /*1af0*/  IMAD.HI.U32 R2, R124, R216, RZ ;  /* 0x000000d87c027227 */ /* 0x000fe200078e00ff */
[----:B-1----:R-:W-:-:S03]  /*1b00*/  IADD3 R11, R250, 0x42, RZ ;  /* 0x00000042fa0b7810 */ /* 0x002fc60007ffe0ff */
[----:B------:R-:W-:Y:S01]  /*1b10*/  IMAD.HI.U32 R4, R124, R214, RZ ;  /* 0x000000d67c047227 */ /* 0x000fe200078e00ff */
[----:B------:R-:W-:-:S03]  /*1b20*/  IABS R179, R11 ;  /* 0x0000000b00b37213 */ /* 0x000fc60000000000 */
[C---:B------:R-:W-:Y:S02]  /*1b30*/  VIADD R9, R250.reuse, 0x3d ;  /* 0x0000003dfa097836 */ /* 0x040fe40000000000 */
[----:B------:R-:W-:Y:S02]  /*1b40*/  IMAD.MOV R3, RZ, RZ, -R3 ;  /* 0x000000ffff037224 */ /* 0x000fe400078e0a03 */
[----:B------:R-:W-:Y:S01]  /*1b50*/  IMAD.MOV R5, RZ, RZ, -R5 ;  /* 0x000000ffff057224 */ /* 0x000fe200078e0a05 */
[----:B------:R-:W-:Y:S01]  /*1b60*/  STL [R1+0xf10], R9 ;  /* 0x000f100901007387 */ /* 0x000fe20000100800 */
[----:B------:R-:W-:Y:S01]  /*1b70*/  IMAD R192, R251, R6, R192 ;  /* 0x00000006fbc07224 */ /* 0x000fe200078e02c0 */
[----:B------:R-:W-:Y:S01]  /*1b80*/  IABS R184, R9 ;  /* 0x0000000900b87213 */ /* 0x000fe20000000000 */
[----:B------:R-:W-:Y:S01]  /*1b90*/  VIADD R7, R250, 0x3f ;  /* 0x0000003ffa077836 */ /* 0x000fe20000000000 */
[----:B------:R1:W-:Y:S01]  /*1ba0*/  STL [R1+0xf14], R8 ;  /* 0x000f140801007387 */ /* 0x0003e20000100800 */
[----:B------:R-:W-:-:S02]  /*1bb0*/  IMAD.MOV R2, RZ, RZ, -R2 ;  /* 0x000000ffff027224 */ /* 0x000fc400078e0a02 */
[----:B------:R-:W-:Y:S01]  /*1bc0*/  IMAD.MOV R4, RZ, RZ, -R4 ;  /* 0x000000ffff047224 */ /* 0x000fe200078e0a04 */
[----:B------:R-:W-:Y:S01]  /*1bd0*/  IABS R182, R7 ;  /* 0x0000000700b67213 */ /* 0x000fe20000000000 */
[C---:B------:R-:W-:Y:S01]  /*1be0*/  IMAD.HI.U32 R6, R124.reuse, R187, RZ ;  /* 0x000000bb7c067227 */ /* 0x040fe200078e00ff */
[----:B------:R2:W-:Y:S03]  /*1bf0*/  STL [R1+0xf18], R7 ;  /* 0x000f180701007387 */ /* 0x0005e60000100800 */
[C---:B------:R-:W-:Y:S02]  /*1c00*/  IMAD R190, R251.reuse, R3, R190 ;  /* 0x00000003fbbe7224 */ /* 0x040fe400078e02be */
[----:B------:R-:W-:Y:S02]  /*1c10*/  IMAD R188, R251, R5, R188 ;  /* 0x00000005fbbc7224 */ /* 0x000fe400078e02bc */
[----:B------:R-:W-:-:S04]  /*1c20*/  IMAD.HI.U32 R3, R124, R185, RZ ;  /* 0x000000b97c037227 */ /* 0x000fc800078e00ff */
[----:B------:R-:W-:Y:S01]  /*1c30*/  IMAD.HI.U32 R5, R124, R183, RZ ;  /* 0x000000b77c057227 */ /* 0x000fe200078e00ff */
[----:B-1----:R-:W-:-:S03]  /*1c40*/  IADD3 R8, -R3, RZ, RZ ;  /* 0x000000ff03087210 */ /* 0x002fc60007ffe1ff */
[C---:B------:R-:W-:Y:S02]  /*1c50*/  VIADD R12, R250.reuse, 0x41 ;  /* 0x00000041fa0c7836 */ /* 0x040fe40000000000 */
        /* <DEDUP_REMOVED lines=10> */
[----:B------:R-:W-:Y:S01]  /*1d00*/  IMAD R187, R251, R6, R187 ;  /* 0x00000006fbbb7224 */ /* 0x000fe200078e02bb */
[----:B------:R1:W-:Y:S01]  /*1d10*/  STL [R1+0xf2c], R13 ;  /* 0x000f2c0d01007387 */ /* 0x0003e20000100800 */
[----:B--2---:R-:W-:Y:S01]  /*1d20*/  VIADD R7, R250, 0x44 ;  /* 0x00000044fa077836 */ /* 0x004fe20000000000 */
[----:B------:R-:W-:Y:S01]  /*1d30*/  IABS R181, R13 ;  /* 0x0000000d00b57213 */ /* 0x000fe20000000000 */
[----:B------:R-:W-:Y:S01]  /*1d40*/  IMAD.MOV R2, RZ, RZ, -R2 ;  /* 0x000000ffff027224 */ /* 0x000fe200078e0a02 */
[----:B------:R-:W-:Y:S01]  /*1d50*/  STL [R1+0xf1c], R12 ;  /* 0x000f1c0c01007387 */ /* 0x000fe20000100800 */
[----:B------:R-:W-:Y:S01]  /*1d60*/  IMAD.MOV R4, RZ, RZ, -R4 ;  /* 0x000000ffff047224 */ /* 0x000fe200078e0a04 */
[----:B------:R-:W-:Y:S01]  /*1d70*/  IABS R177, R7 ;  /* 0x0000000700b17213 */ /* 0x000fe20000000000 */
[----:B------:R-:W-:Y:S01]  /*1d80*/  IMAD.HI.U32 R6, R124, R182, RZ ;  /* 0x000000b67c067227 */ /* 0x000fe200078e00ff */
[----:B------:R-:W-:Y:S01]  /*1d90*/  STL [R1+0xf34], R11 ;  /* 0x000f340b01007387 */ /* 0x000fe20000100800 */
[----:B-1----:R-:W-:-:S02]  /*1da0*/  IADD3 R13, R250, 0x4a, RZ ;  /* 0x0000004afa0d7810 */ /* 0x002fc40007ffe0ff */
[C---:B------:R-:W-:Y:S01]  /*1db0*/  IMAD R183, R251.reuse, R10, R183 ;  /* 0x0000000afbb77224 */ /* 0x040fe200078e02b7 */
[----:B------:R-:W-:Y:S01]  /*1dc0*/  STL [R1+0xf3c], R9 ;  /* 0x000f3c0901007387 */ /* 0x000fe20000100800 */
[----:B------:R-:W-:Y:S01]  /*1dd0*/  VIADD R10, R250, 0x46 ;  /* 0x00000046fa0a7836 */ /* 0x000fe20000000000 */
[----:B------:R-:W-:Y:S01]  /*1de0*/  IABS R171, R13 ;  /* 0x0000000d00ab7213 */ /* 0x000fe20000000000 */
[C---:B------:R-:W-:Y:S01]  /*1df0*/  IMAD R211, R251.reuse, R2, R211 ;  /* 0x00000002fbd37224 */ /* 0x040fe200078e02d3 */
[----:B------:R1:W-:Y:S01]  /*1e00*/  STL [R1+0xf40], R7 ;  /* 0x000f400701007387 */ /* 0x0003e20000100800 */
[C---:B------:R-:W-:Y:S01]  /*1e10*/  IMAD R209, R251.reuse, R4, R209 ;  /* 0x00000004fbd17224 */ /* 0x040fe200078e02d1 */
[----:B------:R-:W-:Y:S01]  /*1e20*/  IABS R175, R10 ;  /* 0x0000000a00af7213 */ /* 0x000fe20000000000 */
[----:B------:R-:W-:Y:S02]  /*1e30*/  IMAD.MOV R6, RZ, RZ, -R6 ;  /* 0x000000ffff067224 */ /* 0x000fe400078e0a06 */
[----:B------:R-:W-:-:S02]  /*1e40*/  IMAD R185, R251, R8, R185 ;  /* 0x00000008fbb97224 */ /* 0x000fc400078e02b9 */
[----:B------:R-:W-:Y:S01]  /*1e50*/  IMAD.HI.U32 R3, R124, R180, RZ ;  /* 0x000000b47c037227 */ /* 0x000fe200078e00ff */
[----:B-1----:R-:W-:-:S03]  /*1e60*/  IADD3 R7, R250, 0x49, RZ ;  /* 0x00000049fa077810 */ /* 0x002fc60007ffe0ff */
[----:B------:R-:W-:Y:S01]  /*1e70*/  IMAD.HI.U32 R5, R124, R178, RZ ;  /* 0x000000b27c057227 */ /* 0x000fe200078e00ff */
[----:B------:R-:W-:-:S03]  /*1e80*/  IABS R172, R7 ;  /* 0x0000000700ac7213 */ /* 0x000fc60000000000 */
[----:B------:R-:W-:Y:S01]  /*1e90*/  IMAD.HI.U32 R2, R124, R206, RZ ;  /* 0x000000ce7c027227 */ /* 0x000fe200078e00ff */
[----:B------:R-:W-:-:S03]  /*1ea0*/  IADD3 R5, -R5, RZ, RZ ;  /* 0x000000ff05057210 */ /* 0x000fc60007ffe1ff */
[----:B------:R-:W-:-:S04]  /*1eb0*/  IMAD.HI.U32 R4, R124, R204, RZ ;  /* 0x000000cc7c047227 */ /* 0x000fc800078e00ff */
[C---:B------:R-:W-:Y:S02]  /*1ec0*/  VIADD R11, R250.reuse, 0x45 ;  /* 0x00000045fa0b7836 */ /* 0x040fe40000000000 */
[C---:B------:R-:W-:Y:S02]  /*1ed0*/  VIADD R8, R250.reuse, 0x48 ;  /* 0x00000048fa087836 */ /* 0x040fe40000000000 */
[----:B------:R-:W-:Y:S01]  /*1ee0*/  VIADD R9, R250, 0x47 ;  /* 0x00000047fa097836 */ /* 0x000fe20000000000 */
[----:B------:R-:W-:Y:S01]  /*1ef0*/  STL [R1+0xf4c], R11 ;  /* 0x000f4c0b01007387 */ /* 0x000fe20000100800 */
[----:B------:R-:W-:Y:S01]  /*1f00*/  IMAD R182, R251, R6, R182 ;  /* 0x00000006fbb67224 */ /* 0x000fe200078e02b6 */
[----:B------:R-:W-:Y:S01]  /*1f10*/  IABS R173, R8 ;  /* 0x0000000800ad7213 */ /* 0x000fe20000000000 */
[----:B------:R-:W-:Y:S01]  /*1f20*/  IMAD.MOV R3, RZ, RZ, -R3 ;  /* 0x000000ffff037224 */ /* 0x000fe200078e0a03 */
[----:B------:R-:W-:Y:S01]  /*1f30*/  STL [R1+0xf44], R10 ;  /* 0x000f440a01007387 */ /* 0x000fe20000100800 */
[----:B------:R-:W-:Y:S01]  /*1f40*/  IMAD.MOV R2, RZ, RZ, -R2 ;  /* 0x000000ffff027224 */ /* 0x000fe200078e0a02 */
[----:B------:R-:W-:Y:S01]  /*1f50*/  IABS R174, R9 ;  /* 0x0000000900ae7213 */ /* 0x000fe20000000000 */
[----:B------:R-:W-:Y:S01]  /*1f60*/  IMAD.MOV R4, RZ, RZ, -R4 ;  /* 0x000000ffff047224 */ /* 0x000fe200078e0a04 */
[----:B------:R1:W-:Y:S01]  /*1f70*/  STL [R1+0xf54], R9 ;  /* 0x000f540901007387 */ /* 0x0003e20000100800 */
[----:B------:R-:W-:Y:S01]  /*1f80*/  IMAD.HI.U32 R6, R124, R177, RZ ;  /* 0x000000b17c067227 */ /* 0x000fe200078e00ff */
[----:B------:R-:W-:-:S02]  /*1f90*/  IABS R176, R11 ;  /* 0x0000000b00b07213 */ /* 0x000fc40000000000 */
[----:B------:R2:W-:Y:S01]  /*1fa0*/  STL [R1+0xf58], R8 ;  /* 0x000f580801007387 */ /* 0x0005e20000100800 */
[C---:B------:R-:W-:Y:S02]  /*1fb0*/  IMAD R180, R251.reuse, R3, R180 ;  /* 0x00000003fbb47224 */ /* 0x040fe400078e02b4 */
[C---:B------:R-:W-:Y:S01]  /*1fc0*/  IMAD R206, R251.reuse, R2, R206 ;  /* 0x00000002fbce7224 */ /* 0x040fe200078e02ce */
[----:B------:R3:W-:Y:S01]  /*1fd0*/  STL [R1+0xf60], R7 ;  /* 0x000f600701007387 */ /* 0x0007e20000100800 */
[----:B------:R-:W-:Y:S02]  /*1fe0*/  IMAD R204, R251, R4, R204 ;  /* 0x00000004fbcc7224 */ /* 0x000fe400078e02cc */
[----:B------:R-:W-:Y:S01]  /*1ff0*/  IMAD.MOV R6, RZ, RZ, -R6 ;  /* 0x000000ffff067224 */ /* 0x000fe200078e0a06 */
[----:B------:R-:W-:Y:S01]  /*2000*/  STL [R1+0xf70], R13 ;  /* 0x000f700d01007387 */ /* 0x000fe20000100800 */
[----:B------:R-:W-:-:S04]  /*2010*/  IMAD.HI.U32 R3, R124, R175, RZ ;  /* 0x000000af7c037227 */ /* 0x000fc800078e00ff */
[C---:B------:R-:W-:Y:S02]  /*2020*/  VIADD R12, R250.reuse, 0x4b ;  /* 0x0000004bfa0c7836 */ /* 0x040fe40000000000 */
[----:B-1----:R-:W-:Y:S02]  /*2030*/  VIADD R9, R250, 0x4d ;  /* 0x0000004dfa097836 */ /* 0x002fe40000000000 */
[C---:B------:R-:W-:Y:S01]  /*2040*/  IMAD.HI.U32 R2, R124.reuse, R201, RZ ;  /* 0x000000c97c027227 */ /* 0x040fe200078e00ff */
[----:B------:R-:W-:Y:S01]  /*2050*/  IABS R170, R12 ;  /* 0x0000000c00aa7213 */ /* 0x000fe20000000000 */
[----:B------:R-:W-:Y:S01]  /*2060*/  STL [R1+0xf68], R12 ;  /* 0x000f680c01007387 */ /* 0x000fe20000100800 */
[----:B------:R-:W-:Y:S01]  /*2070*/  IABS R168, R9 ;  /* 0x0000000900a87213 */ /* 0x000fe20000000000 */
[----:B------:R-:W-:-:S04]  /*2080*/  IMAD.HI.U32 R4, R124, R199, RZ ;  /* 0x000000c77c047227 */ /* 0x000fc800078e00ff */
[----:B------:R-:W-:Y:S02]  /*2090*/  IMAD R178, R251, R5, R178 ;  /* 0x00000005fbb27224 */ /* 0x000fe400078e02b2 */
[----:B------:R-:W-:-:S04]  /*20a0*/  IMAD.HI.U32 R5, R124, R173, RZ ;  /* 0x000000ad7c057227 */ /* 0x000fc800078e00ff */
[----:B------:R-:W-:Y:S02]  /*20b0*/  IMAD R177, R251, R6, R177 ;  /* 0x00000006fbb17224 */ /* 0x000fe400078e02b1 */
[----:B--2---:R-:W-:Y:S02]  /*20c0*/  IMAD.MOV R8, RZ, RZ, -R3 ;  /* 0x000000ffff087224 */ /* 0x004fe400078e0a03 */
[----:B---3--:R-:W-:Y:S02]  /*20d0*/  VIADD R7, R250, 0x4e ;  /* 0x0000004efa077836 */ /* 0x008fe40000000000 */
[----:B------:R-:W-:Y:S02]  /*20e0*/  IMAD.MOV R2, RZ, RZ, -R2 ;  /* 0x000000ffff027224 */ /* 0x000fe400078e0a02 */
[----:B------:R-:W-:Y:S01]  /*20f0*/  IMAD.MOV R4, RZ, RZ, -R4 ;  /* 0x000000ffff047224 */ /* 0x000fe200078e0a04 */
[----:B------:R-:W-:Y:S01]  /*2100*/  IABS R167, R7 ;  /* 0x0000000700a77213 */ /* 0x000fe20000000000 */
[----:B------:R-:W-:-:S04]  /*2110*/  IMAD.HI.U32 R6, R124, R172, RZ ;  /* 0x000000ac7c067227 */ /* 0x000fc800078e00ff */
[----:B------:R-:W-:Y:S02]  /*2120*/  VIADD R11, R250, 0x4c ;  /* 0x0000004cfa0b7836 */ /* 0x000fe40000000000 */
[----:B------:R-:W-:Y:S02]  /*2130*/  IMAD.MOV R10, RZ, RZ, -R5 ;  /* 0x000000ffff0a7224 */ /* 0x000fe400078e0a05 */
[C---:B------:R-:W-:Y:S01]  /*2140*/  IMAD R175, R251.reuse, R8, R175 ;  /* 0x00000008fbaf7224 */ /* 0x040fe200078e02af */
[----:B------:R-:W-:Y:S01]  /*2150*/  STL [R1+0xf74], R11 ;  /* 0x000f740b01007387 */ /* 0x000fe20000100800 */
[C---:B------:R-:W-:Y:S01]  /*2160*/  IMAD R201, R251.reuse, R2, R201 ;  /* 0x00000002fbc97224 */ /* 0x040fe200078e02c9 */
[----:B------:R-:W-:Y:S01]  /*2170*/  IABS R169, R11 ;  /* 0x0000000b00a97213 */ /* 0x000fe20000000000 */
[----:B------:R-:W-:Y:S01]  /*2180*/  IMAD R199, R251, R4, R199 ;  /* 0x00000004fbc77224 */ /* 0x000fe200078e02c7 */
[----:B------:R1:W-:Y:S01]  /*2190*/  STL [R1+0xf78], R9 ;  /* 0x000f780901007387 */ /* 0x0003e20000100800 */
[----:B------:R-:W-:-:S02]  /*21a0*/  IMAD.MOV R6, RZ, RZ, -R6 ;  /* 0x000000ffff067224 */ /* 0x000fc400078e0a06 */
[----:B------:R-:W-:Y:S01]  /*21b0*/  VIADD R8, R250, 0x52 ;  /* 0x00000052fa087836 */ /* 0x000fe20000000000 */
[----:B------:R2:W-:Y:S01]  /*21c0*/  STL [R1+0xf80], R7 ;  /* 0x000f800701007387 */ /* 0x0005e20000100800 */
[----:B------:R-:W-:-:S03]  /*21d0*/  IMAD.HI.U32 R2, R124, R196, RZ ;  /* 0x000000c47c027227 */ /* 0x000fc600078e00ff */
[----:B------:R-:W-:Y:S01]  /*21e0*/  IABS R163, R8 ;  /* 0x0000000800a37213 */ /* 0x000fe20000000000 */
[----:B------:R-:W-:Y:S01]  /*21f0*/  IMAD.HI.U32 R4, R124, R194, RZ ;  /* 0x000000c27c047227 */ /* 0x000fe200078e00ff */
[----:B-1----:R-:W-:-:S03]  /*2200*/  IADD3 R9, R250, 0x51, RZ ;  /* 0x00000051fa097810 */ /* 0x002fc60007ffe0ff */
[----:B------:R-:W-:Y:S01]  /*2210*/  IMAD R173, R251, R10, R173 ;  /* 0x0000000afbad7224 */ /* 0x000fe200078e02ad */
[----:B------:R-:W-:Y:S01]  /*2220*/  IABS R164, R9 ;  /* 0x0000000900a47213 */ /* 0x000fe20000000000 */
[----:B------:R-:W-:-:S04]  /*2230*/  IMAD.HI.U32 R3, R124, R170, RZ ;  /* 0x000000aa7c037227 */ /* 0x000fc800078e00ff */
[----:B------:R-:W-:Y:S01]  /*2240*/  IMAD.HI.U32 R5, R124, R168, RZ ;  /* 0x000000a87c057227 */ /* 0x000fe200078e00ff */
[----:B------:R-:W-:-:S03]  /*2250*/  IADD3 R3, -R3, RZ, RZ ;  /* 0x000000ff03037210 */ /* 0x000fc60007ffe1ff */
[C---:B------:R-:W-:Y:S02]  /*2260*/  VIADD R10, R250.reuse, 0x50 ;  /* 0x00000050fa0a7836 */ /* 0x040fe40000000000 */
[----:B------:R-:W-:Y:S02]  /*2270*/  IMAD R172, R251, R6, R172 ;  /* 0x00000006fbac7224 */ /* 0x000fe400078e02ac */
[C---:B------:R-:W-:Y:S01]  /*2280*/  VIADD R11, R250.reuse, 0x4f ;  /* 0x0000004ffa0b7836 */ /* 0x040fe20000000000 */
[----:B------:R-:W-:Y:S01]  /*2290*/  IABS R165, R10 ;  /* 0x0000000a00a57213 */ /* 0x000fe20000000000 */
[----:B--2---:R-:W-:Y:S02]  /*22a0*/  VIADD R7, R250, 0x53 ;  /* 0x00000053fa077836 */ /* 0x004fe40000000000 */
[----:B------:R-:W-:Y:S01]  /*22b0*/  IMAD.MOV R2, RZ, RZ, -R2 ;  /* 0x000000ffff027224 */ /* 0x000fe200078e0a02 */
[----:B------:R-:W-:Y:S01]  /*22c0*/  STL [R1+0xf98], R11 ;  /* 0x000f980b01007387 */ /* 0x000fe20000100800 */
[----:B------:R-:W-:Y:S01]  /*22d0*/  IMAD.MOV R4, RZ, RZ, -R4 ;  /* 0x000000ffff047224 */ /* 0x000fe200078e0a04 */
[----:B------:R-:W-:Y:S01]  /*22e0*/  IABS R162, R7 ;  /* 0x0000000700a27213 */ /* 0x000fe20000000000 */
[----:B------:R-:W-:Y:S01]  /*22f0*/  IMAD.HI.U32 R6, R124, R167, RZ ;  /* 0x000000a77c067227 */ /* 0x000fe200078e00ff */
[----:B------:R-:W-:Y:S01]  /*2300*/  STL [R1+0xf84], R10 ;  /* 0x000f840a01007387 */ /* 0x000fe20000100800 */
[----:B------:R-:W-:-:S02]  /*2310*/  IABS R166, R11 ;  /* 0x0000000b00a67213 */ /* 0x000fc40000000000 */
[----:B------:R-:W-:Y:S01]  /*2320*/  IMAD.MOV R5, RZ, RZ, -R5 ;  /* 0x000000ffff057224 */ /* 0x000fe200078e0a05 */
[----:B------:R-:W-:Y:S01]  /*2330*/  STL [R1+0xf9c], R9 ;  /* 0x000f9c0901007387 */ /* 0x000fe20000100800 */
[C---:B------:R-:W-:Y:S02]  /*2340*/  IMAD R196, R251.reuse, R2, R196 ;  /* 0x00000002fbc47224 */ /* 0x040fe400078e02c4 */
[C---:B------:R-:W-:Y:S01]  /*2350*/  IMAD R194, R251.reuse, R4, R194 ;  /* 0x00000004fbc27224 */ /* 0x040fe200078e02c2 */
[----:B------:R-:W-:Y:S01]  /*2360*/  STL [R1+0xfa0], R8 ;  /* 0x000fa00801007387 */ /* 0x000fe20000100800 */
[----:B------:R-:W-:Y:S02]  /*2370*/  IMAD.MOV R6, RZ, RZ, -R6 ;  /* 0x000000ffff067224 */ /* 0x000fe400078e0a06 */
[----:B------:R-:W-:Y:S01]  /*2380*/  IMAD R168, R251, R5, R168 ;  /* 0x00000005fba87224 */ /* 0x000fe200078e02a8 */
[----:B------:R1:W-:Y:S01]  /*2390*/  STL [R1+0xfa4], R7 ;  /* 0x000fa40701007387 */ /* 0x0003e20000100800 */
[----:B------:R-:W-:-:S04]  /*23a0*/  IMAD.HI.U32 R2, R124, R191, RZ ;  /* 0x000000bf7c027227 */ /* 0x000fc800078e00ff */
[----:B------:R-:W-:-:S04]  /*23b0*/  IMAD.HI.U32 R4, R124, R189, RZ ;  /* 0x000000bd7c047227 */ /* 0x000fc800078e00ff */
[----:B------:R-:W-:Y:S01]  /*23c0*/  IMAD.HI.U32 R5, R124, R163, RZ ;  /* 0x000000a37c057227 */ /* 0x000fe200078e00ff */
[----:B-1----:R-:W-:-:S03]  /*23d0*/  IADD3 R7, R250, 0x58, RZ ;  /* 0x00000058fa077810 */ /* 0x002fc60007ffe0ff */
[----:B------:R-:W-:Y:S01]  /*23e0*/  IMAD R170, R251, R3, R170 ;  /* 0x00000003fbaa7224 */ /* 0x000fe200078e02aa */
[----:B------:R-:W-:Y:S01]  /*23f0*/  IADD3 R10, -R5, RZ, RZ ;  /* 0x000000ff050a7210 */ /* 0x000fe20007ffe1ff */
[----:B------:R-:W-:Y:S01]  /*2400*/  IMAD.HI.U32 R3, R124, R165, RZ ;  /* 0x000000a57c037227 */ /* 0x000fe200078e00ff */
[----:B------:R-:W-:-:S03]  /*2410*/  IABS R157, R7 ;  /* 0x00000007009d7213 */ /* 0x000fc60000000000 */
[C---:B------:R-:W-:Y:S02]  /*2420*/  VIADD R13, R250.reuse, 0x54 ;  /* 0x00000054fa0d7836 */ /* 0x040fe40000000000 */
[C---:B------:R-:W-:Y:S02]  /*2430*/  VIADD R12, R250.reuse, 0x55 ;  /* 0x00000055fa0c7836 */ /* 0x040fe40000000000 */
[----:B------:R-:W-:Y:S01]  /*2440*/  VIADD R9, R250, 0x57 ;  /* 0x00000057fa097836 */ /* 0x000fe20000000000 */
[----:B------:R-:W-:Y:S01]  /*2450*/  STL [R1+0xfbc], R13 ;  /* 0x000fbc0d01007387 */ /* 0x000fe20000100800 */
[----:B------:R-:W-:Y:S01]  /*2460*/  IMAD R167, R251, R6, R167 ;  /* 0x00000006fba77224 */ /* 0x000fe200078e02a7 */
[----:B------:R-:W-:Y:S01]  /*2470*/  IABS R160, R12 ;  /* 0x0000000c00a07213 */ /* 0x000fe20000000000 */
[----:B------:R-:W-:Y:S01]  /*2480*/  IMAD.MOV R2, RZ, RZ, -R2 ;  /* 0x000000ffff027224 */ /* 0x000fe200078e0a02 */
[----:B------:R-:W-:Y:S01]  /*2490*/  IABS R158, R9 ;  /* 0x00000009009e7213 */ /* 0x000fe20000000000 */
[----:B------:R-:W-:Y:S01]  /*24a0*/  IMAD.MOV R4, RZ, RZ, -R4 ;  /* 0x000000ffff047224 */ /* 0x000fe200078e0a04 */
[----:B------:R-:W-:Y:S01]  /*24b0*/  STL [R1+0xfa8], R12 ;  /* 0x000fa80c01007387 */ /* 0x000fe20000100800 */
[----:B------:R-:W-:Y:S01]  /*24c0*/  IMAD.HI.U32 R6, R124, R162, RZ ;  /* 0x000000a27c067227 */ /* 0x000fe200078e00ff */
[----:B------:R-:W-:-:S03]  /*24d0*/  IABS R161, R13 ;  /* 0x0000000d00a17213 */ /* 0x000fc60000000000 */
[----:B------:R-:W-:Y:S02]  /*24e0*/  VIADD R11, R250, 0x56 ;  /* 0x00000056fa0b7836 */ /* 0x000fe40000000000 */
[----:B------:R-:W-:Y:S02]  /*24f0*/  IMAD.MOV R8, RZ, RZ, -R3 ;  /* 0x000000ffff087224 */ /* 0x000fe400078e0a03 */
[C---:B------:R-:W-:Y:S01]  /*2500*/  IMAD R191, R251.reuse, R2, R191 ;  /* 0x00000002fbbf7224 */ /* 0x040fe200078e02bf */
[----:B------:R1:W-:Y:S01]  /*2510*/  STL [R1+0xfc0], R11 ;  /* 0x000fc00b01007387 */ /* 0x0003e20000100800 */
[----:B------:R-:W-:Y:S01]  /*2520*/  IMAD R189, R251, R4, R189 ;  /* 0x00000004fbbd7224 */ /* 0x000fe200078e02bd */
[----:B------:R-:W-:Y:S01]  /*2530*/  IABS R159, R11 ;  /* 0x0000000b009f7213 */ /* 0x000fe20000000000 */
[----:B------:R-:W-:Y:S01]  /*2540*/  IMAD.MOV R6, RZ, RZ, -R6 ;  /* 0x000000ffff067224 */ /* 0x000fe200078e0a06 */
[----:B------:R-:W-:Y:S01]  /*2550*/  STL [R1+0xfc4], R9 ;  /* 0x000fc40901007387 */ /* 0x000fe20000100800 */
[----:B------:R-:W-:-:S03]  /*2560*/  IMAD.HI.U32 R2, R124, R186, RZ ;  /* 0x000000ba7c027227 */ /* 0x000fc600078e00ff */
[----:B------:R-:W-:Y:S01]  /*2570*/  STL [R1+0xfcc], R7 ;  /* 0x000fcc0701007387 */ /* 0x000fe20000100800 */
[----:B------:R-:W-:Y:S01]  /*2580*/  IMAD.HI.U32 R4, R124, R184, RZ ;  /* 0x000000b87c047227 */ /* 0x000fe200078e00ff */
[----:B-1----:R-:W-:-:S03]  /*2590*/  IADD3 R11, R250, 0x59, RZ ;  /* 0x00000059fa0b7810 */ /* 0x002fc60007ffe0ff */
[C---:B------:R-:W-:Y:S01]  /*25a0*/  IMAD R165, R251.reuse, R8, R165 ;  /* 0x00000008fba57224 */ /* 0x040fe200078e02a5 */
[----:B------:R-:W-:Y:S01]  /*25b0*/  IABS R156, R11 ;  /* 0x0000000b009c7213 */ /* 0x000fe20000000000 */
[C---:B------:R-:W-:Y:S01]  /*25c0*/  IMAD R163, R251.reuse, R10, R163 ;  /* 0x0000000afba37224 */ /* 0x040fe200078e02a3 */
[----:B------:R1:W-:Y:S01]  /*25d0*/  STL [R1+0xfd8], R11 ;  /* 0x000fd80b01007387 */ /* 0x0003e20000100800 */
[C---:B------:R-:W-:Y:S02]  /*25e0*/  VIADD R10, R250.reuse, 0x5a ;  /* 0x0000005afa0a7836 */ /* 0x040fe40000000000 */
[----:B------:R-:W-:Y:S02]  /*25f0*/  VIADD R8, R250, 0x5c ;  /* 0x0000005cfa087836 */ /* 0x000fe40000000000 */
[----:B------:R-:W-:Y:S01]  /*2600*/  IMAD R162, R251, R6, R162 ;  /* 0x00000006fba27224 */ /* 0x000fe200078e02a2 */
[----:B------:R-:W-:Y:S01]  /*2610*/  IABS R155, R10 ;  /* 0x0000000a009b7213 */ /* 0x000fe20000000000 */
[----:B------:R-:W-:Y:S01]  /*2620*/  IMAD.HI.U32 R3, R124, R160, RZ ;  /* 0x000000a07c037227 */ /* 0x000fe200078e00ff */
[----:B------:R-:W-:Y:S01]  /*2630*/  IABS R153, R8 ;  /* 0x0000000800997213 */ /* 0x000fe20000000000 */
[----:B------:R-:W-:Y:S01]  /*2640*/  STL [R1+0xfd0], R10 ;  /* 0x000fd00a01007387 */ /* 0x000fe20000100800 */
[----:B-1----:R-:W-:Y:S01]  /*2650*/  IADD3 R11, R250, 0x60, RZ ;  /* 0x00000060fa0b7810 */ /* 0x002fe20007ffe0ff */
[----:B------:R-:W-:-:S03]  /*2660*/  IMAD.HI.U32 R5, R124, R158, RZ ;  /* 0x0000009e7c057227 */ /* 0x000fc600078e00ff */
[----:B------:R-:W-:Y:S01]  /*2670*/  IABS R149, R11 ;  /* 0x0000000b00957213 */ /* 0x000fe20000000000 */
[----:B------:R-:W-:Y:S02]  /*2680*/  VIADD R7, R250, 0x5d ;  /* 0x0000005dfa077836 */ /* 0x000fe40000000000 */
[----:B------:R-:W-:Y:S02]  /*2690*/  IMAD.MOV R2, RZ, RZ, -R2 ;  /* 0x000000ffff027224 */ /* 0x000fe400078e0a02 */
[----:B------:R-:W-:Y:S01]  /*26a0*/  IMAD.MOV R4, RZ, RZ, -R4 ;  /* 0x000000ffff047224 */ /* 0x000fe200078e0a04 */
[----:B------:R-:W-:Y:S01]  /*26b0*/  IABS R152, R7 ;  /* 0x0000000700987213 */ /* 0x000fe20000000000 */
[----:B------:R-:W-:-:S04]  /*26c0*/  IMAD.HI.U32 R6, R124, R157, RZ ;  /* 0x0000009d7c067227 */ /* 0x000fc800078e00ff */
[----:B------:R-:W-:Y:S02]  /*26d0*/  VIADD R9, R250, 0x5b ;  /* 0x0000005bfa097836 */ /* 0x000fe40000000000 */
[----:B------:R-:W-:Y:S02]  /*26e0*/  IMAD.MOV R3, RZ, RZ, -R3 ;  /* 0x000000ffff037224 */ /* 0x000fe400078e0a03 */
[----:B------:R-:W-:Y:S01]  /*26f0*/  IMAD.MOV R5, RZ, RZ, -R5 ;  /* 0x000000ffff057224 */ /* 0x000fe200078e0a05 */
[----:B------:R-:W-:Y:S01]  /*2700*/  STL [R1+0xfdc], R9 ;  /* 0x000fdc0901007387 */ /* 0x000fe20000100800 */
[C---:B------:R-:W-:Y:S01]  /*2710*/  IMAD R186, R251.reuse, R2, R186 ;  /* 0x00000002fbba7224 */ /* 0x040fe200078e02ba */
[----:B------:R-:W-:Y:S01]  /*2720*/  IABS R154, R9 ;  /* 0x00000009009a7213 */ /* 0x000fe20000000000 */
[----:B------:R-:W-:Y:S01]  /*2730*/  IMAD R184, R251, R4, R184 ;  /* 0x00000004fbb87224 */ /* 0x000fe200078e02b8 */
[----:B------:R1:W-:Y:S01]  /*2740*/  STL [R1+0xfe4], R8 ;  /* 0x000fe40801007387 */ /* 0x0003e20000100800 */
[----:B------:R-:W-:-:S02]  /*2750*/  IMAD.MOV R6, RZ, RZ, -R6 ;  /* 0x000000ffff067224 */ /* 0x000fc400078e0a06 */
[C---:B------:R-:W-:Y:S01]  /*2760*/  IMAD.HI.U32 R2, R124.reuse, R181, RZ ;  /* 0x000000b57c027227 */ /* 0x040fe200078e00ff */
[----:B------:R2:W-:Y:S03]  /*2770*/  STL [R1+0xfec], R7 ;  /* 0x000fec0701007387 */ /* 0x0005e60000100800 */
[----:B------:R-:W-:-:S04]  /*2780*/  IMAD.HI.U32 R4, R124, R179, RZ ;  /* 0x000000b37c047227 */ /* 0x000fc800078e00ff */
[C---:B------:R-:W-:Y:S02]  /*2790*/  IMAD R160, R251.reuse, R3, R160 ;  /* 0x00000003fba07224 */ /* 0x040fe400078e02a0 */
[C---:B------:R-:W-:Y:S02]  /*27a0*/  IMAD R158, R251.reuse, R5, R158 ;  /* 0x00000005fb9e7224 */ /* 0x040fe400078e029e */
[----:B------:R-:W-:Y:S02]  /*27b0*/  IMAD R157, R251, R6, R157 ;  /* 0x00000006fb9d7224 */ /* 0x000fe400078e029d */
[----:B------:R-:W-:-:S04]  /*27c0*/  IMAD.HI.U32 R3, R124, R155, RZ ;  /* 0x0000009b7c037227 */ /* 0x000fc800078e00ff */
[----:B------:R-:W-:Y:S01]  /*27d0*/  IMAD.HI.U32 R5, R124, R153, RZ ;  /* 0x000000997c057227 */ /* 0x000fe200078e00ff */
[----:B-1----:R-:W-:-:S03]  /*27e0*/  IADD3 R8, -R3, RZ, RZ ;  /* 0x000000ff03087210 */ /* 0x002fc60007ffe1ff */
[C---:B------:R-:W-:Y:S02]  /*27f0*/  VIADD R13, R250.reuse, 0x5e ;  /* 0x0000005efa0d7836 */ /* 0x040fe40000000000 */
[----:B--2---:R-:W-:Y:S02]  /*2800*/  VIADD R7, R250, 0x62 ;  /* 0x00000062fa077836 */ /* 0x004fe40000000000 */
[----:B------:R-:W-:Y:S01]  /*2810*/  IMAD.MOV R2, RZ, RZ, -R2 ;  /* 0x000000ffff027224 */ /* 0x000fe200078e0a02 */
[----:B------:R1:W-:Y:S01]  /*2820*/  STL [R1+0xffc], R13 ;  /* 0x000ffc0d01007387 */ /* 0x0003e20000100800 */
[----:B------:R-:W-:Y:S01]  /*2830*/  IMAD.MOV R4, RZ, RZ, -R4 ;  /* 0x000000ffff047224 */ /* 0x000fe200078e0a04 */
[----:B------:R-:W-:Y:S01]  /*2840*/  IABS R147, R7 ;  /* 0x0000000700937213 */ /* 0x000fe20000000000 */
[----:B------:R-:W-:Y:S01]  /*2850*/  IMAD.HI.U32 R6, R124, R152, RZ ;  /* 0x000000987c067227 */ /* 0x000fe200078e00ff */
[----:B------:R-:W-:-:S03]  /*2860*/  IABS R151, R13 ;  /* 0x0000000d00977213 */ /* 0x000fc60000000000 */
[C---:B------:R-:W-:Y:S02]  /*2870*/  VIADD R12, R250.reuse, 0x5f ;  /* 0x0000005ffa0c7836 */ /* 0x040fe40000000000 */
[C---:B------:R-:W-:Y:S01]  /*2880*/  VIADD R9, R250.reuse, 0x61 ;  /* 0x00000061fa097836 */ /* 0x040fe20000000000 */
[----:B-1----:R-:W-:Y:S01]  /*2890*/  IADD3 R13, R250, 0x68, RZ ;  /* 0x00000068fa0d7810 */ /* 0x002fe20007ffe0ff */
[----:B------:R-:W-:Y:S01]  /*28a0*/  IMAD.MOV R10, RZ, RZ, -R5 ;  /* 0x000000ffff0a7224 */ /* 0x000fe200078e0a05 */
[----:B------:R-:W-:Y:S01]  /*28b0*/  STL [R1+0xff0], R12 ;  /* 0x000ff00c01007387 */ /* 0x000fe20000100800 */
[C---:B------:R-:W-:Y:S01]  /*28c0*/  IMAD R181, R251.reuse, R2, R181 ;  /* 0x00000002fbb57224 */ /* 0x040fe200078e02b5 */
[----:B------:R-:W-:Y:S01]  /*28d0*/  IABS R148, R9 ;  /* 0x0000000900947213 */ /* 0x000fe20000000000 */
[----:B------:R-:W-:Y:S01]  /*28e0*/  IMAD R179, R251, R4, R179 ;  /* 0x00000004fbb37224 */ /* 0x000fe200078e02b3 */
[----:B------:R1:W-:Y:S01]  /*28f0*/  STL [R1+0x1000], R11 ;  /* 0x0010000b01007387 */ /* 0x0003e20000100800 */
[----:B------:R-:W-:Y:S01]  /*2900*/  IMAD.MOV R6, RZ, RZ, -R6 ;  /* 0x000000ffff067224 */ /* 0x000fe200078e0a06 */
[----:B------:R-:W-:Y:S01]  /*2910*/  IABS R150, R12 ;  /* 0x0000000c00967213 */ /* 0x000fe20000000000 */
[----:B------:R-:W-:Y:S01]  /*2920*/  IMAD.HI.U32 R2, R124, R176, RZ ;  /* 0x000000b07c027227 */ /* 0x000fe200078e00ff */
[----:B------:R-:W-:Y:S01]  /*2930*/  STL [R1+0x1004], R9 ;  /* 0x0010040901007387 */ /* 0x000fe20000100800 */
[----:B------:R-:W-:-:S02]  /*2940*/  IABS R141, R13 ;  /* 0x0000000d008d7213 */ /* 0x000fc40000000000 */
[----:B------:R-:W-:Y:S01]  /*2950*/  IMAD.HI.U32 R4, R124, R174, RZ ;  /* 0x000000ae7c047227 */ /* 0x000fe200078e00ff */
[----:B------:R2:W-:Y:S03]  /*2960*/  STL [R1+0x1008], R7 ;  /* 0x0010080701007387 */ /* 0x0005e60000100800 */
[C---:B------:R-:W-:Y:S02]  /*2970*/  IMAD R153, R251.reuse, R10, R153 ;  /* 0x0000000afb997224 */ /* 0x040fe400078e0299 */
[C---:B-1----:R-:W-:Y:S02]  /*2980*/  VIADD R11, R250.reuse, 0x63 ;  /* 0x00000063fa0b7836 */ /* 0x042fe40000000000 */
[C---:B------:R-:W-:Y:S02]  /*2990*/  IMAD R152, R251.reuse, R6, R152 ;  /* 0x00000006fb987224 */ /* 0x040fe400078e0298 */
[C---:B------:R-:W-:Y:S01]  /*29a0*/  VIADD R10, R250.reuse, 0x64 ;  /* 0x00000064fa0a7836 */ /* 0x040fe20000000000 */
[----:B--2---:R-:W-:Y:S01]  /*29b0*/  IADD3 R7, R250, 0x67, RZ ;  /* 0x00000067fa077810 */ /* 0x004fe20007ffe0ff */
[----:B------:R-:W-:Y:S01]  /*29c0*/  IMAD.MOV R2, RZ, RZ, -R2 ;  /* 0x000000ffff027224 */ /* 0x000fe200078e0a02 */
[----:B------:R-:W-:Y:S01]  /*29d0*/  STL [R1+0x1024], R11 ;  /* 0x0010240b01007387 */ /* 0x000fe20000100800 */
[----:B------:R-:W-:Y:S01]  /*29e0*/  IMAD.MOV R4, RZ, RZ, -R4 ;  /* 0x000000ffff047224 */ /* 0x000fe200078e0a04 */
[----:B------:R-:W-:Y:S01]  /*29f0*/  IABS R142, R7 ;  /* 0x00000007008e7213 */ /* 0x000fe20000000000 */
[----:B------:R-:W-:Y:S01]  /*2a00*/  IMAD R155, R251, R8, R155 ;  /* 0x00000008fb9b7224 */ /* 0x000fe200078e029b */
[----:B------:R-:W-:Y:S01]  /*2a10*/  STL [R1+0x1010], R10 ;  /* 0x0010100a01007387 */ /* 0x000fe20000100800 */
[----:B------:R-:W-:Y:S01]  /*2a20*/  IMAD.HI.U32 R6, R124, R147, RZ ;  /* 0x000000937c067227 */ /* 0x000fe200078e00ff */
[----:B------:R-:W-:-:S02]  /*2a30*/  IABS R146, R11 ;  /* 0x0000000b00927213 */ /* 0x000fc40000000000 */
[----:B------:R-:W-:Y:S01]  /*2a40*/  IABS R145, R10 ;  /* 0x0000000a00917213 */ /* 0x000fe20000000000 */
[C---:B------:R-:W-:Y:S02]  /*2a50*/  VIADD R9, R250.reuse, 0x65 ;  /* 0x00000065fa097836 */ /* 0x040fe40000000000 */
[----:B------:R-:W-:Y:S02]  /*2a60*/  VIADD R8, R250, 0x66 ;  /* 0x00000066fa087836 */ /* 0x000fe40000000000 */
[C---:B------:R-:W-:Y:S01]  /*2a70*/  IMAD R176, R251.reuse, R2, R176 ;  /* 0x00000002fbb07224 */ /* 0x040fe200078e02b0 */
[----:B------:R-:W-:Y:S01]  /*2a80*/  STL [R1+0x1028], R9 ;  /* 0x0010280901007387 */ /* 0x000fe20000100800 */
[----:B------:R-:W-:Y:S01]  /*2a90*/  IMAD R174, R251, R4, R174 ;  /* 0x00000004fbae7224 */ /* 0x000fe200078e02ae */
[----:B------:R-:W-:Y:S01]  /*2aa0*/  IABS R144, R9 ;  /* 0x0000000900907213 */ /* 0x000fe20000000000 */
[----:B------:R-:W-:Y:S01]  /*2ab0*/  IMAD.HI.U32 R5, R124, R148, RZ ;  /* 0x000000947c057227 */ /* 0x000fe200078e00ff */
[----:B------:R-:W-:Y:S01]  /*2ac0*/  STL [R1+0x102c], R8 ;  /* 0x00102c0801007387 */ /* 0x000fe20000100800 */
[----:B------:R-:W-:-:S02]  /*2ad0*/  IABS R143, R8 ;  /* 0x00000008008f7213 */ /* 0x000fc40000000000 */
[----:B------:R-:W-:Y:S01]  /*2ae0*/  IMAD.MOV R6, RZ, RZ, -R6 ;  /* 0x000000ffff067224 */ /* 0x000fe200078e0a06 */
[----:B------:R1:W-:Y:S01]  /*2af0*/  STL [R1+0x103c], R7 ;  /* 0x00103c0701007387 */ /* 0x0003e20000100800 */
[C---:B------:R-:W-:Y:S01]  /*2b00*/  IMAD.HI.U32 R2, R124.reuse, R171, RZ ;  /* 0x000000ab7c027227 */ /* 0x040fe200078e00ff */
[----:B------:R-:W-:Y:S02]  /*2b10*/  IADD3 R5, -R5, RZ, RZ ;  /* 0x000000ff05057210 */ /* 0x000fe40007ffe1ff */
[----:B------:R-:W-:Y:S01]  /*2b20*/  STL [R1+0x1070], R13 ;  /* 0x0010700d01007387 */ /* 0x000fe20000100800 */
[----:B------:R-:W-:-:S04]  /*2b30*/  IMAD.HI.U32 R4, R124, R169, RZ ;  /* 0x000000a97c047227 */ /* 0x000fc800078e00ff */
[----:B------:R-:W-:-:S04]  /*2b40*/  IMAD.HI.U32 R3, R124, R150, RZ ;  /* 0x000000967c037227 */ /* 0x000fc800078e00ff */
[----:B------:R-:W-:Y:S02]  /*2b50*/  IMAD R147, R251, R6, R147 ;  /* 0x00000006fb937224 */ /* 0x000fe400078e0293 */
[C---:B------:R-:W-:Y:S02]  /*2b60*/  VIADD R12, R250.reuse, 0x69 ;  /* 0x00000069fa0c7836 */ /* 0x040fe40000000000 */
[----:B-1----:R-:W-:Y:S02]  /*2b70*/  VIADD R7, R250, 0x6c ;  /* 0x0000006cfa077836 */ /* 0x002fe40000000000 */
[----:B------:R-:W-:Y:S01]  /*2b80*/  IMAD.MOV R2, RZ, RZ, -R2 ;  /* 0x000000ffff027224 */ /* 0x000fe200078e0a02 */
[----:B------:R-:W-:Y:S01]  /*2b90*/  STL [R1+0x1044], R12 ;  /* 0x0010440c01007387 */ /* 0x000fe20000100800 */
[----:B------:R-:W-:Y:S01]  /*2ba0*/  IMAD.MOV R4, RZ, RZ, -R4 ;  /* 0x000000ffff047224 */ /* 0x000fe200078e0a04 */
[----:B------:R-:W-:Y:S01]  /*2bb0*/  IABS R137, R7 ;  /* 0x0000000700897213 */ /* 0x000fe20000000000 */
[----:B------:R-:W-:Y:S01]  /*2bc0*/  IMAD.HI.U32 R6, R124, R142, RZ ;  /* 0x0000008e7c067227 */ /* 0x000fe200078e00ff */
[----:B------:R-:W-:-:S03]  /*2bd0*/  IABS R140, R12 ;  /* 0x0000000c008c7213 */ /* 0x000fc60000000000 */
[C---:B------:R-:W-:Y:S02]  /*2be0*/  VIADD R11, R250.reuse, 0x6a ;  /* 0x0000006afa0b7836 */ /* 0x040fe40000000000 */
[----:B------:R-:W-:Y:S02]  /*2bf0*/  VIADD R9, R250, 0x6b ;  /* 0x0000006bfa097836 */ /* 0x000fe40000000000 */
        /* <DEDUP_REMOVED lines=8> */
[C---:B------:R-:W-:Y:S01]  /*2c80*/  IMAD.HI.U32 R2, R124.reuse, R166, RZ ;  /* 0x000000a67c027227 */ /* 0x040fe200078e00ff */
[----:B------:R2:W-:Y:S03]  /*2c90*/  STL [R1+0x108c], R7 ;  /* 0x00108c0701007387 */ /* 0x0005e60000100800 */
[----:B------:R-:W-:Y:S01]  /*2ca0*/  IMAD.HI.U32 R4, R124, R164, RZ ;  /* 0x000000a47c047227 */ /* 0x000fe200078e00ff */
[----:B-1----:R-:W-:-:S03]  /*2cb0*/  IADD3 R9, R250, 0x6f, RZ ;  /* 0x0000006ffa097810 */ /* 0x002fc60007ffe0ff */
[----:B------:R-:W-:Y:S02]  /*2cc0*/  IMAD R148, R251, R5, R148 ;  /* 0x00000005fb947224 */ /* 0x000fe400078e0294 */
[----:B------:R-:W-:Y:S01]  /*2cd0*/  IMAD.HI.U32 R5, R124, R143, RZ ;  /* 0x0000008f7c057227 */ /* 0x000fe200078e00ff */
[----:B------:R-:W-:-:S03]  /*2ce0*/  IABS R134, R9 ;  /* 0x0000000900867213 */ /* 0x000fc60000000000 */
[----:B------:R-:W-:Y:S02]  /*2cf0*/  IMAD R150, R251, R3, R150 ;  /* 0x00000003fb967224 */ /* 0x000fe400078e0296 */
[----:B------:R-:W-:-:S04]  /*2d00*/  IMAD.HI.U32 R3, R124, R145, RZ ;  /* 0x000000917c037227 */ /* 0x000fc800078e00ff */
[----:B------:R-:W-:Y:S02]  /*2d10*/  IMAD R142, R251, R6, R142 ;  /* 0x00000006fb8e7224 */ /* 0x000fe400078e028e */
[----:B--2---:R-:W-:Y:S02]  /*2d20*/  VIADD R7, R250, 0x71 ;  /* 0x00000071fa077836 */ /* 0x004fe40000000000 */
[----:B------:R-:W-:Y:S02]  /*2d30*/  IMAD.MOV R2, RZ, RZ, -R2 ;  /* 0x000000ffff027224 */ /* 0x000fe400078e0a02 */
[----:B------:R-:W-:Y:S01]  /*2d40*/  IMAD.MOV R4, RZ, RZ, -R4 ;  /* 0x000000ffff047224 */ /* 0x000fe200078e0a04 */
[----:B------:R-:W-:Y:S01]  /*2d50*/  IABS R132, R7 ;  /* 0x0000000700847213 */ /* 0x000fe20000000000 */
[----:B------:R-:W-:-:S04]  /*2d60*/  IMAD.HI.U32 R6, R124, R137, RZ ;  /* 0x000000897c067227 */ /* 0x000fc800078e00ff */
[----:B------:R-:W-:Y:S02]  /*2d70*/  IMAD.MOV R10, RZ, RZ, -R5 ;  /* 0x000000ffff0a7224 */ /* 0x000fe400078e0a05 */
[----:B------:R-:W-:Y:S02]  /*2d80*/  IMAD.MOV R8, RZ, RZ, -R3 ;  /* 0x000000ffff087224 */ /* 0x000fe400078e0a03 */
[C---:B------:R-:W-:Y:S02]  /*2d90*/  IMAD R166, R251.reuse, R2, R166 ;  /* 0x00000002fba67224 */ /* 0x040fe400078e02a6 */
[----:B------:R-:W-:Y:S02]  /*2da0*/  IMAD R164, R251, R4, R164 ;  /* 0x00000004fba47224 */ /* 0x000fe400078e02a4 */
[----:B------:R-:W-:Y:S02]  /*2db0*/  IMAD.MOV R6, RZ, RZ, -R6 ;  /* 0x000000ffff067224 */ /* 0x000fe400078e0a06 */
[----:B------:R-:W-:-:S04]  /*2dc0*/  IMAD.HI.U32 R2, R124, R161, RZ ;  /* 0x000000a17c027227 */ /* 0x000fc800078e00ff */
[----:B------:R-:W-:-:S04]  /*2dd0*/  IMAD.HI.U32 R4, R124, R159, RZ ;  /* 0x0000009f7c047227 */ /* 0x000fc800078e00ff */
[C---:B------:R-:W-:Y:S02]  /*2de0*/  IMAD R143, R251.reuse, R10, R143 ;  /* 0x0000000afb8f7224 */ /* 0x040fe400078e028f */
[C---:B------:R-:W-:Y:S02]  /*2df0*/  VIADD R11, R250.reuse, 0x6d ;  /* 0x0000006dfa0b7836 */ /* 0x040fe40000000000 */
[C---:B------:R-:W-:Y:S02]  /*2e00*/  VIADD R10, R250.reuse, 0x6e ;  /* 0x0000006efa0a7836 */ /* 0x040fe40000000000 */
[C---:B------:R-:W-:Y:S01]  /*2e10*/  IMAD R145, R251.reuse, R8, R145 ;  /* 0x00000008fb917224 */ /* 0x040fe200078e0291 */
[----:B------:R1:W-:Y:S01]  /*2e20*/  STL [R1+0x10b0], R11 ;  /* 0x0010b00b01007387 */ /* 0x0003e20000100800 */
[----:B------:R-:W-:Y:S01]  /*2e30*/  IMAD R137, R251, R6, R137 ;  /* 0x00000006fb897224 */ /* 0x000fe200078e0289 */
[----:B------:R-:W-:Y:S01]  /*2e40*/  IABS R136, R11 ;  /* 0x0000000b00887213 */ /* 0x000fe20000000000 */
[C---:B------:R-:W-:Y:S01]  /*2e50*/  VIADD R8, R250.reuse, 0x70 ;  /* 0x00000070fa087836 */ /* 0x040fe20000000000 */
[----:B------:R-:W-:Y:S01]  /*2e60*/  STL [R1+0x1094], R10 ;  /* 0x0010940a01007387 */ /* 0x000fe20000100800 */
[----:B------:R-:W-:Y:S01]  /*2e70*/  VIADD R13, R250, 0x72 ;  /* 0x00000072fa0d7836 */ /* 0x000fe20000000000 */
[----:B------:R-:W-:Y:S01]  /*2e80*/  IABS R135, R10 ;  /* 0x0000000a00877213 */ /* 0x000fe20000000000 */
[----:B------:R-:W-:Y:S01]  /*2e90*/  IMAD.MOV R2, RZ, RZ, -R2 ;  /* 0x000000ffff027224 */ /* 0x000fe200078e0a02 */
[----:B------:R-:W-:Y:S01]  /*2ea0*/  STL [R1+0x10bc], R9 ;  /* 0x0010bc0901007387 */ /* 0x000fe20000100800 */
[----:B------:R-:W-:Y:S01]  /*2eb0*/  IMAD.MOV R4, RZ, RZ, -R4 ;  /* 0x000000ffff047224 */ /* 0x000fe200078e0a04 */
[----:B------:R-:W-:Y:S01]  /*2ec0*/  IABS R131, R13 ;  /* 0x0000000d00837213 */ /* 0x000fe20000000000 */
[----:B------:R-:W-:Y:S01]  /*2ed0*/  IMAD.HI.U32 R6, R124, R132, RZ ;  /* 0x000000847c067227 */ /* 0x000fe200078e00ff */
[----:B------:R-:W-:Y:S01]  /*2ee0*/  STL [R1+0x10c4], R8 ;  /* 0x0010c40801007387 */ /* 0x000fe20000100800 */
[----:B------:R-:W-:-:S02]  /*2ef0*/  IABS R133, R8 ;  /* 0x0000000800857213 */ /* 0x000fc40000000000 */
[----:B------:R-:W-:Y:S01]  /*2f00*/  IMAD.HI.U32 R5, R124, R138, RZ ;  /* 0x0000008a7c057227 */ /* 0x000fe200078e00ff */
[----:B------:R2:W-:Y:S03]  /*2f10*/  STL [R1+0x10cc], R7 ;  /* 0x0010cc0701007387 */ /* 0x0005e60000100800 */
[----:B------:R-:W-:Y:S01]  /*2f20*/  VIADD R12, R250, 0x73 ;  /* 0x00000073fa0c7836 */ /* 0x000fe20000000000 */
[----:B------:R-:W-:Y:S01]  /*2f30*/  STL [R1+0x10f4], R13 ;  /* 0x0010f40d01007387 */ /* 0x000fe20000100800 */
[----:B------:R-:W-:-:S03]  /*2f40*/  IMAD.HI.U32 R3, R124, R140, RZ ;  /* 0x0000008c7c037227 */ /* 0x000fc600078e00ff */
[----:B------:R-:W-:Y:S01]  /*2f50*/  STL [R1+0x10d4], R12 ;  /* 0x0010d40c01007387 */ /* 0x000fe20000100800 */
[C---:B-1----:R-:W-:Y:S01]  /*2f60*/  VIADD R11, R250.reuse, 0x74 ;  /* 0x00000074fa0b7836 */ /* 0x042fe20000000000 */
[----:B------:R-:W-:Y:S01]  /*2f70*/  IADD3 R3, -R3, RZ, RZ ;  /* 0x000000ff03037210 */ /* 0x000fe20007ffe1ff */
[C---:B------:R-:W-:Y:S01]  /*2f80*/  IMAD R161, R251.reuse, R2, R161 ;  /* 0x00000002fba17224 */ /* 0x040fe200078e02a1 */
[----:B--2---:R-:W-:Y:S01]  /*2f90*/  IADD3 R7, R250, 0x76, RZ ;  /* 0x00000076fa077810 */ /* 0x004fe20007ffe0ff */
[----:B------:R-:W-:Y:S01]  /*2fa0*/  IMAD R159, R251, R4, R159 ;  /* 0x00000004fb9f7224 */ /* 0x000fe200078e029f */
[----:B------:R1:W-:Y:S01]  /*2fb0*/  STL [R1+0x1100], R11 ;  /* 0x0011000b01007387 */ /* 0x0003e20000100800 */
[----:B------:R-:W-:Y:S01]  /*2fc0*/  IMAD.MOV R6, RZ, RZ, -R6 ;  /* 0x000000ffff067224 */ /* 0x000fe200078e0a06 */
[----:B------:R-:W-:Y:S01]  /*2fd0*/  IABS R129, R11 ;  /* 0x0000000b00817213 */ /* 0x000fe20000000000 */
[----:B------:R-:W-:Y:S01]  /*2fe0*/  IMAD.HI.U32 R2, R124, R156, RZ ;  /* 0x0000009c7c027227 */ /* 0x000fe200078e00ff */
[----:B------:R-:W-:-:S02]  /*2ff0*/  IABS R127, R7 ;  /* 0x00000007007f7213 */ /* 0x000fc40000000000 */
[----:B------:R-:W-:Y:S01]  /*3000*/  IABS R130, R12 ;  /* 0x0000000c00827213 */ /* 0x000fe20000000000 */
[----:B------:R-:W-:Y:S01]  /*3010*/  IMAD.HI.U32 R4, R124, R154, RZ ;  /* 0x0000009a7c047227 */ /* 0x000fe200078e00ff */
[----:B-1----:R-:W-:-:S03]  /*3020*/  IADD3 R11, R250, 0x77, RZ ;  /* 0x00000077fa0b7810 */ /* 0x002fc60007ffe0ff */
[----:B------:R-:W-:Y:S02]  /*3030*/  IMAD.MOV R5, RZ, RZ, -R5 ;  /* 0x000000ffff057224 */ /* 0x000fe400078e0a05 */
[C---:B------:R-:W-:Y:S01]  /*3040*/  IMAD R132, R251.reuse, R6, R132 ;  /* 0x00000006fb847224 */ /* 0x040fe200078e0284 */
[----:B------:R-:W-:Y:S01]  /*3050*/  IABS R126, R11 ;  /* 0x0000000b007e7213 */ /* 0x000fe20000000000 */
[----:B------:R-:W-:Y:S02]  /*3060*/  IMAD.MOV R2, RZ, RZ, -R2 ;  /* 0x000000ffff027224 */ /* 0x000fe400078e0a02 */
[----:B------:R-:W-:Y:S02]  /*3070*/  IMAD.MOV R4, RZ, RZ, -R4 ;  /* 0x000000ffff047224 */ /* 0x000fe400078e0a04 */
[----:B------:R-:W-:Y:S02]  /*3080*/  IMAD R138, R251, R5, R138 ;  /* 0x00000005fb8a7224 */ /* 0x000fe400078e028a */
[----:B------:R-:W-:-:S04]  /*3090*/  IMAD.HI.U32 R6, R124, R131, RZ ;  /* 0x000000837c067227 */ /* 0x000fc800078e00ff */
[----:B------:R-:W-:-:S04]  /*30a0*/  IMAD.HI.U32 R5, R124, R133, RZ ;  /* 0x000000857c057227 */ /* 0x000fc800078e00ff */
[----:B------:R-:W-:Y:S01]  /*30b0*/  VIADD R9, R250, 0x75 ;  /* 0x00000075fa097836 */ /* 0x000fe20000000000 */
[----:B------:R-:W-:Y:S01]  /*30c0*/  IADD3 R10, -R5, RZ, RZ ;  /* 0x000000ff050a7210 */ /* 0x000fe20007ffe1ff */
[C---:B------:R-:W-:Y:S02]  /*30d0*/  IMAD R156, R251.reuse, R2, R156 ;  /* 0x00000002fb9c7224 */ /* 0x040fe400078e029c */
[C---:B------:R-:W-:Y:S01]  /*30e0*/  IMAD R154, R251.reuse, R4, R154 ;  /* 0x00000004fb9a7224 */ /* 0x040fe200078e029a */
[----:B------:R-:W-:Y:S01]  /*30f0*/  STL [R1+0x1104], R9 ;  /* 0x0011040901007387 */ /* 0x000fe20000100800 */
[----:B------:R-:W-:Y:S01]  /*3100*/  IMAD R140, R251, R3, R140 ;  /* 0x00000003fb8c7224 */ /* 0x000fe200078e028c */
[----:B------:R-:W-:Y:S01]  /*3110*/  IABS R128, R9 ;  /* 0x0000000900807213 */ /* 0x000fe20000000000 */
[----:B------:R-:W-:Y:S01]  /*3120*/  IMAD.MOV R6, RZ, RZ, -R6 ;  /* 0x000000ffff067224 */ /* 0x000fe200078e0a06 */
[----:B------:R-:W-:Y:S01]  /*3130*/  STL [R1+0x1114], R7 ;  /* 0x0011140701007387 */ /* 0x000fe20000100800 */
[----:B------:R-:W-:-:S03]  /*3140*/  IMAD.HI.U32 R2, R124, R151, RZ ;  /* 0x000000977c027227 */ /* 0x000fc600078e00ff */
[----:B------:R1:W-:Y:S01]  /*3150*/  STL [R1+0x1130], R11 ;  /* 0x0011300b01007387 */ /* 0x0003e20000100800 */
[----:B------:R-:W-:-:S04]  /*3160*/  IMAD.HI.U32 R4, R124, R149, RZ ;  /* 0x000000957c047227 */ /* 0x000fc800078e00ff */
[----:B------:R-:W-:-:S04]  /*3170*/  IMAD.HI.U32 R3, R124, R135, RZ ;  /* 0x000000877c037227 */ /* 0x000fc800078e00ff */
[----:B------:R-:W-:Y:S01]  /*3180*/  IMAD R131, R251, R6, R131 ;  /* 0x00000006fb837224 */ /* 0x000fe200078e0283 */
[----:B-1----:R-:W-:Y:S01]  /*3190*/  IADD3 R11, R250, 0x7c, RZ ;  /* 0x0000007cfa0b7810 */ /* 0x002fe20007ffe0ff */
[----:B------:R-:W-:Y:S02]  /*31a0*/  IMAD.MOV R2, RZ, RZ, -R2 ;  /* 0x000000ffff027224 */ /* 0x000fe400078e0a02 */
[----:B------:R-:W-:Y:S01]  /*31b0*/  IMAD.MOV R4, RZ, RZ, -R4 ;  /* 0x000000ffff047224 */ /* 0x000fe200078e0a04 */
[----:B------:R-:W-:Y:S01]  /*31c0*/  IABS R119, R11 ;  /* 0x0000000b00777213 */ /* 0x000fe20000000000 */
[----:B------:R-:W-:Y:S02]  /*31d0*/  IMAD.MOV R8, RZ, RZ, -R3 ;  /* 0x000000ffff087224 */ /* 0x000fe400078e0a03 */
[----:B------:R-:W-:-:S04]  /*31e0*/  IMAD.HI.U32 R6, R124, R126, RZ ;  /* 0x0000007e7c067227 */ /* 0x000fc800078e00ff */
[C---:B------:R-:W-:Y:S01]  /*31f0*/  IMAD R133, R251.reuse, R10, R133 ;  /* 0x0000000afb857224 */ /* 0x040fe200078e0285 */
[----:B------:R-:W-:Y:S01]  /*3200*/  IADD3 R6, -R6, RZ, RZ ;  /* 0x000000ff06067210 */ /* 0x000fe20007ffe1ff */
[C---:B------:R-:W-:Y:S02]  /*3210*/  VIADD R10, R250.reuse, 0x78 ;  /* 0x00000078fa0a7836 */ /* 0x040fe40000000000 */
[C---:B------:R-:W-:Y:S02]  /*3220*/  IMAD R151, R251.reuse, R2, R151 ;  /* 0x00000002fb977224 */ /* 0x040fe400078e0297 */
[C---:B------:R-:W-:Y:S01]  /*3230*/  IMAD R149, R251.reuse, R4, R149 ;  /* 0x00000004fb957224 */ /* 0x040fe200078e0295 */
[----:B------:R-:W-:Y:S01]  /*3240*/  STL [R1+0x1124], R10 ;  /* 0x0011240a01007387 */ /* 0x000fe20000100800 */
[----:B------:R-:W-:Y:S01]  /*3250*/  IMAD R135, R251, R8, R135 ;  /* 0x00000008fb877224 */ /* 0x000fe200078e0287 */
[----:B------:R-:W-:Y:S01]  /*3260*/  IABS R123, R10 ;  /* 0x0000000a007b7213 */ /* 0x000fe20000000000 */
[----:B------:R-:W-:-:S02]  /*3270*/  VIADD R9, R250, 0x79 ;  /* 0x00000079fa097836 */ /* 0x000fc40000000000 */
[----:B------:R-:W-:-:S03]  /*3280*/  IMAD.HI.U32 R2, R124, R146, RZ ;  /* 0x000000927c027227 */ /* 0x000fc600078e00ff */
[----:B------:R-:W-:Y:S01]  /*3290*/  STL [R1+0x113c], R9 ;  /* 0x00113c0901007387 */ /* 0x000fe20000100800 */
[----:B------:R-:W-:Y:S01]  /*32a0*/  IMAD.HI.U32 R4, R124, R144, RZ ;  /* 0x000000907c047227 */ /* 0x000fe200078e00ff */
[----:B------:R-:W-:-:S03]  /*32b0*/  IABS R122, R9 ;  /* 0x00000009007a7213 */ /* 0x000fc60000000000 */
[C---:B------:R-:W-:Y:S02]  /*32c0*/  VIADD R8, R250.reuse, 0x7a ;  /* 0x0000007afa087836 */ /* 0x040fe40000000000 */
[----:B------:R-:W-:Y:S02]  /*32d0*/  VIADD R7, R250, 0x7b ;  /* 0x0000007bfa077836 */ /* 0x000fe40000000000 */
        /* <DEDUP_REMOVED lines=8> */
[----:B------:R1:W-:Y:S01]  /*3360*/  STL [R1+0x1120], R11 ;  /* 0x0011200b01007387 */ /* 0x0003e20000100800 */
[C---:B------:R-:W-:Y:S01]  /*3370*/  IMAD R146, R251.reuse, R2, R146 ;  /* 0x00000002fb927224 */ /* 0x040fe200078e0292 */
[----:B------:R-:W-:Y:S01]  /*3380*/  IADD3 R6, -R6, RZ, RZ ;  /* 0x000000ff06067210 */ /* 0x000fe20007ffe1ff */
[----:B------:R-:W-:Y:S02]  /*3390*/  IMAD R144, R251, R4, R144 ;  /* 0x00000004fb907224 */ /* 0x000fe400078e0290 */
[----:B------:R-:W-:-:S04]  /*33a0*/  IMAD.HI.U32 R2, R124, R141, RZ ;  /* 0x0000008d7c027227 */ /* 0x000fc800078e00ff */
[----:B------:R-:W-:Y:S01]  /*33b0*/  IMAD.HI.U32 R4, R124, R139, RZ ;  /* 0x0000008b7c047227 */ /* 0x000fe200078e00ff */
[----:B-1----:R-:W-:-:S03]  /*33c0*/  IADD3 R11, R250, 0x81, RZ ;  /* 0x00000081fa0b7810 */ /* 0x002fc60007ffe0ff */
[C---:B------:R-:W-:Y:S01]  /*33d0*/  VIADD R10, R250.reuse, 0x7d ;  /* 0x0000007dfa0a7836 */ /* 0x040fe20000000000 */
[----:B------:R-:W-:Y:S01]  /*33e0*/  IABS R114, R11 ;  /* 0x0000000b00727213 */ /* 0x000fe20000000000 */
[C---:B------:R-:W-:Y:S02]  /*33f0*/  VIADD R9, R250.reuse, 0x7e ;  /* 0x0000007efa097836 */ /* 0x040fe40000000000 */
[C---:B------:R-:W-:Y:S01]  /*3400*/  VIADD R8, R250.reuse, 0x7f ;  /* 0x0000007ffa087836 */ /* 0x040fe20000000000 */
[----:B------:R1:W-:Y:S01]  /*3410*/  STL [R1+0x111c], R10 ;  /* 0x00111c0a01007387 */ /* 0x0003e20000100800 */
[----:B------:R-:W-:Y:S01]  /*3420*/  VIADD R7, R250, 0x80 ;  /* 0x00000080fa077836 */ /* 0x000fe20000000000 */
[----:B------:R-:W-:Y:S01]  /*3430*/  IABS R118, R10 ;  /* 0x0000000a00767213 */ /* 0x000fe20000000000 */
[----:B------:R-:W-:Y:S01]  /*3440*/  IMAD.MOV R2, RZ, RZ, -R2 ;  /* 0x000000ffff027224 */ /* 0x000fe200078e0a02 */
[----:B------:R-:W-:Y:S01]  /*3450*/  STL [R1+0x112c], R9 ;  /* 0x00112c0901007387 */ /* 0x000fe20000100800 */
[----:B------:R-:W-:Y:S01]  /*3460*/  IMAD.MOV R4, RZ, RZ, -R4 ;  /* 0x000000ffff047224 */ /* 0x000fe200078e0a04 */
[----:B------:R-:W-:Y:S01]  /*3470*/  IABS R117, R9 ;  /* 0x0000000900757213 */ /* 0x000fe20000000000 */
[C---:B------:R-:W-:Y:S01]  /*3480*/  IMAD R119, R251.reuse, R6, R119 ;  /* 0x00000006fb777224 */ /* 0x040fe200078e0277 */
[----:B------:R-:W-:Y:S01]  /*3490*/  STL [R1+0x1138], R8 ;  /* 0x0011380801007387 */ /* 0x000fe20000100800 */
[C---:B------:R-:W-:Y:S01]  /*34a0*/  IMAD R141, R251.reuse, R2, R141 ;  /* 0x00000002fb8d7224 */ /* 0x040fe200078e028d */
[----:B------:R-:W-:Y:S01]  /*34b0*/  IABS R116, R8 ;  /* 0x0000000800747213 */ /* 0x000fe20000000000 */
[----:B------:R-:W-:Y:S01]  /*34c0*/  IMAD R139, R251, R4, R139 ;  /* 0x00000004fb8b7224 */ /* 0x000fe200078e028b */
[----:B------:R-:W-:Y:S01]  /*34d0*/  STL [R1+0x1140], R7 ;  /* 0x0011400701007387 */ /* 0x000fe20000100800 */
[----:B------:R-:W-:Y:S01]  /*34e0*/  IMAD.HI.U32 R6, R124, R114, RZ ;  /* 0x000000727c067227 */ /* 0x000fe200078e00ff */
[----:B------:R-:W-:-:S02]  /*34f0*/  IABS R115, R7 ;  /* 0x0000000700737213 */ /* 0x000fc40000000000 */
[----:B------:R2:W-:Y:S01]  /*3500*/  STL [R1+0x1110], R11 ;  /* 0x0011100b01007387 */ /* 0x0005e20000100800 */
[----:B------:R-:W-:Y:S01]  /*3510*/  IMAD.HI.U32 R2, R124, R136, RZ ;  /* 0x000000887c027227 */ /* 0x000fe200078e00ff */
[----:B------:R-:W-:-:S03]  /*3520*/  IADD3 R6, -R6, RZ, RZ ;  /* 0x000000ff06067210 */ /* 0x000fc60007ffe1ff */
[----:B------:R-:W-:-:S04]  /*3530*/  IMAD.HI.U32 R4, R124, R134, RZ ;  /* 0x000000867c047227 */ /* 0x000fc800078e00ff */
[C---:B-1----:R-:W-:Y:S01]  /*3540*/  VIADD R10, R250.reuse, 0x82 ;  /* 0x00000082fa0a7836 */ /* 0x042fe20000000000 */
[C---:B--2---:R-:W-:Y:S01]  /*3550*/  IADD3 R11, R250.reuse, 0x86, RZ ;  /* 0x00000086fa0b7810 */ /* 0x044fe20007ffe0ff */
[C---:B------:R-:W-:Y:S02]  /*3560*/  VIADD R9, R250.reuse, 0x83 ;  /* 0x00000083fa097836 */ /* 0x040fe40000000000 */
[----:B------:R-:W-:Y:S01]  /*3570*/  IMAD.MOV R2, RZ, RZ, -R2 ;  /* 0x000000ffff027224 */ /* 0x000fe200078e0a02 */
[----:B------:R-:W-:Y:S01]  /*3580*/  IABS R109, R11 ;  /* 0x0000000b006d7213 */ /* 0x000fe20000000000 */
[----:B------:R-:W-:Y:S01]  /*3590*/  IMAD.MOV R4, RZ, RZ, -R4 ;  /* 0x000000ffff047224 */ /* 0x000fe200078e0a04 */
[----:B------:R-:W-:Y:S01]  /*35a0*/  STL [R1+0x110c], R10 ;  /* 0x00110c0a01007387 */ /* 0x000fe20000100800 */
[C---:B------:R-:W-:Y:S01]  /*35b0*/  VIADD R8, R250.reuse, 0x84 ;  /* 0x00000084fa087836 */ /* 0x040fe20000000000 */
[----:B------:R-:W-:Y:S01]  /*35c0*/  IABS R113, R10 ;  /* 0x0000000a00717213 */ /* 0x000fe20000000000 */
[----:B------:R-:W-:Y:S01]  /*35d0*/  VIADD R7, R250, 0x85 ;  /* 0x00000085fa077836 */ /* 0x000fe20000000000 */
[----:B------:R-:W-:Y:S01]  /*35e0*/  STL [R1+0x1118], R9 ;  /* 0x0011180901007387 */ /* 0x000fe20000100800 */
[C---:B------:R-:W-:Y:S01]  /*35f0*/  IMAD R136, R251.reuse, R2, R136 ;  /* 0x00000002fb887224 */ /* 0x040fe200078e0288 */
[----:B------:R-:W-:Y:S01]  /*3600*/  IABS R112, R9 ;  /* 0x0000000900707213 */ /* 0x000fe20000000000 */
[----:B------:R-:W-:Y:S01]  /*3610*/  IMAD R134, R251, R4, R134 ;  /* 0x00000004fb867224 */ /* 0x000fe200078e0286 */
[----:B------:R-:W-:Y:S01]  /*3620*/  STL [R1+0x1128], R8 ;  /* 0x0011280801007387 */ /* 0x000fe20000100800 */
[----:B------:R-:W-:Y:S01]  /*3630*/  IMAD.HI.U32 R4, R124, R129, RZ ;  /* 0x000000817c047227 */ /* 0x000fe200078e00ff */
[----:B------:R-:W-:-:S02]  /*3640*/  IABS R111, R8 ;  /* 0x00000008006f7213 */ /* 0x000fc40000000000 */
[----:B------:R-:W-:Y:S01]  /*3650*/  STL [R1+0x1134], R7 ;  /* 0x0011340701007387 */ /* 0x000fe20000100800 */
[C---:B------:R-:W-:Y:S01]  /*3660*/  IMAD.HI.U32 R2, R124.reuse, R127, RZ ;  /* 0x0000007f7c027227 */ /* 0x040fe200078e00ff */
[----:B------:R-:W-:Y:S02]  /*3670*/  IABS R110, R7 ;  /* 0x00000007006e7213 */ /* 0x000fe40000000000 */
[----:B------:R1:W-:Y:S01]  /*3680*/  STL [R1+0x10f0], R11 ;  /* 0x0010f00b01007387 */ /* 0x0003e20000100800 */
[----:B------:R-:W-:Y:S02]  /*3690*/  IMAD R114, R251, R6, R114 ;  /* 0x00000006fb727224 */ /* 0x000fe400078e0272 */
[----:B------:R-:W-:-:S04]  /*36a0*/  IMAD.HI.U32 R6, R124, R109, RZ ;  /* 0x0000006d7c067227 */ /* 0x000fc800078e00ff */
[----:B------:R-:W-:Y:S01]  /*36b0*/  IMAD.HI.U32 R3, R124, R128, RZ ;  /* 0x000000807c037227 */ /* 0x000fe200078e00ff */
[----:B------:R-:W-:Y:S02]  /*36c0*/  IADD3 R6, -R6, RZ, RZ ;  /* 0x000000ff06067210 */ /* 0x000fe40007ffe1ff */
[C---:B-1----:R-:W-:Y:S01]  /*36d0*/  IADD3 R11, R250.reuse, 0x8b, RZ ;  /* 0x0000008bfa0b7810 */ /* 0x042fe20007ffe0ff */
[----:B------:R-:W-:Y:S02]  /*36e0*/  IMAD.MOV R4, RZ, RZ, -R4 ;  /* 0x000000ffff047224 */ /* 0x000fe400078e0a04 */
[----:B------:R-:W-:Y:S01]  /*36f0*/  IMAD.MOV R2, RZ, RZ, -R2 ;  /* 0x000000ffff027224 */ /* 0x000fe200078e0a02 */
[----:B------:R-:W-:Y:S01]  /*3700*/  IABS R104, R11 ;  /* 0x0000000b00687213 */ /* 0x000fe20000000000 */
[C---:B------:R-:W-:Y:S02]  /*3710*/  VIADD R10, R250.reuse, 0x87 ;  /* 0x00000087fa0a7836 */ /* 0x040fe40000000000 */
[----:B------:R-:W-:-:S02]  /*3720*/  VIADD R9, R250, 0x88 ;  /* 0x00000088fa097836 */ /* 0x000fc40000000000 */
[C---:B------:R-:W-:Y:S01]  /*3730*/  VIADD R8, R250.reuse, 0x89 ;  /* 0x00000089fa087836 */ /* 0x040fe20000000000 */
[----:B------:R-:W-:Y:S01]  /*3740*/  STL [R1+0x10ec], R10 ;  /* 0x0010ec0a01007387 */ /* 0x000fe20000100800 */
[----:B------:R-:W-:Y:S01]  /*3750*/  VIADD R7, R250, 0x8a ;  /* 0x0000008afa077836 */ /* 0x000fe20000000000 */
[----:B------:R-:W-:Y:S01]  /*3760*/  IABS R108, R10 ;  /* 0x0000000a006c7213 */ /* 0x000fe20000000000 */
[----:B------:R-:W-:Y:S01]  /*3770*/  IMAD.MOV R3, RZ, RZ, -R3 ;  /* 0x000000ffff037224 */ /* 0x000fe200078e0a03 */
        /* <DEDUP_REMOVED lines=11> */
[----:B------:R-:W-:-:S04]  /*3830*/  IMAD.HI.U32 R2, R124, R120, RZ ;  /* 0x000000787c027227 */ /* 0x000fc800078e00ff */
[C---:B------:R-:W-:Y:S02]  /*3840*/  IMAD R109, R251.reuse, R6, R109 ;  /* 0x00000006fb6d7224 */ /* 0x040fe400078e026d */
[----:B------:R-:W-:Y:S02]  /*3850*/  IMAD R128, R251, R3, R128 ;  /* 0x00000003fb807224 */ /* 0x000fe400078e0280 */
[----:B------:R-:W-:Y:S01]  /*3860*/  IMAD.HI.U32 R6, R124, R104, RZ ;  /* 0x000000687c067227 */ /* 0x000fe200078e00ff */
[----:B-1----:R-:W-:-:S03]  /*3870*/  IADD3 R11, R250, 0x90, RZ ;  /* 0x00000090fa0b7810 */ /* 0x002fc60007ffe0ff */
[----:B------:R-:W-:Y:S01]  /*3880*/  IMAD.MOV R5, RZ, RZ, -R5 ;  /* 0x000000ffff057224 */ /* 0x000fe200078e0a05 */
[----:B------:R-:W-:Y:S01]  /*3890*/  IADD3 R6, -R6, RZ, RZ ;  /* 0x000000ff06067210 */ /* 0x000fe20007ffe1ff */
[----:B------:R-:W-:Y:S01]  /*38a0*/  IMAD.HI.U32 R3, R124, R121, RZ ;  /* 0x000000797c037227 */ /* 0x000fe200078e00ff */
[----:B------:R-:W-:-:S03]  /*38b0*/  IABS R99, R11 ;  /* 0x0000000b00637213 */ /* 0x000fc60000000000 */
[----:B------:R-:W-:Y:S02]  /*38c0*/  IMAD.MOV R4, RZ, RZ, -R4 ;  /* 0x000000ffff047224 */ /* 0x000fe400078e0a04 */
[----:B------:R-:W-:Y:S02]  /*38d0*/  IMAD.MOV R2, RZ, RZ, -R2 ;  /* 0x000000ffff027224 */ /* 0x000fe400078e0a02 */
[C---:B------:R-:W-:Y:S02]  /*38e0*/  VIADD R10, R250.reuse, 0x8c ;  /* 0x0000008cfa0a7836 */ /* 0x040fe40000000000 */
[C---:B------:R-:W-:Y:S02]  /*38f0*/  VIADD R9, R250.reuse, 0x8d ;  /* 0x0000008dfa097836 */ /* 0x040fe40000000000 */
[C---:B------:R-:W-:Y:S01]  /*3900*/  IMAD R130, R251.reuse, R5, R130 ;  /* 0x00000005fb827224 */ /* 0x040fe200078e0282 */
[----:B------:R-:W-:Y:S01]  /*3910*/  STL [R1+0x10d8], R10 ;  /* 0x0010d80a01007387 */ /* 0x000fe20000100800 */
[----:B------:R-:W-:Y:S01]  /*3920*/  IMAD.MOV R3, RZ, RZ, -R3 ;  /* 0x000000ffff037224 */ /* 0x000fe200078e0a03 */
[----:B------:R-:W-:Y:S01]  /*3930*/  IABS R103, R10 ;  /* 0x0000000a00677213 */ /* 0x000fe20000000000 */
        /* <DEDUP_REMOVED lines=9> */
[----:B------:R-:W-:-:S04]  /*39d0*/  IMAD.HI.U32 R2, R124, R115, RZ ;  /* 0x000000737c027227 */ /* 0x000fc800078e00ff */
[----:B------:R-:W-:Y:S02]  /*39e0*/  VIADD R7, R250, 0x8f ;  /* 0x0000008ffa077836 */ /* 0x000fe40000000000 */
[----:B------:R-:W-:Y:S02]  /*39f0*/  IMAD R121, R251, R3, R121 ;  /* 0x00000003fb797224 */ /* 0x000fe400078e0279 */
[----:B------:R-:W-:Y:S01]  /*3a00*/  IMAD.MOV R5, RZ, RZ, -R5 ;  /* 0x000000ffff057224 */ /* 0x000fe200078e0a05 */
[----:B------:R-:W-:Y:S01]  /*3a10*/  STL [R1+0x10e8], R7 ;  /* 0x0010e80701007387 */ /* 0x000fe20000100800 */
[----:B------:R-:W-:Y:S01]  /*3a20*/  IMAD.HI.U32 R3, R124, R116, RZ ;  /* 0x000000747c037227 */ /* 0x000fe200078e00ff */
[----:B------:R-:W-:Y:S02]  /*3a30*/  IABS R100, R7 ;  /* 0x0000000700647213 */ /* 0x000fe40000000000 */
[----:B------:R1:W-:Y:S01]  /*3a40*/  STL [R1+0x10b8], R11 ;  /* 0x0010b80b01007387 */ /* 0x0003e20000100800 */
[----:B------:R-:W-:-:S02]  /*3a50*/  IMAD.MOV R4, RZ, RZ, -R4 ;  /* 0x000000ffff047224 */ /* 0x000fc400078e0a04 */
[----:B------:R-:W-:Y:S02]  /*3a60*/  IMAD.MOV R2, RZ, RZ, -R2 ;  /* 0x000000ffff027224 */ /* 0x000fe400078e0a02 */
[----:B------:R-:W-:Y:S02]  /*3a70*/  IMAD R104, R251, R6, R104 ;  /* 0x00000006fb687224 */ /* 0x000fe400078e0268 */
[----:B------:R-:W-:Y:S01]  /*3a80*/  IMAD.HI.U32 R6, R124, R99, RZ ;  /* 0x000000637c067227 */ /* 0x000fe200078e00ff */
[----:B-1----:R-:W-:-:S03]  /*3a90*/  IADD3 R11, R250, 0x95, RZ ;  /* 0x00000095fa0b7810 */ /* 0x002fc60007ffe0ff */
[C---:B------:R-:W-:Y:S01]  /*3aa0*/  IMAD R123, R251.reuse, R5, R123 ;  /* 0x00000005fb7b7224 */ /* 0x040fe200078e027b */
[----:B------:R-:W-:Y:S01]  /*3ab0*/  IADD3 R6, -R6, RZ, RZ ;  /* 0x000000ff06067210 */ /* 0x000fe20007ffe1ff */
[----:B------:R-:W-:Y:S01]  /*3ac0*/  IMAD.MOV R3, RZ, RZ, -R3 ;  /* 0x000000ffff037224 */ /* 0x000fe200078e0a03 */
[----:B------:R-:W-:Y:S01]  /*3ad0*/  IABS R94, R11 ;  /* 0x0000000b005e7213 */ /* 0x000fe20000000000 */
[C---:B------:R-:W-:Y:S02]  /*3ae0*/  IMAD R117, R251.reuse, R4, R117 ;  /* 0x00000004fb757224 */ /* 0x040fe400078e0275 */
[----:B------:R-:W-:Y:S02]  /*3af0*/  IMAD R115, R251, R2, R115 ;  /* 0x00000002fb737224 */ /* 0x000fe400078e0273 */
[----:B------:R-:W-:Y:S02]  /*3b00*/  VIADD R10, R250, 0x91 ;  /* 0x00000091fa0a7836 */ /* 0x000fe40000000000 */
[----:B------:R-:W-:-:S03]  /*3b10*/  IMAD.HI.U32 R5, R124, R118, RZ ;  /* 0x000000767c057227 */ /* 0x000fc600078e00ff */
[----:B------:R-:W-:Y:S01]  /*3b20*/  STL [R1+0x10b4], R10 ;  /* 0x0010b40a01007387 */ /* 0x000fe20000100800 */
[----:B------:R-:W-:Y:S01]  /*3b30*/  IMAD.HI.U32 R4, R124, R112, RZ ;  /* 0x000000707c047227 */ /* 0x000fe200078e00ff */
[----:B------:R-:W-:-:S03]  /*3b40*/  IABS R98, R10 ;  /* 0x0000000a00627213 */ /* 0x000fc60000000000 */
        /* <DEDUP_REMOVED lines=9> */
[----:B------:R-:W-:Y:S01]  /*3be0*/  IMAD.HI.U32 R3, R124, R111, RZ ;  /* 0x0000006f7c037227 */ /* 0x000fe200078e00ff */
[----:B------:R-:W-:-:S02]  /*3bf0*/  IABS R96, R8 ;  /* 0x0000000800607213 */ /* 0x000fc40000000000 */
[----:B------:R-:W-:Y:S01]  /*3c00*/  STL [R1+0x10d0], R7 ;  /* 0x0010d00701007387 */ /* 0x000fe20000100800 */
[----:B------:R-:W-:Y:S01]  /*3c10*/  IMAD.MOV R4, RZ, RZ, -R4 ;  /* 0x000000ffff047224 */ /* 0x000fe200078e0a04 */
[----:B------:R-:W-:Y:S01]  /*3c20*/  IABS R95, R7 ;  /* 0x00000007005f7213 */ /* 0x000fe20000000000 */
[----:B------:R-:W-:Y:S01]  /*3c30*/  IMAD.MOV R2, RZ, RZ, -R2 ;  /* 0x000000ffff027224 */ /* 0x000fe200078e0a02 */
[----:B------:R1:W-:Y:S01]  /*3c40*/  STL [R1+0x10a0], R11 ;  /* 0x0010a00b01007387 */ /* 0x0003e20000100800 */
[----:B------:R-:W-:Y:S02]  /*3c50*/  IMAD R99, R251, R6, R99 ;  /* 0x00000006fb637224 */ /* 0x000fe400078e0263 */
[----:B------:R-:W-:-:S04]  /*3c60*/  IMAD.HI.U32 R6, R124, R94, RZ ;  /* 0x0000005e7c067227 */ /* 0x000fc800078e00ff */
[C---:B------:R-:W-:Y:S01]  /*3c70*/  IMAD R118, R251.reuse, R5, R118 ;  /* 0x00000005fb767224 */ /* 0x040fe200078e0276 */
[----:B------:R-:W-:Y:S01]  /*3c80*/  IADD3 R6, -R6, RZ, RZ ;  /* 0x000000ff06067210 */ /* 0x000fe20007ffe1ff */
[----:B------:R-:W-:Y:S01]  /*3c90*/  IMAD.MOV R3, RZ, RZ, -R3 ;  /* 0x000000ffff037224 */ /* 0x000fe200078e0a03 */
[----:B-1----:R-:W-:Y:S01]  /*3ca0*/  IADD3 R11, R250, 0x9a, RZ ;  /* 0x0000009afa0b7810 */ /* 0x002fe20007ffe0ff */
[C---:B------:R-:W-:Y:S02]  /*3cb0*/  IMAD R112, R251.reuse, R4, R112 ;  /* 0x00000004fb707224 */ /* 0x040fe400078e0270 */
[----:B------:R-:W-:Y:S01]  /*3cc0*/  IMAD R110, R251, R2, R110 ;  /* 0x00000002fb6e7224 */ /* 0x000fe200078e026e */
[----:B------:R-:W-:Y:S01]  /*3cd0*/  IABS R89, R11 ;  /* 0x0000000b00597213 */ /* 0x000fe20000000000 */
[----:B------:R-:W-:-:S04]  /*3ce0*/  IMAD.HI.U32 R5, R124, R113, RZ ;  /* 0x000000717c057227 */ /* 0x000fc800078e00ff */
[----:B------:R-:W-:-:S04]  /*3cf0*/  IMAD.HI.U32 R4, R124, R107, RZ ;  /* 0x0000006b7c047227 */ /* 0x000fc800078e00ff */
[----:B------:R-:W-:-:S04]  /*3d00*/  IMAD.HI.U32 R2, R124, R105, RZ ;  /* 0x000000697c027227 */ /* 0x000fc800078e00ff */
[C---:B------:R-:W-:Y:S02]  /*3d10*/  VIADD R10, R250.reuse, 0x96 ;  /* 0x00000096fa0a7836 */ /* 0x040fe40000000000 */
[C---:B------:R-:W-:Y:S02]  /*3d20*/  VIADD R9, R250.reuse, 0x97 ;  /* 0x00000097fa097836 */ /* 0x040fe40000000000 */
[----:B------:R-:W-:Y:S01]  /*3d30*/  IMAD R111, R251, R3, R111 ;  /* 0x00000003fb6f7224 */ /* 0x000fe200078e026f */
[----:B------:R-:W-:Y:S01]  /*3d40*/  STL [R1+0x109c], R10 ;  /* 0x00109c0a01007387 */ /* 0x000fe20000100800 */
[----:B------:R-:W-:Y:S01]  /*3d50*/  VIADD R8, R250, 0x98 ;  /* 0x00000098fa087836 */ /* 0x000fe20000000000 */
        /* <DEDUP_REMOVED lines=8> */
[----:B------:R-:W-:Y:S02]  /*3de0*/  IMAD.MOV R2, RZ, RZ, -R2 ;  /* 0x000000ffff027224 */ /* 0x000fe400078e0a02 */
[----:B------:R-:W-:Y:S02]  /*3df0*/  VIADD R7, R250, 0x99 ;  /* 0x00000099fa077836 */ /* 0x000fe40000000000 */
[C---:B------:R-:W-:Y:S02]  /*3e00*/  IMAD R113, R251.reuse, R5, R113 ;  /* 0x00000005fb717224 */ /* 0x040fe400078e0271 */
[----:B------:R-:W-:Y:S01]  /*3e10*/  IMAD.MOV R3, RZ, RZ, -R3 ;  /* 0x000000ffff037224 */ /* 0x000fe200078e0a03 */
[----:B------:R-:W-:Y:S01]  /*3e20*/  STL [R1+0x10ac], R7 ;  /* 0x0010ac0701007387 */ /* 0x000fe20000100800 */
[C---:B------:R-:W-:Y:S01]  /*3e30*/  IMAD R107, R251.reuse, R4, R107 ;  /* 0x00000004fb6b7224 */ /* 0x040fe200078e026b */
[----:B------:R-:W-:Y:S01]  /*3e40*/  IABS R90, R7 ;  /* 0x00000007005a7213 */ /* 0x000fe20000000000 */
[C---:B------:R-:W-:Y:S01]  /*3e50*/  IMAD R105, R251.reuse, R2, R105 ;  /* 0x00000002fb697224 */ /* 0x040fe200078e0269 */
[----:B------:R1:W-:Y:S01]  /*3e60*/  STL [R1+0x1084], R11 ;  /* 0x0010840b01007387 */ /* 0x0003e20000100800 */
[----:B------:R-:W-:-:S02]  /*3e70*/  IMAD R94, R251, R6, R94 ;  /* 0x00000006fb5e7224 */ /* 0x000fc400078e025e */
[----:B------:R-:W-:-:S04]  /*3e80*/  IMAD.HI.U32 R5, R124, R108, RZ ;  /* 0x0000006c7c057227 */ /* 0x000fc800078e00ff */
[----:B------:R-:W-:Y:S01]  /*3e90*/  IMAD.HI.U32 R4, R124, R102, RZ ;  /* 0x000000667c047227 */ /* 0x000fe200078e00ff */
[----:B-1----:R-:W-:-:S03]  /*3ea0*/  IADD3 R11, R250, 0x9f, RZ ;  /* 0x0000009ffa0b7810 */ /* 0x002fc60007ffe0ff */
[----:B------:R-:W-:Y:S01]  /*3eb0*/  IMAD.HI.U32 R2, R124, R100, RZ ;  /* 0x000000647c027227 */ /* 0x000fe200078e00ff */
[----:B------:R-:W-:-:S03]  /*3ec0*/  IABS R84, R11 ;  /* 0x0000000b00547213 */ /* 0x000fc60000000000 */
[----:B------:R-:W-:-:S04]  /*3ed0*/  IMAD.HI.U32 R6, R124, R89, RZ ;  /* 0x000000597c067227 */ /* 0x000fc800078e00ff */
[----:B------:R-:W-:Y:S01]  /*3ee0*/  IMAD R106, R251, R3, R106 ;  /* 0x00000003fb6a7224 */ /* 0x000fe200078e026a */
[----:B------:R-:W-:Y:S01]  /*3ef0*/  IADD3 R6, -R6, RZ, RZ ;  /* 0x000000ff06067210 */ /* 0x000fe20007ffe1ff */
[----:B------:R-:W-:Y:S02]  /*3f00*/  VIADD R10, R250, 0x9b ;  /* 0x0000009bfa0a7836 */ /* 0x000fe40000000000 */
[----:B------:R-:W-:Y:S02]  /*3f10*/  IMAD.MOV R5, RZ, RZ, -R5 ;  /* 0x000000ffff057224 */ /* 0x000fe400078e0a05 */
[----:B------:R-:W-:Y:S01]  /*3f20*/  IMAD.HI.U32 R3, R124, R101, RZ ;  /* 0x000000657c037227 */ /* 0x000fe200078e00ff */
[----:B------:R-:W-:Y:S01]  /*3f30*/  STL [R1+0x1080], R10 ;  /* 0x0010800a01007387 */ /* 0x000fe20000100800 */
[----:B------:R-:W-:Y:S02]  /*3f40*/  IABS R88, R10 ;  /* 0x0000000a00587213 */ /* 0x000fe40000000000 */
[----:B------:R-:W-:-:S02]  /*3f50*/  IMAD.MOV R4, RZ, RZ, -R4 ;  /* 0x000000ffff047224 */ /* 0x000fc400078e0a04 */
[----:B------:R-:W-:Y:S02]  /*3f60*/  IMAD.MOV R2, RZ, RZ, -R2 ;  /* 0x000000ffff027224 */ /* 0x000fe400078e0a02 */
[C---:B------:R-:W-:Y:S02]  /*3f70*/  VIADD R9, R250.reuse, 0x9c ;  /* 0x0000009cfa097836 */ /* 0x040fe40000000000 */
[C---:B------:R-:W-:Y:S02]  /*3f80*/  VIADD R8, R250.reuse, 0x9d ;  /* 0x0000009dfa087836 */ /* 0x040fe40000000000 */
[----:B------:R-:W-:Y:S01]  /*3f90*/  VIADD R7, R250, 0x9e ;  /* 0x0000009efa077836 */ /* 0x000fe20000000000 */
[----:B------:R-:W-:Y:S01]  /*3fa0*/  STL [R1+0x1088], R9 ;  /* 0x0010880901007387 */ /* 0x000fe20000100800 */
[C---:B------:R-:W-:Y:S01]  /*3fb0*/  IMAD R108, R251.reuse, R5, R108 ;  /* 0x00000005fb6c7224 */ /* 0x040fe200078e026c */
        /* <DEDUP_REMOVED lines=10> */
[----:B------:R-:W-:-:S04]  /*4060*/  IMAD.HI.U32 R4, R124, R97, RZ ;  /* 0x000000617c047227 */ /* 0x000fc800078e00ff */
[----:B------:R-:W-:-:S04]  /*4070*/  IMAD.HI.U32 R2, R124, R95, RZ ;  /* 0x0000005f7c027227 */ /* 0x000fc800078e00ff */
[----:B------:R-:W-:Y:S01]  /*4080*/  IMAD R89, R251, R6, R89 ;  /* 0x00000006fb597224 */ /* 0x000fe200078e0259 */
[----:B-1----:R-:W-:Y:S01]  /*4090*/  IADD3 R11, R250, 0xa4, RZ ;  /* 0x000000a4fa0b7810 */ /* 0x002fe20007ffe0ff */
[----:B------:R-:W-:-:S03]  /*40a0*/  IMAD.HI.U32 R6, R124, R84, RZ ;  /* 0x000000547c067227 */ /* 0x000fc600078e00ff */
[----:B------:R-:W-:Y:S01]  /*40b0*/  IABS R79, R11 ;  /* 0x0000000b004f7213 */ /* 0x000fe20000000000 */
[----:B------:R-:W-:Y:S01]  /*40c0*/  IMAD R101, R251, R3, R101 ;  /* 0x00000003fb657224 */ /* 0x000fe200078e0265 */
[----:B------:R-:W-:Y:S01]  /*40d0*/  IADD3 R6, -R6, RZ, RZ ;  /* 0x000000ff06067210 */ /* 0x000fe20007ffe1ff */
[----:B------:R-:W-:Y:S02]  /*40e0*/  IMAD.MOV R5, RZ, RZ, -R5 ;  /* 0x000000ffff057224 */ /* 0x000fe400078e0a05 */
[----:B------:R-:W-:-:S04]  /*40f0*/  IMAD.HI.U32 R3, R124, R96, RZ ;  /* 0x000000607c037227 */ /* 0x000fc800078e00ff */
[----:B------:R-:W-:Y:S02]  /*4100*/  IMAD.MOV R4, RZ, RZ, -R4 ;  /* 0x000000ffff047224 */ /* 0x000fe400078e0a04 */
[----:B------:R-:W-:Y:S02]  /*4110*/  IMAD.MOV R2, RZ, RZ, -R2 ;  /* 0x000000ffff027224 */ /* 0x000fe400078e0a02 */
[C---:B------:R-:W-:Y:S02]  /*4120*/  VIADD R10, R250.reuse, 0xa0 ;  /* 0x000000a0fa0a7836 */ /* 0x040fe40000000000 */
[C---:B------:R-:W-:Y:S02]  /*4130*/  VIADD R9, R250.reuse, 0xa1 ;  /* 0x000000a1fa097836 */ /* 0x040fe40000000000 */
[C---:B------:R-:W-:Y:S01]  /*4140*/  VIADD R8, R250.reuse, 0xa2 ;  /* 0x000000a2fa087836 */ /* 0x040fe20000000000 */
        /* <DEDUP_REMOVED lines=9> */
[----:B------:R-:W-:Y:S01]  /*41e0*/  VIADD R7, R250, 0xa3 ;  /* 0x000000a3fa077836 */ /* 0x000fe20000000000 */
[----:B------:R-:W-:Y:S01]  /*41f0*/  IABS R81, R8 ;  /* 0x0000000800517213 */ /* 0x000fe20000000000 */
[----:B------:R-:W-:-:S03]  /*4200*/  IMAD.HI.U32 R5, R124, R98, RZ ;  /* 0x000000627c057227 */ /* 0x000fc600078e00ff */
[----:B------:R-:W-:Y:S01]  /*4210*/  STL [R1+0x1078], R7 ;  /* 0x0010780701007387 */ /* 0x000fe20000100800 */
[C---:B------:R-:W-:Y:S01]  /*4220*/  IMAD.HI.U32 R4, R124.reuse, R92, RZ ;  /* 0x0000005c7c047227 */ /* 0x040fe200078e00ff */
[----:B------:R-:W-:Y:S02]  /*4230*/  IABS R80, R7 ;  /* 0x0000000700507213 */ /* 0x000fe40000000000 */
[----:B------:R1:W-:Y:S01]  /*4240*/  STL [R1+0x1050], R11 ;  /* 0x0010500b01007387 */ /* 0x0003e20000100800 */
[----:B------:R-:W-:-:S04]  /*4250*/  IMAD.HI.U32 R2, R124, R90, RZ ;  /* 0x0000005a7c027227 */ /* 0x000fc800078e00ff */
[C---:B------:R-:W-:Y:S02]  /*4260*/  IMAD R96, R251.reuse, R3, R96 ;  /* 0x00000003fb607224 */ /* 0x040fe400078e0260 */
[----:B------:R-:W-:Y:S02]  /*4270*/  IMAD R84, R251, R6, R84 ;  /* 0x00000006fb547224 */ /* 0x000fe400078e0254 */
[----:B------:R-:W-:Y:S01]  /*4280*/  IMAD.MOV R5, RZ, RZ, -R5 ;  /* 0x000000ffff057224 */ /* 0x000fe200078e0a05 */
[----:B-1----:R-:W-:Y:S01]  /*4290*/  IADD3 R11, R250, 0xa9, RZ ;  /* 0x000000a9fa0b7810 */ /* 0x002fe20007ffe0ff */
[----:B------:R-:W-:-:S03]  /*42a0*/  IMAD.HI.U32 R3, R124, R91, RZ ;  /* 0x0000005b7c037227 */ /* 0x000fc600078e00ff */
[----:B------:R-:W-:Y:S01]  /*42b0*/  IABS R74, R11 ;  /* 0x0000000b004a7213 */ /* 0x000fe20000000000 */
[----:B------:R-:W-:Y:S02]  /*42c0*/  IMAD.MOV R4, RZ, RZ, -R4 ;  /* 0x000000ffff047224 */ /* 0x000fe400078e0a04 */
[----:B------:R-:W-:Y:S02]  /*42d0*/  IMAD.MOV R2, RZ, RZ, -R2 ;  /* 0x000000ffff027224 */ /* 0x000fe400078e0a02 */
[----:B------:R-:W-:-:S04]  /*42e0*/  IMAD.HI.U32 R6, R124, R79, RZ ;  /* 0x0000004f7c067227 */ /* 0x000fc800078e00ff */
[----:B------:R-:W-:Y:S01]  /*42f0*/  VIADD R10, R250, 0xa5 ;  /* 0x000000a5fa0a7836 */ /* 0x000fe20000000000 */
[----:B------:R-:W-:Y:S01]  /*4300*/  IADD3 R6, -R6, RZ, RZ ;  /* 0x000000ff06067210 */ /* 0x000fe20007ffe1ff */
[C---:B------:R-:W-:Y:S02]  /*4310*/  IMAD R98, R251.reuse, R5, R98 ;  /* 0x00000005fb627224 */ /* 0x040fe400078e0262 */
[----:B------:R-:W-:Y:S01]  /*4320*/  IMAD.MOV R3, RZ, RZ, -R3 ;  /* 0x000000ffff037224 */ /* 0x000fe200078e0a03 */
[----:B------:R-:W-:Y:S01]  /*4330*/  STL [R1+0x104c], R10 ;  /* 0x00104c0a01007387 */ /* 0x000fe20000100800 */
[C---:B------:R-:W-:Y:S01]  /*4340*/  IMAD R92, R251.reuse, R4, R92 ;  /* 0x00000004fb5c7224 */ /* 0x040fe200078e025c */
[----:B------:R-:W-:Y:S01]  /*4350*/  IABS R78, R10 ;  /* 0x0000000a004e7213 */ /* 0x000fe20000000000 */
[----:B------:R-:W-:Y:S02]  /*4360*/  IMAD R90, R251, R2, R90 ;  /* 0x00000002fb5a7224 */ /* 0x000fe400078e025a */
[----:B------:R-:W-:-:S02]  /*4370*/  VIADD R9, R250, 0xa6 ;  /* 0x000000a6fa097836 */ /* 0x000fc40000000000 */
[----:B------:R-:W-:-:S03]  /*4380*/  IMAD.HI.U32 R5, R124, R93, RZ ;  /* 0x0000005d7c057227 */ /* 0x000fc600078e00ff */
[----:B------:R-:W-:Y:S01]  /*4390*/  STL [R1+0x1054], R9 ;  /* 0x0010540901007387 */ /* 0x000fe20000100800 */
[----:B------:R-:W-:Y:S01]  /*43a0*/  IMAD.HI.U32 R4, R124, R87, RZ ;  /* 0x000000577c047227 */ /* 0x000fe200078e00ff */
[----:B------:R-:W-:-:S03]  /*43b0*/  IABS R77, R9 ;  /* 0x00000009004d7213 */ /* 0x000fc60000000000 */
[----:B------:R-:W-:-:S04]  /*43c0*/  IMAD.HI.U32 R2, R124, R85, RZ ;  /* 0x000000557c027227 */ /* 0x000fc800078e00ff */
[C---:B------:R-:W-:Y:S02]  /*43d0*/  VIADD R8, R250.reuse, 0xa7 ;  /* 0x000000a7fa087836 */ /* 0x040fe40000000000 */
[----:B------:R-:W-:Y:S02]  /*43e0*/  VIADD R7, R250, 0xa8 ;  /* 0x000000a8fa077836 */ /* 0x000fe40000000000 */
[----:B------:R-:W-:Y:S01]  /*43f0*/  IMAD R91, R251, R3, R91 ;  /* 0x00000003fb5b7224 */ /* 0x000fe200078e025b */
[----:B------:R-:W-:Y:S01]  /*4400*/  STL [R1+0x1058], R8 ;  /* 0x0010580801007387 */ /* 0x000fe20000100800 */
[----:B------:R-:W-:Y:S01]  /*4410*/  IMAD.MOV R5, RZ, RZ, -R5 ;  /* 0x000000ffff057224 */ /* 0x000fe200078e0a05 */
[----:B------:R-:W-:Y:S01]  /*4420*/  IABS R76, R8 ;  /* 0x00000008004c7213 */ /* 0x000fe20000000000 */
[----:B------:R-:W-:Y:S01]  /*4430*/  IMAD.HI.U32 R3, R124, R86, RZ ;  /* 0x000000567c037227 */ /* 0x000fe200078e00ff */
[----:B------:R-:W-:Y:S01]  /*4440*/  STL [R1+0x105c], R7 ;  /* 0x00105c0701007387 */ /* 0x000fe20000100800 */
[----:B------:R-:W-:-:S02]  /*4450*/  IABS R75, R7 ;  /* 0x00000007004b7213 */ /* 0x000fc40000000000 */
[----:B------:R-:W-:Y:S01]  /*4460*/  IMAD.MOV R4, RZ, RZ, -R4 ;  /* 0x000000ffff047224 */ /* 0x000fe200078e0a04 */
[----:B------:R1:W-:Y:S01]  /*4470*/  STL [R1+0x1034], R11 ;  /* 0x0010340b01007387 */ /* 0x0003e20000100800 */
[----:B------:R-:W-:Y:S02]  /*4480*/  IMAD.MOV R2, RZ, RZ, -R2 ;  /* 0x000000ffff027224 */ /* 0x000fe400078e0a02 */
[----:B------:R-:W-:Y:S02]  /*4490*/  IMAD R79, R251, R6, R79 ;  /* 0x00000006fb4f7224 */ /* 0x000fe400078e024f */
[----:B------:R-:W-:-:S04]  /*44a0*/  IMAD.HI.U32 R6, R124, R74, RZ ;  /* 0x0000004a7c067227 */ /* 0x000fc800078e00ff */
[C---:B------:R-:W-:Y:S01]  /*44b0*/  IMAD R93, R251.reuse, R5, R93 ;  /* 0x00000005fb5d7224 */ /* 0x040fe200078e025d */
[----:B-1----:R-:W-:Y:S01]  /*44c0*/  IADD3 R11, R250, 0xae, RZ ;  /* 0x000000aefa0b7810 */ /* 0x002fe20007ffe0ff */
[----:B------:R-:W-:Y:S01]  /*44d0*/  IMAD.MOV R3, RZ, RZ, -R3 ;  /* 0x000000ffff037224 */ /* 0x000fe200078e0a03 */
[----:B------:R-:W-:Y:S01]  /*44e0*/  IADD3 R6, -R6, RZ, RZ ;  /* 0x000000ff06067210 */ /* 0x000fe20007ffe1ff */
[C---:B------:R-:W-:Y:S01]  /*44f0*/  IMAD R87, R251.reuse, R4, R87 ;  /* 0x00000004fb577224 */ /* 0x040fe200078e0257 */
[----:B------:R-:W-:Y:S01]  /*4500*/  IABS R69, R11 ;  /* 0x0000000b00457213 */ /* 0x000fe20000000000 */
[----:B------:R-:W-:Y:S02]  /*4510*/  IMAD R85, R251, R2, R85 ;  /* 0x00000002fb557224 */ /* 0x000fe400078e0255 */
[----:B------:R-:W-:-:S04]  /*4520*/  IMAD.HI.U32 R5, R124, R88, RZ ;  /* 0x000000587c057227 */ /* 0x000fc800078e00ff */
[----:B------:R-:W-:-:S04]  /*4530*/  IMAD.HI.U32 R4, R124, R82, RZ ;  /* 0x000000527c047227 */ /* 0x000fc800078e00ff */
[----:B------:R-:W-:-:S04]  /*4540*/  IMAD.HI.U32 R2, R124, R80, RZ ;  /* 0x000000507c027227 */ /* 0x000fc800078e00ff */
[C---:B------:R-:W-:Y:S02]  /*4550*/  VIADD R10, R250.reuse, 0xaa ;  /* 0x000000aafa0a7836 */ /* 0x040fe40000000000 */
[C---:B------:R-:W-:Y:S02]  /*4560*/  VIADD R9, R250.reuse, 0xab ;  /* 0x000000abfa097836 */ /* 0x040fe40000000000 */
[C---:B------:R-:W-:Y:S01]  /*4570*/  VIADD R8, R250.reuse, 0xac ;  /* 0x000000acfa087836 */ /* 0x040fe20000000000 */
[----:B------:R-:W-:Y:S01]  /*4580*/  STL [R1+0x1030], R10 ;  /* 0x0010300a01007387 */ /* 0x000fe20000100800 */
[----:B------:R-:W-:Y:S01]  /*4590*/  IMAD R86, R251, R3, R86 ;  /* 0x00000003fb567224 */ /* 0x000fe200078e0256 */
[----:B------:R-:W-:Y:S01]  /*45a0*/  IABS R73, R10 ;  /* 0x0000000a00497213 */ /* 0x000fe20000000000 */
[----:B------:R-:W-:Y:S01]  /*45b0*/  VIADD R7, R250, 0xad ;  /* 0x000000adfa077836 */ /* 0x000fe20000000000 */
        /* <DEDUP_REMOVED lines=8> */
[----:B------:R-:W-:Y:S01]  /*4640*/  IMAD.MOV R2, RZ, RZ, -R2 ;  /* 0x000000ffff027224 */ /* 0x000fe200078e0a02 */
[----:B------:R-:W-:Y:S01]  /*4650*/  IABS R70, R7 ;  /* 0x0000000700467213 */ /* 0x000fe20000000000 */
[C---:B------:R-:W-:Y:S01]  /*4660*/  IMAD R74, R251.reuse, R6, R74 ;  /* 0x00000006fb4a7224 */ /* 0x040fe200078e024a */
[----:B------:R1:W-:Y:S01]  /*4670*/  STL [R1+0x1020], R11 ;  /* 0x0010200b01007387 */ /* 0x0003e20000100800 */
[C---:B------:R-:W-:Y:S02]  /*4680*/  IMAD R88, R251.reuse, R5, R88 ;  /* 0x00000005fb587224 */ /* 0x040fe400078e0258 */
[----:B------:R-:W-:Y:S02]  /*4690*/  IMAD.MOV R3, RZ, RZ, -R3 ;  /* 0x000000ffff037224 */ /* 0x000fe400078e0a03 */
[----:B------:R-:W-:-:S02]  /*46a0*/  IMAD R82, R251, R4, R82 ;  /* 0x00000004fb527224 */ /* 0x000fc400078e0252 */
[----:B------:R-:W-:Y:S02]  /*46b0*/  IMAD R80, R251, R2, R80 ;  /* 0x00000002fb507224 */ /* 0x000fe400078e0250 */
[----:B------:R-:W-:Y:S01]  /*46c0*/  IMAD.HI.U32 R6, R124, R69, RZ ;  /* 0x000000457c067227 */ /* 0x000fe200078e00ff */
[----:B-1----:R-:W-:-:S03]  /*46d0*/  IADD3 R11, R250, 0xb3, RZ ;  /* 0x000000b3fa0b7810 */ /* 0x002fc60007ffe0ff */
[----:B------:R-:W-:Y:S01]  /*46e0*/  IMAD.HI.U32 R5, R124, R83, RZ ;  /* 0x000000537c057227 */ /* 0x000fe200078e00ff */
[----:B------:R-:W-:Y:S02]  /*46f0*/  IADD3 R6, -R6, RZ, RZ ;  /* 0x000000ff06067210 */ /* 0x000fe40007ffe1ff */
[----:B------:R-:W-:Y:S01]  /*4700*/  IABS R64, R11 ;  /* 0x0000000b00407213 */ /* 0x000fe20000000000 */
[----:B------:R-:W-:-:S04]  /*4710*/  IMAD.HI.U32 R4, R124, R77, RZ ;  /* 0x0000004d7c047227 */ /* 0x000fc800078e00ff */
[----:B------:R-:W-:-:S04]  /*4720*/  IMAD.HI.U32 R2, R124, R75, RZ ;  /* 0x0000004b7c027227 */ /* 0x000fc800078e00ff */
[C---:B------:R-:W-:Y:S02]  /*4730*/  VIADD R10, R250.reuse, 0xaf ;  /* 0x000000affa0a7836 */ /* 0x040fe40000000000 */
[----:B------:R-:W-:Y:S02]  /*4740*/  IMAD R81, R251, R3, R81 ;  /* 0x00000003fb517224 */ /* 0x000fe400078e0251 */
[----:B------:R-:W-:Y:S01]  /*4750*/  VIADD R9, R250, 0xb0 ;  /* 0x000000b0fa097836 */ /* 0x000fe20000000000 */
[----:B------:R-:W-:Y:S01]  /*4760*/  STL [R1+0x101c], R10 ;  /* 0x00101c0a01007387 */ /* 0x000fe20000100800 */
[----:B------:R-:W-:Y:S01]  /*4770*/  IMAD.MOV R5, RZ, RZ, -R5 ;  /* 0x000000ffff057224 */ /* 0x000fe200078e0a05 */
[----:B------:R-:W-:Y:S01]  /*4780*/  IABS R68, R10 ;  /* 0x0000000a00447213 */ /* 0x000fe20000000000 */
[----:B------:R-:W-:Y:S01]  /*4790*/  IMAD.HI.U32 R3, R124, R76, RZ ;  /* 0x0000004c7c037227 */ /* 0x000fe200078e00ff */
[----:B------:R-:W-:Y:S01]  /*47a0*/  STL [R1+0x1018], R9 ;  /* 0x0010180901007387 */ /* 0x000fe20000100800 */
[----:B------:R-:W-:-:S02]  /*47b0*/  IABS R67, R9 ;  /* 0x0000000900437213 */ /* 0x000fc40000000000 */
[----:B------:R-:W-:Y:S02]  /*47c0*/  IMAD.MOV R4, RZ, RZ, -R4 ;  /* 0x000000ffff047224 */ /* 0x000fe400078e0a04 */
[----:B------:R-:W-:Y:S02]  /*47d0*/  IMAD.MOV R2, RZ, RZ, -R2 ;  /* 0x000000ffff027224 */ /* 0x000fe400078e0a02 */
[C---:B------:R-:W-:Y:S02]  /*47e0*/  VIADD R8, R250.reuse, 0xb1 ;  /* 0x000000b1fa087836 */ /* 0x040fe40000000000 */
[----:B------:R-:W-:Y:S02]  /*47f0*/  VIADD R7, R250, 0xb2 ;  /* 0x000000b2fa077836 */ /* 0x000fe40000000000 */
        /* <DEDUP_REMOVED lines=8> */
[C---:B------:R-:W-:Y:S01]  /*4880*/  IMAD.HI.U32 R5, R124.reuse, R78, RZ ;  /* 0x0000004e7c057227 */ /* 0x040fe200078e00ff */
[----:B------:R1:W-:Y:S03]  /*4890*/  STL [R1+0xff8], R11 ;  /* 0x000ff80b01007387 */ /* 0x0003e60000100800 */
[----:B------:R-:W-:-:S04]  /*48a0*/  IMAD.HI.U32 R4, R124, R72, RZ ;  /* 0x000000487c047227 */ /* 0x000fc800078e00ff */
[----:B------:R-:W-:Y:S01]  /*48b0*/  IMAD.HI.U32 R2, R124, R70, RZ ;  /* 0x000000467c027227 */ /* 0x000fe200078e00ff */
[----:B-1----:R-:W-:-:S03]  /*48c0*/  IADD3 R11, R250, 0xb8, RZ ;  /* 0x000000b8fa0b7810 */ /* 0x002fc60007ffe0ff */
[----:B------:R-:W-:Y:S02]  /*48d0*/  IMAD R69, R251, R6, R69 ;  /* 0x00000006fb457224 */ /* 0x000fe400078e0245 */
[----:B------:R-:W-:Y:S01]  /*48e0*/  IMAD.HI.U32 R6, R124, R64, RZ ;  /* 0x000000407c067227 */ /* 0x000fe200078e00ff */
[----:B------:R-:W-:-:S03]  /*48f0*/  IABS R59, R11 ;  /* 0x0000000b003b7213 */ /* 0x000fc60000000000 */
        /* <DEDUP_REMOVED lines=10> */
[----:B------:R-:W-:Y:S01]  /*49a0*/  VIADD R7, R250, 0xb7 ;  /* 0x000000b7fa077836 */ /* 0x000fe20000000000 */
[----:B------:R-:W-:Y:S01]  /*49b0*/  IABS R62, R9 ;  /* 0x00000009003e7213 */ /* 0x000fe20000000000 */
        /* <DEDUP_REMOVED lines=8> */
[----:B------:R-:W-:Y:S01]  /*4a40*/  IMAD.HI.U32 R5, R124, R73, RZ ;  /* 0x000000497c057227 */ /* 0x000fe200078e00ff */
[----:B------:R-:W-:Y:S01]  /*4a50*/  STL [R1+0xfd4], R7 ;  /* 0x000fd40701007387 */ /* 0x000fe20000100800 */
[----:B------:R-:W-:-:S02]  /*4a60*/  IABS R61, R8 ;  /* 0x00000008003d7213 */ /* 0x000fc40000000000 */
[C---:B------:R-:W-:Y:S01]  /*4a70*/  IMAD.HI.U32 R4, R124.reuse, R67, RZ ;  /* 0x000000437c047227 */ /* 0x040fe200078e00ff */
[----:B------:R1:W-:Y:S03]  /*4a80*/  STL [R1+0xfc8], R11 ;  /* 0x000fc80b01007387 */ /* 0x0003e60000100800 */
[----:B------:R-:W-:-:S04]  /*4a90*/  IMAD.HI.U32 R2, R124, R65, RZ ;  /* 0x000000417c027227 */ /* 0x000fc800078e00ff */
[C---:B------:R-:W-:Y:S02]  /*4aa0*/  IMAD R64, R251.reuse, R6, R64 ;  /* 0x00000006fb407224 */ /* 0x040fe400078e0240 */
[----:B------:R-:W-:Y:S01]  /*4ab0*/  IMAD R71, R251, R3, R71 ;  /* 0x00000003fb477224 */ /* 0x000fe200078e0247 */
[----:B-1----:R-:W-:Y:S01]  /*4ac0*/  IADD3 R11, R250, 0xbd, RZ ;  /* 0x000000bdfa0b7810 */ /* 0x002fe20007ffe0ff */
[----:B------:R-:W-:-:S03]  /*4ad0*/  IMAD.HI.U32 R6, R124, R59, RZ ;  /* 0x0000003b7c067227 */ /* 0x000fc600078e00ff */
[----:B------:R-:W-:Y:S01]  /*4ae0*/  IABS R54, R11 ;  /* 0x0000000b00367213 */ /* 0x000fe20000000000 */
[----:B------:R-:W-:Y:S01]  /*4af0*/  IMAD.MOV R5, RZ, RZ, -R5 ;  /* 0x000000ffff057224 */ /* 0x000fe200078e0a05 */
[----:B------:R-:W-:Y:S01]  /*4b00*/  IADD3 R6, -R6, RZ, RZ ;  /* 0x000000ff06067210 */ /* 0x000fe20007ffe1ff */
[----:B------:R-:W-:-:S04]  /*4b10*/  IMAD.HI.U32 R3, R124, R66, RZ ;  /* 0x000000427c037227 */ /* 0x000fc800078e00ff */
        /* <DEDUP_REMOVED lines=13> */
[----:B------:R-:W-:Y:S02]  /*4bf0*/  VIADD R7, R250, 0xbc ;  /* 0x000000bcfa077836 */ /* 0x000fe40000000000 */
[C---:B------:R-:W-:Y:S01]  /*4c00*/  IMAD.HI.U32 R5, R124.reuse, R68, RZ ;  /* 0x000000447c057227 */ /* 0x040fe200078e00ff */
[----:B------:R-:W-:Y:S01]  /*4c10*/  STL [R1+0xfb0], R8 ;  /* 0x000fb00801007387 */ /* 0x000fe20000100800 */
[----:B------:R-:W-:Y:S02]  /*4c20*/  IABS R56, R8 ;  /* 0x0000000800387213 */ /* 0x000fe40000000000 */
[C---:B------:R-:W-:Y:S01]  /*4c30*/  IMAD.HI.U32 R4, R124.reuse, R62, RZ ;  /* 0x0000003e7c047227 */ /* 0x040fe200078e00ff */
[----:B------:R-:W-:Y:S01]  /*4c40*/  IABS R55, R7 ;  /* 0x0000000700377213 */ /* 0x000fe20000000000 */
[----:B------:R-:W-:Y:S02]  /*4c50*/  STL [R1+0xfac], R7 ;  /* 0x000fac0701007387 */ /* 0x000fe40000100800 */
[----:B------:R-:W-:-:S02]  /*4c60*/  IMAD.HI.U32 R2, R124, R60, RZ ;  /* 0x0000003c7c027227 */ /* 0x000fc400078e00ff */
[----:B------:R1:W-:Y:S02]  /*4c70*/  STL [R1+0xf94], R11 ;  /* 0x000f940b01007387 */ /* 0x0003e40000100800 */
[----:B------:R-:W-:Y:S02]  /*4c80*/  IMAD R66, R251, R3, R66 ;  /* 0x00000003fb427224 */ /* 0x000fe400078e0242 */
[----:B------:R-:W-:Y:S02]  /*4c90*/  IMAD.MOV R5, RZ, RZ, -R5 ;  /* 0x000000ffff057224 */ /* 0x000fe400078e0a05 */
[----:B------:R-:W-:-:S04]  /*4ca0*/  IMAD.HI.U32 R3, R124, R61, RZ ;  /* 0x0000003d7c037227 */ /* 0x000fc800078e00ff */
[----:B------:R-:W-:Y:S01]  /*4cb0*/  IMAD.MOV R4, RZ, RZ, -R4 ;  /* 0x000000ffff047224 */ /* 0x000fe200078e0a04 */
[----:B-1----:R-:W-:Y:S01]  /*4cc0*/  IADD3 R11, R250, 0xc2, RZ ;  /* 0x000000c2fa0b7810 */ /* 0x002fe20007ffe0ff */
[----:B------:R-:W-:Y:S02]  /*4cd0*/  IMAD.MOV R2, RZ, RZ, -R2 ;  /* 0x000000ffff027224 */ /* 0x000fe400078e0a02 */
[----:B------:R-:W-:Y:S01]  /*4ce0*/  IMAD R59, R251, R6, R59 ;  /* 0x00000006fb3b7224 */ /* 0x000fe200078e023b */
[----:B------:R-:W-:Y:S01]  /*4cf0*/  IABS R49, R11 ;  /* 0x0000000b00317213 */ /* 0x000fe20000000000 */
[----:B------:R-:W-:-:S04]  /*4d00*/  IMAD.HI.U32 R6, R124, R54, RZ ;  /* 0x000000367c067227 */ /* 0x000fc800078e00ff */
[C---:B------:R-:W-:Y:S01]  /*4d10*/  IMAD R68, R251.reuse, R5, R68 ;  /* 0x00000005fb447224 */ /* 0x040fe200078e0244 */
[----:B------:R-:W-:Y:S01]  /*4d20*/  IADD3 R6, -R6, RZ, RZ ;  /* 0x000000ff06067210 */ /* 0x000fe20007ffe1ff */
[----:B------:R-:W-:Y:S02]  /*4d30*/  IMAD.MOV R3, RZ, RZ, -R3 ;  /* 0x000000ffff037224 */ /* 0x000fe400078e0a03 */
[C---:B------:R-:W-:Y:S02]  /*4d40*/  IMAD R62, R251.reuse, R4, R62 ;  /* 0x00000004fb3e7224 */ /* 0x040fe400078e023e */
[----:B------:R-:W-:Y:S02]  /*4d50*/  IMAD R60, R251, R2, R60 ;  /* 0x00000002fb3c7224 */ /* 0x000fe400078e023c */
[C---:B------:R-:W-:Y:S02]  /*4d60*/  VIADD R10, R250.reuse, 0xbe ;  /* 0x000000befa0a7836 */ /* 0x040fe40000000000 */
[----:B------:R-:W-:-:S02]  /*4d70*/  VIADD R9, R250, 0xbf ;  /* 0x000000bffa097836 */ /* 0x000fc40000000000 */
[----:B------:R-:W-:Y:S01]  /*4d80*/  VIADD R7, R250, 0xc1 ;  /* 0x000000c1fa077836 */ /* 0x000fe20000000000 */
[----:B------:R-:W-:Y:S01]  /*4d90*/  STL [R1+0xf90], R10 ;  /* 0x000f900a01007387 */ /* 0x000fe20000100800 */
[C---:B------:R-:W-:Y:S01]  /*4da0*/  IMAD.HI.U32 R5, R124.reuse, R63, RZ ;  /* 0x0000003f7c057227 */ /* 0x040fe200078e00ff */
[----:B------:R-:W-:Y:S02]  /*4db0*/  IABS R52, R9 ;  /* 0x0000000900347213 */ /* 0x000fe40000000000 */
[----:B------:R-:W-:Y:S01]  /*4dc0*/  IABS R50, R7 ;  /* 0x0000000700327213 */ /* 0x000fe20000000000 */
[C---:B------:R-:W-:Y:S01]  /*4dd0*/  IMAD.HI.U32 R4, R124.reuse, R57, RZ ;  /* 0x000000397c047227 */ /* 0x040fe200078e00ff */
[----:B------:R-:W-:Y:S01]  /*4de0*/  STL [R1+0xf8c], R9 ;  /* 0x000f8c0901007387 */ /* 0x000fe20000100800 */
[----:B------:R-:W-:Y:S02]  /*4df0*/  IABS R53, R10 ;  /* 0x0000000a00357213 */ /* 0x000fe40000000000 */
[----:B------:R-:W-:-:S04]  /*4e00*/  IMAD.HI.U32 R2, R124, R55, RZ ;  /* 0x000000377c027227 */ /* 0x000fc800078e00ff */
[----:B------:R-:W-:Y:S02]  /*4e10*/  VIADD R8, R250, 0xc0 ;  /* 0x000000c0fa087836 */ /* 0x000fe40000000000 */
[----:B------:R-:W-:Y:S02]  /*4e20*/  IMAD R61, R251, R3, R61 ;  /* 0x00000003fb3d7224 */ /* 0x000fe400078e023d */
[----:B------:R-:W-:Y:S01]  /*4e30*/  IMAD.MOV R5, RZ, RZ, -R5 ;  /* 0x000000ffff057224 */ /* 0x000fe200078e0a05 */
[----:B------:R-:W-:Y:S01]  /*4e40*/  STL [R1+0xf88], R8 ;  /* 0x000f880801007387 */ /* 0x000fe20000100800 */
[----:B------:R-:W-:Y:S01]  /*4e50*/  IMAD.HI.U32 R3, R124, R56, RZ ;  /* 0x000000387c037227 */ /* 0x000fe200078e00ff */
[----:B------:R-:W-:Y:S02]  /*4e60*/  IABS R51, R8 ;  /* 0x0000000800337213 */ /* 0x000fe40000000000 */
[----:B------:R-:W-:Y:S01]  /*4e70*/  STL [R1+0xf7c], R7 ;  /* 0x000f7c0701007387 */ /* 0x000fe20000100800 */
[----:B------:R-:W-:-:S02]  /*4e80*/  IMAD.MOV R4, RZ, RZ, -R4 ;  /* 0x000000ffff047224 */ /* 0x000fc400078e0a04 */
[----:B------:R-:W-:Y:S01]  /*4e90*/  IMAD.MOV R2, RZ, RZ, -R2 ;  /* 0x000000ffff027224 */ /* 0x000fe200078e0a02 */
[----:B------:R1:W-:Y:S01]  /*4ea0*/  STL [R1+0xf6c], R11 ;  /* 0x000f6c0b01007387 */ /* 0x0003e20000100800 */
[----:B------:R-:W-:Y:S02]  /*4eb0*/  IMAD R54, R251, R6, R54 ;  /* 0x00000006fb367224 */ /* 0x000fe400078e0236 */
[----:B------:R-:W-:-:S04]  /*4ec0*/  IMAD.HI.U32 R6, R124, R49, RZ ;  /* 0x000000317c067227 */ /* 0x000fc800078e00ff */
[C---:B------:R-:W-:Y:S01]  /*4ed0*/  IMAD R63, R251.reuse, R5, R63 ;  /* 0x00000005fb3f7224 */ /* 0x040fe200078e023f */
[----:B------:R-:W-:Y:S01]  /*4ee0*/  IADD3 R6, -R6, RZ, RZ ;  /* 0x000000ff06067210 */ /* 0x000fe20007ffe1ff */
[----:B------:R-:W-:Y:S01]  /*4ef0*/  IMAD.MOV R3, RZ, RZ, -R3 ;  /* 0x000000ffff037224 */ /* 0x000fe200078e0a03 */
[C---:B-1----:R-:W-:Y:S01]  /*4f00*/  IADD3 R11, R250.reuse, 0xc7, RZ ;  /* 0x000000c7fa0b7810 */ /* 0x042fe20007ffe0ff */
[C---:B------:R-:W-:Y:S02]  /*4f10*/  IMAD R57, R251.reuse, R4, R57 ;  /* 0x00000004fb397224 */ /* 0x040fe400078e0239 */
[----:B------:R-:W-:Y:S01]  /*4f20*/  IMAD R55, R251, R2, R55 ;  /* 0x00000002fb377224 */ /* 0x000fe200078e0237 */
[----:B------:R-:W-:Y:S01]  /*4f30*/  IABS R44, R11 ;  /* 0x0000000b002c7213 */ /* 0x000fe20000000000 */
        /* <DEDUP_REMOVED lines=21> */
[C---:B------:R-:W-:Y:S02]  /*5090*/  IMAD R58, R251.reuse, R5, R58 ;  /* 0x00000005fb3a7224 */ /* 0x040fe400078e023a */
[----:B------:R-:W-:Y:S02]  /*50a0*/  IMAD.MOV R3, RZ, RZ, -R3 ;  /* 0x000000ffff037224 */ /* 0x000fe400078e0a03 */
[C---:B------:R-:W-:Y:S02]  /*50b0*/  IMAD R52, R251.reuse, R4, R52 ;  /* 0x00000004fb347224 */ /* 0x040fe400078e0234 */
[C---:B------:R-:W-:Y:S02]  /*50c0*/  IMAD R50, R251.reuse, R2, R50 ;  /* 0x00000002fb327224 */ /* 0x040fe400078e0232 */
[----:B------:R-:W-:Y:S01]  /*50d0*/  IMAD R49, R251, R6, R49 ;  /* 0x00000006fb317224 */ /* 0x000fe200078e0231 */
[C---:B-1----:R-:W-:Y:S01]  /*50e0*/  IADD3 R11, R250.reuse, 0xcc, RZ ;  /* 0x000000ccfa0b7810 */ /* 0x042fe20007ffe0ff */
[----:B------:R-:W-:-:S02]  /*50f0*/  VIADD R10, R250, 0xc8 ;  /* 0x000000c8fa0a7836 */ /* 0x000fc40000000000 */
[C---:B------:R-:W-:Y:S01]  /*5100*/  VIADD R9, R250.reuse, 0xc9 ;  /* 0x000000c9fa097836 */ /* 0x040fe20000000000 */
[----:B------:R-:W-:Y:S01]  /*5110*/  IABS R39, R11 ;  /* 0x0000000b00277213 */ /* 0x000fe20000000000 */
[----:B------:R-:W-:Y:S01]  /*5120*/  VIADD R7, R250, 0xcb ;  /* 0x000000cbfa077836 */ /* 0x000fe20000000000 */
[----:B------:R1:W-:Y:S01]  /*5130*/  STL [R1+0xf30], R10 ;  /* 0x000f300a01007387 */ /* 0x0003e20000100800 */
[C---:B------:R-:W-:Y:S01]  /*5140*/  IMAD.HI.U32 R5, R124.reuse, R53, RZ ;  /* 0x000000357c057227 */ /* 0x040fe200078e00ff */
[----:B------:R-:W-:Y:S02]  /*5150*/  IABS R42, R9 ;  /* 0x00000009002a7213 */ /* 0x000fe40000000000 */
[----:B------:R-:W-:Y:S01]  /*5160*/  IABS R40, R7 ;  /* 0x0000000700287213 */ /* 0x000fe20000000000 */
[----:B------:R-:W-:Y:S01]  /*5170*/  IMAD.HI.U32 R4, R124, R47, RZ ;  /* 0x0000002f7c047227 */ /* 0x000fe200078e00ff */
[----:B------:R-:W-:Y:S01]  /*5180*/  STL [R1+0xf28], R9 ;  /* 0x000f280901007387 */ /* 0x000fe20000100800 */
[----:B------:R-:W-:-:S02]  /*5190*/  IABS R43, R10 ;  /* 0x0000000a002b7213 */ /* 0x000fc40000000000 */
[----:B------:R-:W-:-:S04]  /*51a0*/  IMAD.HI.U32 R2, R124, R45, RZ ;  /* 0x0000002d7c027227 */ /* 0x000fc800078e00ff */
[----:B------:R-:W-:-:S04]  /*51b0*/  IMAD.HI.U32 R6, R124, R44, RZ ;  /* 0x0000002c7c067227 */ /* 0x000fc800078e00ff */
[----:B------:R-:W-:Y:S01]  /*51c0*/  VIADD R8, R250, 0xca ;  /* 0x000000cafa087836 */ /* 0x000fe20000000000 */
[----:B------:R-:W-:Y:S01]  /*51d0*/  IADD3 R6, -R6, RZ, RZ ;  /* 0x000000ff06067210 */ /* 0x000fe20007ffe1ff */
        /* <DEDUP_REMOVED lines=12> */
[----:B------:R-:W-:Y:S02]  /*52a0*/  IMAD R45, R251, R2, R45 ;  /* 0x00000002fb2d7224 */ /* 0x000fe400078e022d */
[C---:B-1----:R-:W-:Y:S01]  /*52b0*/  VIADD R10, R250.reuse, 0xcd ;  /* 0x000000cdfa0a7836 */ /* 0x042fe20000000000 */
[C---:B--2---:R-:W-:Y:S01]  /*52c0*/  IADD3 R11, R250.reuse, 0xd1, RZ ;  /* 0x000000d1fa0b7810 */ /* 0x044fe20007ffe0ff */
        /* <DEDUP_REMOVED lines=9> */
[----:B------:R-:W-:Y:S01]  /*5360*/  IMAD.HI.U32 R2, R124, R40, RZ ;  /* 0x000000287c027227 */ /* 0x000fe200078e00ff */
[----:B------:R-:W-:-:S03]  /*5370*/  IABS R34, R11 ;  /* 0x0000000b00227213 */ /* 0x000fc60000000000 */
[----:B------:R-:W-:Y:S02]  /*5380*/  IMAD R44, R251, R6, R44 ;  /* 0x00000006fb2c7224 */ /* 0x000fe400078e022c */
[----:B------:R-:W-:Y:S02]  /*5390*/  VIADD R8, R250, 0xcf ;  /* 0x000000cffa087836 */ /* 0x000fe40000000000 */
[----:B------:R-:W-:-:S03]  /*53a0*/  IMAD.HI.U32 R6, R124, R39, RZ ;  /* 0x000000277c067227 */ /* 0x000fc600078e00ff */
[----:B------:R-:W-:Y:S01]  /*53b0*/  STL [R1+0xefc], R8 ;  /* 0x000efc0801007387 */ /* 0x000fe20000100800 */
[----:B------:R-:W-:Y:S01]  /*53c0*/  IMAD R46, R251, R3, R46 ;  /* 0x00000003fb2e7224 */ /* 0x000fe200078e022e */
[----:B------:R-:W-:Y:S01]  /*53d0*/  IADD3 R6, -R6, RZ, RZ ;  /* 0x000000ff06067210 */ /* 0x000fe20007ffe1ff */
[----:B------:R-:W-:Y:S01]  /*53e0*/  IMAD.MOV R5, RZ, RZ, -R5 ;  /* 0x000000ffff057224 */ /* 0x000fe200078e0a05 */
[----:B------:R-:W-:Y:S01]  /*53f0*/  STL [R1+0xef4], R7 ;  /* 0x000ef40701007387 */ /* 0x000fe20000100800 */
[----:B------:R-:W-:Y:S01]  /*5400*/  IMAD.HI.U32 R3, R124, R41, RZ ;  /* 0x000000297c037227 */ /* 0x000fe200078e00ff */
[----:B------:R-:W-:Y:S02]  /*5410*/  IABS R36, R8 ;  /* 0x0000000800247213 */ /* 0x000fe40000000000 */
[----:B------:R1:W-:Y:S01]  /*5420*/  STL [R1+0xee0], R11 ;  /* 0x000ee00b01007387 */ /* 0x0003e20000100800 */
[----:B------:R-:W-:Y:S02]  /*5430*/  IMAD.MOV R4, RZ, RZ, -R4 ;  /* 0x000000ffff047224 */ /* 0x000fe400078e0a04 */
[----:B------:R-:W-:-:S02]  /*5440*/  IMAD.MOV R2, RZ, RZ, -R2 ;  /* 0x000000ffff027224 */ /* 0x000fc400078e0a02 */
[C---:B------:R-:W-:Y:S02]  /*5450*/  IMAD R48, R251.reuse, R5, R48 ;  /* 0x00000005fb307224 */ /* 0x040fe400078e0230 */
[----:B------:R-:W-:Y:S02]  /*5460*/  IMAD.MOV R3, RZ, RZ, -R3 ;  /* 0x000000ffff037224 */ /* 0x000fe400078e0a03 */
[C---:B------:R-:W-:Y:S01]  /*5470*/  IMAD R42, R251.reuse, R4, R42 ;  /* 0x00000004fb2a7224 */ /* 0x040fe200078e022a */
[C---:B-1----:R-:W-:Y:S01]  /*5480*/  IADD3 R11, R250.reuse, 0xd6, RZ ;  /* 0x000000d6fa0b7810 */ /* 0x042fe20007ffe0ff */
[----:B------:R-:W-:Y:S02]  /*5490*/  IMAD R40, R251, R2, R40 ;  /* 0x00000002fb287224 */ /* 0x000fe400078e0228 */
[C---:B------:R-:W-:Y:S01]  /*54a0*/  VIADD R10, R250.reuse, 0xd2 ;  /* 0x000000d2fa0a7836 */ /* 0x040fe20000000000 */
[----:B------:R-:W-:Y:S01]  /*54b0*/  IABS R29, R11 ;  /* 0x0000000b001d7213 */ /* 0x000fe20000000000 */
        /* <DEDUP_REMOVED lines=11> */
[C---:B------:R-:W-:Y:S02]  /*5570*/  IMAD R41, R251.reuse, R3, R41 ;  /* 0x00000003fb297224 */ /* 0x040fe400078e0229 */
[----:B------:R-:W-:Y:S01]  /*5580*/  IMAD R39, R251, R6, R39 ;  /* 0x00000006fb277224 */ /* 0x000fe200078e0227 */
[----:B------:R-:W-:Y:S01]  /*5590*/  STL [R1+0xec8], R8 ;  /* 0x000ec80801007387 */ /* 0x000fe20000100800 */
[----:B------:R-:W-:Y:S01]  /*55a0*/  IMAD.MOV R5, RZ, RZ, -R5 ;  /* 0x000000ffff057224 */ /* 0x000fe200078e0a05 */
[----:B------:R-:W-:Y:S01]  /*55b0*/  IABS R31, R8 ;  /* 0x00000008001f7213 */ /* 0x000fe20000000000 */
[----:B------:R-:W-:Y:S01]  /*55c0*/  IMAD.HI.U32 R3, R124, R36, RZ ;  /* 0x000000247c037227 */ /* 0x000fe200078e00ff */
[----:B------:R-:W-:Y:S03]  /*55d0*/  STL [R1+0xebc], R7 ;  /* 0x000ebc0701007387 */ /* 0x000fe60000100800 */
[----:B------:R-:W-:Y:S01]  /*55e0*/  IMAD.MOV R4, RZ, RZ, -R4 ;  /* 0x000000ffff047224 */ /* 0x000fe200078e0a04 */
[----:B------:R1:W-:Y:S01]  /*55f0*/  STL [R1+0xeb0], R11 ;  /* 0x000eb00b01007387 */ /* 0x0003e20000100800 */
[----:B------:R-:W-:-:S02]  /*5600*/  IMAD.MOV R2, RZ, RZ, -R2 ;  /* 0x000000ffff027224 */ /* 0x000fc400078e0a02 */
        /* <DEDUP_REMOVED lines=60> */
[C---:B------:R-:W-:Y:S02]  /*59d0*/  IMAD R33, R251.reuse, R5, R33 ;  /* 0x00000005fb217224 */ /* 0x040fe400078e0221 */
[----:B------:R-:W-:Y:S02]  /*59e0*/  IMAD.MOV R3, RZ, RZ, -R3 ;  /* 0x000000ffff037224 */ /* 0x000fe400078e0a03 */
[C---:B------:R-:W-:Y:S02]  /*59f0*/  IMAD R27, R251.reuse, R4, R27 ;  /* 0x00000004fb1b7224 */ /* 0x040fe400078e021b */
[----:B------:R-:W-:Y:S01]  /*5a00*/  IMAD R25, R251, R2, R25 ;  /* 0x00000002fb197224 */ /* 0x000fe200078e0219 */
[----:B-1----:R-:W-:Y:S01]  /*5a10*/  IADD3 R11, R250, 0xe5, RZ ;  /* 0x000000e5fa0b7810 */ /* 0x002fe20007ffe0ff */
[----:B------:R-:W-:-:S03]  /*5a20*/  IMAD.HI.U32 R6, R124, R24, RZ ;  /* 0x000000187c067227 */ /* 0x000fc600078e00ff */
[----:B------:R-:W-:Y:S01]  /*5a30*/  IABS R14, R11 ;  /* 0x0000000b000e7213 */ /* 0x000fe20000000000 */
[----:B------:R-:W-:Y:S01]  /*5a40*/  VIADD R9, R250, 0xe2 ;  /* 0x000000e2fa097836 */ /* 0x000fe20000000000 */
[----:B------:R-:W-:Y:S01]  /*5a50*/  IADD3 R6, -R6, RZ, RZ ;  /* 0x000000ff06067210 */ /* 0x000fe20007ffe1ff */
[----:B------:R-:W-:Y:S02]  /*5a60*/  VIADD R7, R250, 0xe4 ;  /* 0x000000e4fa077836 */ /* 0x000fe40000000000 */
[C---:B------:R-:W-:Y:S01]  /*5a70*/  IMAD.HI.U32 R5, R124.reuse, R28, RZ ;  /* 0x0000001c7c057227 */ /* 0x040fe200078e00ff */
[----:B------:R-:W-:Y:S02]  /*5a80*/  IABS R17, R9 ;  /* 0x0000000900117213 */ /* 0x000fe40000000000 */
[----:B------:R-:W-:Y:S01]  /*5a90*/  IABS R15, R7 ;  /* 0x00000007000f7213 */ /* 0x000fe20000000000 */
[----:B------:R-:W-:-:S04]  /*5aa0*/  IMAD.HI.U32 R4, R124, R22, RZ ;  /* 0x000000167c047227 */ /* 0x000fc800078e00ff */
        /* <DEDUP_REMOVED lines=8> */
[----:B------:R1:W-:Y:S01]  /*5b30*/  STL [R1+0xe48], R9 ;  /* 0x000e480901007387 */ /* 0x0003e20000100800 */
[----:B------:R-:W-:-:S02]  /*5b40*/  IABS R18, R10 ;  /* 0x0000000a00127213 */ /* 0x000fc40000000000 */
[----:B------:R-:W-:Y:S01]  /*5b50*/  IMAD.MOV R4, RZ, RZ, -R4 ;  /* 0x000000ffff047224 */ /* 0x000fe200078e0a04 */
[----:B------:R2:W-:Y:S01]  /*5b60*/  STL [R1+0xe40], R8 ;  /* 0x000e400801007387 */ /* 0x0005e20000100800 */
[----:B------:R-:W-:Y:S02]  /*5b70*/  IMAD.MOV R2, RZ, RZ, -R2 ;  /* 0x000000ffff027224 */ /* 0x000fe400078e0a02 */
[C---:B------:R-:W-:Y:S01]  /*5b80*/  IMAD R28, R251.reuse, R5, R28 ;  /* 0x00000005fb1c7224 */ /* 0x040fe200078e021c */
[----:B------:R-:W-:Y:S01]  /*5b90*/  STL [R1+0xe38], R7 ;  /* 0x000e380701007387 */ /* 0x000fe20000100800 */
[----:B------:R-:W-:Y:S02]  /*5ba0*/  IMAD.MOV R3, RZ, RZ, -R3 ;  /* 0x000000ffff037224 */ /* 0x000fe400078e0a03 */
[C---:B------:R-:W-:Y:S01]  /*5bb0*/  IMAD R22, R251.reuse, R4, R22 ;  /* 0x00000004fb167224 */ /* 0x040fe200078e0216 */
[----:B------:R3:W-:Y:S01]  /*5bc0*/  STL [R1+0xe28], R11 ;  /* 0x000e280b01007387 */ /* 0x0007e20000100800 */
[----:B------:R-:W-:-:S02]  /*5bd0*/  IMAD R20, R251, R2, R20 ;  /* 0x00000002fb147224 */ /* 0x000fc400078e0214 */
[C---:B-1----:R-:W-:Y:S02]  /*5be0*/  VIADD R9, R250.reuse, 0xe7 ;  /* 0x000000e7fa097836 */ /* 0x042fe40000000000 */
[----:B--2---:R-:W-:Y:S02]  /*5bf0*/  VIADD R8, R250, 0xe8 ;  /* 0x000000e8fa087836 */ /* 0x004fe40000000000 */
[C---:B------:R-:W-:Y:S01]  /*5c00*/  IMAD.HI.U32 R5, R124.reuse, R23, RZ ;  /* 0x000000177c057227 */ /* 0x040fe200078e00ff */
[----:B------:R-:W-:Y:S02]  /*5c10*/  IABS R12, R9 ;  /* 0x00000009000c7213 */ /* 0x000fe40000000000 */
[----:B---3--:R-:W-:Y:S01]  /*5c20*/  IABS R11, R8 ;  /* 0x00000008000b7213 */ /* 0x008fe20000000000 */
[----:B------:R-:W-:Y:S02]  /*5c30*/  IMAD R24, R251, R6, R24 ;  /* 0x00000006fb187224 */ /* 0x000fe400078e0218 */
[----:B------:R-:W-:-:S04]  /*5c40*/  IMAD.HI.U32 R4, R124, R17, RZ ;  /* 0x000000117c047227 */ /* 0x000fc800078e00ff */
[----:B------:R-:W-:-:S04]  /*5c50*/  IMAD.HI.U32 R2, R124, R15, RZ ;  /* 0x0000000f7c027227 */ /* 0x000fc800078e00ff */
[----:B------:R-:W-:-:S04]  /*5c60*/  IMAD.HI.U32 R6, R124, R19, RZ ;  /* 0x000000137c067227 */ /* 0x000fc800078e00ff */
[----:B------:R-:W-:Y:S01]  /*5c70*/  VIADD R10, R250, 0xe6 ;  /* 0x000000e6fa0a7836 */ /* 0x000fe20000000000 */
[----:B------:R-:W-:Y:S01]  /*5c80*/  IADD3 R6, -R6, RZ, RZ ;  /* 0x000000ff06067210 */ /* 0x000fe20007ffe1ff */
[C---:B------:R-:W-:Y:S02]  /*5c90*/  IMAD R21, R251.reuse, R3, R21 ;  /* 0x00000003fb157224 */ /* 0x040fe400078e0215 */
[----:B------:R-:W-:Y:S01]  /*5ca0*/  VIADD R7, R250, 0xe9 ;  /* 0x000000e9fa077836 */ /* 0x000fe20000000000 */
[----:B------:R1:W-:Y:S01]  /*5cb0*/  STL [R1+0xe20], R10 ;  /* 0x000e200a01007387 */ /* 0x0003e20000100800 */
[----:B------:R-:W-:Y:S01]  /*5cc0*/  IMAD.MOV R5, RZ, RZ, -R5 ;  /* 0x000000ffff057224 */ /* 0x000fe200078e0a05 */
[----:B------:R-:W-:Y:S01]  /*5cd0*/  IABS R13, R10 ;  /* 0x0000000a000d7213 */ /* 0x000fe20000000000 */
[----:B------:R-:W-:Y:S01]  /*5ce0*/  IMAD.HI.U32 R3, R124, R16, RZ ;  /* 0x000000107c037227 */ /* 0x000fe200078e00ff */
[----:B------:R-:W-:Y:S03]  /*5cf0*/  STL [R1+0xe18], R9 ;  /* 0x000e180901007387 */ /* 0x000fe60000100800 */
[----:B------:R-:W-:Y:S01]  /*5d00*/  IMAD.MOV R4, RZ, RZ, -R4 ;  /* 0x000000ffff047224 */ /* 0x000fe200078e0a04 */
[----:B------:R2:W-:Y:S01]  /*5d10*/  STL [R1+0xe10], R8 ;  /* 0x000e100801007387 */ /* 0x0005e20000100800 */
[----:B------:R-:W-:Y:S01]  /*5d20*/  IMAD.MOV R2, RZ, RZ, -R2 ;  /* 0x000000ffff027224 */ /* 0x000fe200078e0a02 */
[----:B-1----:R-:W-:Y:S01]  /*5d30*/  IABS R10, R7 ;  /* 0x00000007000a7213 */ /* 0x002fe20000000000 */
[----:B------:R-:W-:Y:S01]  /*5d40*/  IMAD R23, R251, R5, R23 ;  /* 0x00000005fb177224 */ /* 0x000fe200078e0217 */
[----:B------:R1:W-:Y:S01]  /*5d50*/  STL [R1+0xe08], R7 ;  /* 0x000e080701007387 */ /* 0x0003e20000100800 */
[----:B------:R-:W-:-:S02]  /*5d60*/  IMAD.MOV R3, RZ, RZ, -R3 ;  /* 0x000000ffff037224 */ /* 0x000fc400078e0a03 */
[C---:B------:R-:W-:Y:S02]  /*5d70*/  IMAD R17, R251.reuse, R4, R17 ;  /* 0x00000004fb117224 */ /* 0x040fe400078e0211 */
[----:B------:R-:W-:Y:S01]  /*5d80*/  IMAD R15, R251, R2, R15 ;  /* 0x00000002fb0f7224 */ /* 0x000fe200078e020f */
[----:B--2---:R-:W-:Y:S01]  /*5d90*/  IADD3 R8, R250, 0xea, RZ ;  /* 0x000000eafa087810 */ /* 0x004fe20007ffe0ff */
[----:B------:R-:W-:-:S03]  /*5da0*/  IMAD.HI.U32 R5, R124, R18, RZ ;  /* 0x000000127c057227 */ /* 0x000fc600078e00ff */
[----:B------:R-:W-:Y:S01]  /*5db0*/  IABS R9, R8 ;  /* 0x0000000800097213 */ /* 0x000fe20000000000 */
[C---:B------:R-:W-:Y:S01]  /*5dc0*/  IMAD.HI.U32 R4, R124.reuse, R12, RZ ;  /* 0x0000000c7c047227 */ /* 0x040fe200078e00ff */
[----:B------:R2:W-:Y:S03]  /*5dd0*/  STL [R1+0xdf8], R8 ;  /* 0x000df80801007387 */ /* 0x0005e60000100800 */
[----:B------:R-:W-:-:S04]  /*5de0*/  IMAD.HI.U32 R2, R124, R11, RZ ;  /* 0x0000000b7c027227 */ /* 0x000fc800078e00ff */
[C---:B------:R-:W-:Y:S02]  /*5df0*/  IMAD R19, R251.reuse, R6, R19 ;  /* 0x00000006fb137224 */ /* 0x040fe400078e0213 */
[----:B------:R-:W-:Y:S02]  /*5e00*/  IMAD R16, R251, R3, R16 ;  /* 0x00000003fb107224 */ /* 0x000fe400078e0210 */
[----:B------:R-:W-:-:S04]  /*5e10*/  IMAD.HI.U32 R6, R124, R14, RZ ;  /* 0x0000000e7c067227 */ /* 0x000fc800078e00ff */
[----:B------:R-:W-:Y:S01]  /*5e20*/  IMAD.MOV R5, RZ, RZ, -R5 ;  /* 0x000000ffff057224 */ /* 0x000fe200078e0a05 */
[----:B------:R-:W-:Y:S01]  /*5e30*/  IADD3 R6, -R6, RZ, RZ ;  /* 0x000000ff06067210 */ /* 0x000fe20007ffe1ff */
[----:B------:R-:W-:-:S04]  /*5e40*/  IMAD.HI.U32 R3, R124, R10, RZ ;  /* 0x0000000a7c037227 */ /* 0x000fc800078e00ff */
[----:B------:R-:W-:Y:S02]  /*5e50*/  IMAD.MOV R4, RZ, RZ, -R4 ;  /* 0x000000ffff047224 */ /* 0x000fe400078e0a04 */
[----:B------:R-:W-:Y:S02]  /*5e60*/  IMAD.MOV R2, RZ, RZ, -R2 ;  /* 0x000000ffff027224 */ /* 0x000fe400078e0a02 */
[----:B-1----:R-:W-:Y:S02]  /*5e70*/  VIADD R7, R250, 0xeb ;  /* 0x000000ebfa077836 */ /* 0x002fe40000000000 */
[C---:B------:R-:W-:Y:S02]  /*5e80*/  IMAD R18, R251.reuse, R5, R18 ;  /* 0x00000005fb127224 */ /* 0x040fe400078e0212 */
[----:B------:R-:W-:Y:S01]  /*5e90*/  IMAD.MOV R3, RZ, RZ, -R3 ;  /* 0x000000ffff037224 */ /* 0x000fe200078e0a03 */
[----:B--2---:R-:W-:Y:S01]  /*5ea0*/  IABS R8, R7 ;  /* 0x0000000700087213 */ /* 0x004fe20000000000 */
[C---:B------:R-:W-:Y:S01]  /*5eb0*/  IMAD R12, R251.reuse, R4, R12 ;  /* 0x00000004fb0c7224 */ /* 0x040fe200078e020c */
[----:B------:R1:W-:Y:S01]  /*5ec0*/  STL [R1+0xdf0], R7 ;  /* 0x000df00701007387 */ /* 0x0003e20000100800 */
[----:B------:R-:W-:-:S02]  /*5ed0*/  IMAD R11, R251, R2, R11 ;  /* 0x00000002fb0b7224 */ /* 0x000fc400078e020b */
[----:B------:R-:W-:-:S04]  /*5ee0*/  IMAD.HI.U32 R5, R124, R13, RZ ;  /* 0x0000000d7c057227 */ /* 0x000fc800078e00ff */
[C---:B------:R-:W-:Y:S02]  /*5ef0*/  VIADD R4, R250.reuse, 0xec ;  /* 0x000000ecfa047836 */ /* 0x040fe40000000000 */
[C---:B------:R-:W-:Y:S02]  /*5f00*/  VIADD R2, R250.reuse, 0xed ;  /* 0x000000edfa027836 */ /* 0x040fe40000000000 */
[C---:B------:R-:W-:Y:S01]  /*5f10*/  IMAD R10, R251.reuse, R3, R10 ;  /* 0x00000003fb0a7224 */ /* 0x040fe200078e020a */
[----:B-1----:R-:W-:Y:S01]  /*5f20*/  IABS R7, R4 ;  /* 0x0000000400077213 */ /* 0x002fe20000000000 */
[----:B------:R-:W-:Y:S01]  /*5f30*/  IMAD.MOV R5, RZ, RZ, -R5 ;  /* 0x000000ffff057224 */ /* 0x000fe200078e0a05 */
[----:B------:R1:W-:Y:S01]  /*5f40*/  STL [R1+0xde8], R4 ;  /* 0x000de80401007387 */ /* 0x0003e20000100800 */
[C---:B------:R-:W-:Y:S01]  /*5f50*/  IMAD R14, R251.reuse, R6, R14 ;  /* 0x00000006fb0e7224 */ /* 0x040fe200078e020e */
[----:B------:R-:W-:Y:S01]  /*5f60*/  IABS R6, R2 ;  /* 0x0000000200067213 */ /* 0x000fe20000000000 */
[----:B------:R-:W-:Y:S01]  /*5f70*/  VIADD R3, R250, 0xee ;  /* 0x000000eefa037836 */ /* 0x000fe20000000000 */
[----:B------:R2:W-:Y:S01]  /*5f80*/  STL [R1+0xde4], R2 ;  /* 0x000de40201007387 */ /* 0x0005e20000100800 */
[----:B------:R-:W-:-:S02]  /*5f90*/  IMAD R13, R251, R5, R13 ;  /* 0x00000005fb0d7224 */ /* 0x000fc400078e020d */
[----:B------:R-:W-:Y:S01]  /*5fa0*/  VIADD R234, R250, 0xef ;  /* 0x000000effaea7836 */ /* 0x000fe20000000000 */
[----:B------:R3:W-:Y:S01]  /*5fb0*/  STL [R1+0xde0], R3 ;  /* 0x000de00301007387 */ /* 0x0007e20000100800 */
[----:B------:R-:W-:Y:S01]  /*5fc0*/  IABS R5, R3 ;  /* 0x0000000300057213 */ /* 0x000fe20000000000 */
[C---:B-1----:R-:W-:Y:S02]  /*5fd0*/  IMAD.HI.U32 R4, R124.reuse, R7, RZ ;  /* 0x000000077c047227 */ /* 0x042fe400078e00ff */
[----:B------:R-:W-:Y:S02]  /*5fe0*/  STL [R1+0xdc8], R234 ;  /* 0x000dc8ea01007387 */ /* 0x000fe40000100800 */
[C---:B--2---:R-:W-:Y:S02]  /*5ff0*/  IMAD.HI.U32 R2, R124.reuse, R8, RZ ;  /* 0x000000087c027227 */ /* 0x044fe400078e00ff */
[----:B------:R1:W-:Y:S02]  /*6000*/  STL [R1+0xdc4], R233 ;  /* 0x000dc4e901007387 */ /* 0x0003e40000100800 */
[----:B---3--:R-:W-:-:S04]  /*6010*/  IMAD.HI.U32 R3, R124, R6, RZ ;  /* 0x000000067c037227 */ /* 0x008fc800078e00ff */
[----:B------:R-:W-:Y:S02]  /*6020*/  IMAD.MOV R2, RZ, RZ, -R2 ;  /* 0x000000ffff027224 */ /* 0x000fe400078e0a02 */
[----:B------:R-:W-:Y:S02]  /*6030*/  IMAD.MOV R4, RZ, RZ, -R4 ;  /* 0x000000ffff047224 */ /* 0x000fe400078e0a04 */
[----:B------:R-:W-:Y:S02]  /*6040*/  IMAD.MOV R3, RZ, RZ, -R3 ;  /* 0x000000ffff037224 */ /* 0x000fe400078e0a03 */
[----:B------:R-:W-:-:S04]  /*6050*/  IMAD.HI.U32 R239, R124, R9, RZ ;  /* 0x000000097cef7227 */ /* 0x000fc800078e00ff */
[----:B------:R-:W-:Y:S01]  /*6060*/  IMAD R8, R251, R2, R8 ;  /* 0x00000002fb087224 */ /* 0x000fe200078e0208 */
[----:B------:R-:W-:Y:S01]  /*6070*/  IADD3 R239, -R239, RZ, RZ ;  /* 0x000000ffefef7210 */ /* 0x000fe20007ffe1ff */
[----:B------:R-:W-:-:S04]  /*6080*/  IMAD.HI.U32 R2, R124, R5, RZ ;  /* 0x000000057c027227 */ /* 0x000fc800078e00ff */
[C---:B------:R-:W-:Y:S01]  /*6090*/  IMAD R7, R251.reuse, R4, R7 ;  /* 0x00000004fb077224 */ /* 0x040fe200078e0207 */
[----:B------:R-:W-:Y:S01]  /*60a0*/  IABS R4, R234 ;  /* 0x000000ea00047213 */ /* 0x000fe20000000000 */
[----:B------:R-:W-:Y:S01]  /*60b0*/  IMAD R6, R251, R3, R6 ;  /* 0x00000003fb067224 */ /* 0x000fe200078e0206 */
[----:B------:R-:W-:Y:S01]  /*60c0*/  IABS R3, R233 ;  /* 0x000000e900037213 */ /* 0x000fe20000000000 */
[C---:B-1----:R-:W-:Y:S02]  /*60d0*/  VIADD R233, R250.reuse, 0xf2 ;  /* 0x000000f2fae97836 */ /* 0x042fe40000000000 */
[----:B------:R-:W-:Y:S02]  /*60e0*/  IMAD.MOV R2, RZ, RZ, -R2 ;  /* 0x000000ffff027224 */ /* 0x000fe400078e0a02 */
[----:B------:R-:W-:Y:S01]  /*60f0*/  VIADD R234, R250, 0xf1 ;  /* 0x000000f1faea7836 */ /* 0x000fe20000000000 */
[----:B------:R-:W-:Y:S01]  /*6100*/  IABS R241, R233 ;  /* 0x000000e900f17213 */ /* 0x000fe20000000000 */
[----:B------:R-:W-:-:S03]  /*6110*/  IMAD.HI.U32 R240, R124, R4, RZ ;  /* 0x000000047cf07227 */ /* 0x000fc600078e00ff */
[----:B------:R-:W-:Y:S01]  /*6120*/  STL [R1+0xdc0], R234 ;  /* 0x000dc0ea01007387 */ /* 0x000fe20000100800 */
[C---:B------:R-:W-:Y:S01]  /*6130*/  IMAD R9, R251.reuse, R239, R9 ;  /* 0x000000effb097224 */ /* 0x040fe200078e0209 */
[----:B------:R-:W-:Y:S01]  /*6140*/  IADD3 R240, -R240, RZ, RZ ;  /* 0x000000fff0f07210 */ /* 0x000fe20007ffe1ff */
[----:B------:R-:W-:Y:S01]  /*6150*/  IMAD R5, R251, R2, R5 ;  /* 0x00000002fb057224 */ /* 0x000fe200078e0205 */
[----:B------:R-:W-:Y:S01]  /*6160*/  IABS R2, R234 ;  /* 0x000000ea00027213 */ /* 0x000fe20000000000 */
[----:B------:R-:W-:Y:S01]  /*6170*/  IMAD.HI.U32 R239, R124, R3, RZ ;  /* 0x000000037cef7227 */ /* 0x000fe200078e00ff */
[----:B------:R1:W-:Y:S03]  /*6180*/  STL [R1+0xdbc], R233 ;  /* 0x000dbce901007387 */ /* 0x0003e60000100800 */
[----:B------:R-:W-:Y:S02]  /*6190*/  IMAD R232, R0, 0x40, R232 ;  /* 0x0000004000e87824 */ /* 0x000fe400078e02e8 */
[----:B------:R-:W-:-:S02]  /*61a0*/  IMAD.MOV R239, RZ, RZ, -R239 ;  /* 0x000000ffffef7224 */ /* 0x000fc400078e0aef */
[----:B------:R-:W-:Y:S01]  /*61b0*/  IMAD.MOV.U32 R0, RZ, RZ, R241 ;  /* 0x000000ffff007224 */ /* 0x000fe200078e00f1 */
[----:B------:R-:W-:Y:S01]  /*61c0*/  IABS R252, R232 ;  /* 0x000000e800fc7213 */ /* 0x000fe20000000000 */
[----:B------:R-:W-:Y:S01]  /*61d0*/  IMAD.HI.U32 R241, R124, R2, RZ ;  /* 0x000000027cf17227 */ /* 0x000fe200078e00ff */
[----:B------:R2:W-:Y:S03]  /*61e0*/  STL [R1+0xd50], R232 ;  /* 0x000d50e801007387 */ /* 0x0005e60000100800 */
[C---:B------:R-:W-:Y:S02]  /*61f0*/  IMAD R4, R251.reuse, R240, R4 ;  /* 0x000000f0fb047224 */ /* 0x040fe400078e0204 */
[----:B------:R-:W-:Y:S02]  /*6200*/  IMAD R3, R251, R239, R3 ;  /* 0x000000effb037224 */ /* 0x000fe400078e0203 */
[----:B-1----:R-:W-:-:S02]  /*6210*/  VIADD R233, R250, 0xf3 ;  /* 0x000000f3fae97836 */ /* 0x002fc40000000000 */
[----:B------:R-:W-:Y:S01]  /*6220*/  IMAD.HI.U32 R240, R124, R0, RZ ;  /* 0x000000007cf07227 */ /* 0x000fe200078e00ff */
[----:B--2---:R-:W-:Y:S02]  /*6230*/  IADD3 R232, R250, 0xf4, RZ ;  /* 0x000000f4fae87810 */ /* 0x004fe40007ffe0ff */
[----:B------:R1:W-:Y:S01]  /*6240*/  STL [R1+0xda4], R233 ;  /* 0x000da4e901007387 */ /* 0x0003e20000100800 */
[----:B------:R-:W-:Y:S02]  /*6250*/  IMAD.MOV R239, RZ, RZ, -R241 ;  /* 0x000000ffffef7224 */ /* 0x000fe400078e0af1 */
[----:B------:R-:W-:Y:S01]  /*6260*/  IMAD.HI.U32 R242, R242, R252, RZ ;  /* 0x000000fcf2f27227 */ /* 0x000fe200078e00ff */
[----:B------:R2:W-:Y:S03]  /*6270*/  STL [R1+0xda0], R232 ;  /* 0x000da0e801007387 */ /* 0x0005e60000100800 */
[----:B------:R-:W-:Y:S01]  /*6280*/  IMAD.MOV R241, RZ, RZ, -R240 ;  /* 0x000000fffff17224 */ /* 0x000fe200078e0af0 */
[----:B------:R-:W-:Y:S01]  /*6290*/  IABS R240, R232 ;  /* 0x000000e800f07213 */ /* 0x000fe20000000000 */
[----:B------:R-:W-:Y:S01]  /*62a0*/  IMAD R2, R251, R239, R2 ;  /* 0x000000effb027224 */ /* 0x000fe200078e0202 */
[----:B------:R-:W-:Y:S01]  /*62b0*/  IABS R239, R233 ;  /* 0x000000e900ef7213 */ /* 0x000fe20000000000 */
[----:B------:R-:W-:Y:S01]  /*62c0*/  IMAD.MOV R242, RZ, RZ, -R242 ;  /* 0x000000fffff27224 */ /* 0x000fe200078e0af2 */
[----:B-1----:R-:W3:Y:S01]  /*62d0*/  LDL.LU R233, [R1+0x1c] ;  /* 0x00001c0001e97983 */ /* 0x002ee20000300800 */
[----:B--2---:R-:W-:-:S02]  /*62e0*/  VIADD R232, R250, 0xf5 ;  /* 0x000000f5fae87836 */ /* 0x004fc40000000000 */
[C---:B------:R-:W-:Y:S01]  /*62f0*/  VIADD R243, R250.reuse, 0xf6 ;  /* 0x000000f6faf37836 */ /* 0x040fe20000000000 */
[----:B------:R-:W2:Y:S01]  /*6300*/  LDL.LU R234, [R1+0x18] ;  /* 0x0000180001ea7983 */ /* 0x000ea20000300800 */
[----:B------:R-:W-:Y:S01]  /*6310*/  IMAD R252, R125, R242, R252 ;  /* 0x000000f27dfc7224 */ /* 0x000fe200078e02fc */
[----:B------:R-:W-:Y:S01]  /*6320*/  IADD3 R245, R250, 0xf7, RZ ;  /* 0x000000f7faf57810 */ /* 0x000fe20007ffe0ff */
[----:B------:R-:W-:Y:S01]  /*6330*/  IMAD R0, R251, R241, R0 ;  /* 0x000000f1fb007224 */ /* 0x000fe200078e0200 */
[----:B------:R1:W-:Y:S01]  /*6340*/  STL [R1+0xd98], R232 ;  /* 0x000d98e801007387 */ /* 0x0003e20000100800 */
[----:B------:R-:W-:Y:S01]  /*6350*/  IMAD.HI.U32 R242, R124, R239, RZ ;  /* 0x000000ef7cf27227 */ /* 0x000fe200078e00ff */
[----:B------:R-:W-:-:S03]  /*6360*/  IABS R241, R232 ;  /* 0x000000e800f17213 */ /* 0x000fc60000000000 */
[C---:B------:R-:W-:Y:S01]  /*6370*/  IMAD.HI.U32 R244, R124.reuse, R240, RZ ;  /* 0x000000f07cf47227 */ /* 0x040fe200078e00ff */
[----:B-1----:R-:W4:Y:S03]  /*6380*/  LDL.LU R232, [R1+0x14] ;  /* 0x0000140001e87983 */ /* 0x002f260000300800 */
[----:B------:R-:W-:Y:S01]  /*6390*/  IMAD.MOV R242, RZ, RZ, -R242 ;  /* 0x000000fffff27224 */ /* 0x000fe200078e0af2 */
[----:B------:R-:W-:Y:S01]  /*63a0*/  ISETP.GT.U32.AND P0, PT, R125, R252, PT ;  /* 0x000000fc7d00720c */ /* 0x000fe20003f04070 */
[----:B------:R-:W-:Y:S01]  /*63b0*/  IMAD.MOV R244, RZ, RZ, -R244 ;  /* 0x000000fffff47224 */ /* 0x000fe200078e0af4 */
[----:B------:R1:W-:Y:S01]  /*63c0*/  STL [R1+0xd90], R243 ;  /* 0x000d90f301007387 */ /* 0x0003e20000100800 */
[----:B------:R-:W-:-:S03]  /*63d0*/  IMAD.HI.U32 R246, R124, R241, RZ ;  /* 0x000000f17cf67227 */ /* 0x000fc600078e00ff */
[----:B------:R5:W-:Y:S01]  /*63e0*/  STL [R1+0xd84], R245 ;  /* 0x000d84f501007387 */ /* 0x000be20000100800 */
[C---:B------:R-:W-:Y:S02]  /*63f0*/  IMAD R239, R251.reuse, R242, R239 ;  /* 0x000000f2fbef7224 */ /* 0x040fe400078e02ef */
[C---:B------:R-:W-:Y:S01]  /*6400*/  IMAD R240, R251.reuse, R244, R240 ;  /* 0x000000f4fbf07224 */ /* 0x040fe200078e02f0 */
[----:B------:R-:W-:Y:S01]  /*6410*/  IADD3 R244, -R246, RZ, RZ ;  /* 0x000000fff6f47210 */ /* 0x000fe20007ffe1ff */
[----:B------:R-:W-:Y:S01]  /*6420*/  VIADD R250, R250, 0xf8 ;  /* 0x000000f8fafa7836 */ /* 0x000fe20000000000 */
[----:B-1----:R-:W-:Y:S01]  /*6430*/  IABS R243, R243 ;  /* 0x000000f300f37213 */ /* 0x002fe20000000000 */
[----:B------:R-:W-:Y:S02]  /*6440*/  @!P0 IMAD.IADD R252, R252, 0x1, -R125 ;  /* 0x00000001fcfc8824 */ /* 0x000fe400078e0a7d */
[----:B------:R-:W-:Y:S01]  /*6450*/  IMAD R241, R251, R244, R241 ;  /* 0x000000f4fbf17224 */ /* 0x000fe200078e02f1 */
[----:B-----5:R-:W-:Y:S01]  /*6460*/  IABS R245, R245 ;  /* 0x000000f500f57213 */ /* 0x020fe20000000000 */
[----:B------:R-:W-:Y:S01]  /*6470*/  IMAD.MOV.U32 R242, RZ, RZ, R243 ;  /* 0x000000fffff27224 */ /* 0x000fe200078e00f3 */
[----:B------:R1:W-:Y:S01]  /*6480*/  STL [R1+0xd7c], R250 ;  /* 0x000d7cfa01007387 */ /* 0x0003e20000100800 */
[----:B------:R-:W-:-:S02]  /*6490*/  ISETP.GT.U32.AND P1, PT, R125, R252, PT ;  /* 0x000000fc7d00720c */ /* 0x000fc40003f24070 */
[----:B------:R-:W-:Y:S02]  /*64a0*/  IMAD.MOV.U32 R243, RZ, RZ, R245 ;  /* 0x000000fffff37224 */ /* 0x000fe400078e00f5 */
[----:B------:R-:W-:-:S04]  /*64b0*/  IMAD.HI.U32 R245, R124, R242, RZ ;  /* 0x000000f27cf57227 */ /* 0x000fc800078e00ff */
[----:B------:R-:W-:Y:S01]  /*64c0*/  IMAD.MOV R244, RZ, RZ, -R245 ;  /* 0x000000fffff47224 */ /* 0x000fe200078e0af5 */
[----:B------:R-:W-:Y:S01]  /*64d0*/  IABS R245, R250 ;  /* 0x000000fa00f57213 */ /* 0x000fe20000000000 */
[----:B------:R-:W-:Y:S01]  /*64e0*/  IMAD.HI.U32 R246, R124, R243, RZ ;  /* 0x000000f37cf67227 */ /* 0x000fe200078e00ff */
[----:B-1----:R-:W5:Y:S01]  /*64f0*/  LDL.LU R250, [R1+0x11a0] ;  /* 0x0011a00001fa7983 */ /* 0x002f620000300800 */
[C---:B------:R-:W-:Y:S02]  /*6500*/  ISETP.GT.U32.AND P4, PT, R251.reuse, R238, PT ;  /* 0x000000eefb00720c */ /* 0x040fe40003f84070 */
[----:B------:R-:W-:Y:S01]  /*6510*/  @!P1 IMAD.IADD R252, R252, 0x1, -R125 ;  /* 0x00000001fcfc9824 */ /* 0x000fe200078e0a7d */
[C---:B------:R-:W-:Y:S01]  /*6520*/  ISETP.GT.U32.AND P2, PT, R251.reuse, R249, PT ;  /* 0x000000f9fb00720c */ /* 0x040fe20003f44070 */
[C---:B------:R-:W-:Y:S01]  /*6530*/  IMAD R242, R251.reuse, R244, R242 ;  /* 0x000000f4fbf27224 */ /* 0x040fe200078e02f2 */
[----:B------:R-:W-:Y:S01]  /*6540*/  MOV R244, R245 ;  /* 0x000000f500f47202 */ /* 0x000fe20000000f00 */
[----:B------:R-:W-:Y:S01]  /*6550*/  IMAD.MOV R246, RZ, RZ, -R246 ;  /* 0x000000fffff67224 */ /* 0x000fe200078e0af6 */
[----:B------:R-:W5:Y:S06]  /*6560*/  LDL.LU R245, [R1+0x10] ;  /* 0x0000100001f57983 */ /* 0x000f6c0000300800 */
[----:B------:R-:W-:Y:S01]  /*6570*/  @!P4 IMAD.IADD R238, R238, 0x1, -R251 ;  /* 0x00000001eeeec824 */ /* 0x000fe200078e0afb */
[----:B------:R-:W-:-:S02]  /*6580*/  ISETP.GT.U32.AND P4, PT, R251, R248, PT ;  /* 0x000000f8fb00720c */ /* 0x000fc40003f84070 */
[----:B------:R-:W-:Y:S02]  /*6590*/  @!P2 IMAD.IADD R249, R249, 0x1, -R251 ;  /* 0x00000001f9f9a824 */ /* 0x000fe400078e0afb */
[----:B------:R-:W-:-:S09]  /*65a0*/  ISETP.GT.U32.AND P2, PT, R251, R238, PT ;  /* 0x000000eefb00720c */ /* 0x000fd20003f44070 */
[----:B------:R-:W-:-:S04]  /*65b0*/  @!P4 IMAD.IADD R248, R248, 0x1, -R251 ;  /* 0x00000001f8f8c824 */ /* 0x000fc800078e0afb */
[----:B------:R-:W-:Y:S01]  /*65c0*/  @!P2 IMAD.IADD R238, R238, 0x1, -R251 ;  /* 0x00000001eeeea824 */ /* 0x000fe200078e0afb */
[C---:B---3--:R-:W-:Y:S02]  /*65d0*/  ISETP.GT.U32.AND P5, PT, R251.reuse, R233, PT ;  /* 0x000000e9fb00720c */ /* 0x048fe40003fa4070 */
[----:B--2---:R-:W-:-:S11]  /*65e0*/  ISETP.GT.U32.AND P3, PT, R251, R234, PT ;  /* 0x000000eafb00720c */ /* 0x004fd60003f64070 */
[--C-:B------:R-:W-:Y:S01]  /*65f0*/  @!P5 IMAD.IADD R233, R233, 0x1, -R251.reuse ;  /* 0x00000001e9e9d824 */ /* 0x100fe200078e0afb */
[C---:B------:R-:W-:Y:S02]  /*6600*/  ISETP.GT.U32.AND P5, PT, R251.reuse, R247, PT ;  /* 0x000000f7fb00720c */ /* 0x040fe40003fa4070 */
[----:B----4-:R-:W-:Y:S01]  /*6610*/  ISETP.GT.U32.AND P0, PT, R251, R232, PT ;  /* 0x000000e8fb00720c */ /* 0x010fe20003f04070 */
[----:B------:R-:W-:-:S05]  /*6620*/  @!P3 IMAD.IADD R234, R234, 0x1, -R251 ;  /* 0x00000001eaeab824 */ /* 0x000fca00078e0afb */
[----:B------:R-:W-:-:S05]  /*6630*/  ISETP.GT.U32.AND P4, PT, R251, R234, PT ;  /* 0x000000eafb00720c */ /* 0x000fca0003f84070 */
[-C--:B------:R-:W-:Y:S02]  /*6640*/  @!P5 IADD3 R247, R247, -R251.reuse, RZ ;  /* 0x800000fbf7f7d210 */ /* 0x080fe40007ffe0ff */
[----:B-----5:R-:W-:Y:S02]  /*6650*/  ISETP.GT.U32.AND P1, PT, R251, R250, PT ;  /* 0x000000fafb00720c */ /* 0x020fe40003f24070 */
[----:B------:R-:W-:-:S11]  /*6660*/  @!P0 IADD3 R232, R232, -R251, RZ ;  /* 0x800000fbe8e88210 */ /* 0x000fd60007ffe0ff */
[--C-:B------:R-:W-:Y:S01]  /*6670*/  @!P1 IMAD.IADD R250, R250, 0x1, -R251.reuse ;  /* 0x00000001fafa9824 */ /* 0x100fe200078e0afb */
[C---:B------:R-:W-:Y:S02]  /*6680*/  ISETP.GT.U32.AND P1, PT, R251.reuse, R233, PT ;  /* 0x000000e9fb00720c */ /* 0x040fe40003f24070 */
[----:B------:R-:W-:Y:S01]  /*6690*/  ISETP.GT.U32.AND P5, PT, R251, R232, PT ;  /* 0x000000e8fb00720c */ /* 0x000fe20003fa4070 */
[----:B------:R-:W-:-:S10]  /*66a0*/  @!P4 IMAD.IADD R234, R234, 0x1, -R251 ;  /* 0x00000001eaeac824 */ /* 0x000fd400078e0afb */
[----:B------:R-:W-:-:S05]  /*66b0*/  @!P1 IADD3 R233, R233, -R251, RZ ;  /* 0x800000fbe9e99210 */ /* 0x000fca0007ffe0ff */
[----:B------:R1:W-:Y:S01]  /*66c0*/  STL [R1+0x1c], R233 ;  /* 0x00001ce901007387 */ /* 0x0003e20000100800 */
[----:B------:R-:W-:-:S03]  /*66d0*/  @!P5 IMAD.IADD R232, R232, 0x1, -R251 ;  /* 0x00000001e8e8d824 */ /* 0x000fc600078e0afb */
[----:B-1----:R-:W2:Y:S04]  /*66e0*/  LDL.LU R233, [R1+0x119c] ;  /* 0x00119c0001e97983 */ /* 0x002ea80000300800 */
[----:B------:R-:W-:Y:S04]  /*66f0*/  STL [R1+0x1188], R238 ;  /* 0x001188ee01007387 */ /* 0x000fe80000100800 */
[----:B------:R1:W-:Y:S04]  /*6700*/  STL [R1+0x18], R234 ;  /* 0x000018ea01007387 */ /* 0x0003e80000100800 */
[----:B-1----:R-:W3:Y:S04]  /*6710*/  LDL.LU R234, [R1+0x1198] ;  /* 0x0011980001ea7983 */ /* 0x002ee80000300800 */
[----:B------:R1:W-:Y:S04]  /*6720*/  STL [R1+0x14], R232 ;  /* 0x000014e801007387 */ /* 0x0003e80000100800 */
[----:B-1----:R-:W4:Y:S01]  /*6730*/  LDL.LU R232, [R1+0x1194] ;  /* 0x0011940001e87983 */ /* 0x002f220000300800 */
[----:B------:R-:W-:-:S02]  /*6740*/  ISETP.GT.U32.AND P1, PT, R251, R249, PT ;  /* 0x000000f9fb00720c */ /* 0x000fc40003f24070 */
[C---:B------:R-:W-:Y:S02]  /*6750*/  ISETP.GT.U32.AND P6, PT, R251.reuse, R245, PT ;  /* 0x000000f5fb00720c */ /* 0x040fe40003fc4070 */
[C---:B------:R-:W-:Y:S02]  /*6760*/  ISETP.GT.U32.AND P3, PT, R251.reuse, R237, PT ;  /* 0x000000edfb00720c */ /* 0x040fe40003f64070 */
[C---:B------:R-:W-:Y:S02]  /*6770*/  ISETP.GT.U32.AND P2, PT, R251.reuse, R248, PT ;  /* 0x000000f8fb00720c */ /* 0x040fe40003f44070 */
[----:B------:R-:W-:-:S05]  /*6780*/  ISETP.GT.U32.AND P0, PT, R251, R236, PT ;  /* 0x000000ecfb00720c */ /* 0x000fca0003f04070 */
[--C-:B------:R-:W-:Y:S02]  /*6790*/  @!P1 IMAD.IADD R249, R249, 0x1, -R251.reuse ;  /* 0x00000001f9f99824 */ /* 0x100fe400078e0afb */
[--C-:B------:R-:W-:Y:S01]  /*67a0*/  @!P6 IMAD.IADD R245, R245, 0x1, -R251.reuse ;  /* 0x00000001f5f5e824 */ /* 0x100fe200078e0afb */
[----:B------:R-:W-:Y:S01]  /*67b0*/  ISETP.GT.U32.AND P4, PT, R251, R247, PT ;  /* 0x000000f7fb00720c */ /* 0x000fe20003f84070 */
[----:B------:R-:W-:-:S03]  /*67c0*/  @!P3 IMAD.IADD R237, R237, 0x1, -R251 ;  /* 0x00000001ededb824 */ /* 0x000fc600078e0afb */
[C---:B------:R-:W-:Y:S01]  /*67d0*/  ISETP.GT.U32.AND P3, PT, R251.reuse, R245, PT ;  /* 0x000000f5fb00720c */ /* 0x040fe20003f64070 */
[--C-:B------:R-:W-:Y:S01]  /*67e0*/  @!P2 IMAD.IADD R248, R248, 0x1, -R251.reuse ;  /* 0x00000001f8f8a824 */ /* 0x100fe200078e0afb */
[C---:B------:R-:W-:Y:S01]  /*67f0*/  ISETP.GT.U32.AND P6, PT, R251.reuse, R235, PT ;  /* 0x000000ebfb00720c */ /* 0x040fe20003fc4070 */
[----:B------:R-:W-:Y:S01]  /*6800*/  @!P0 IMAD.IADD R236, R236, 0x1, -R251 ;  /* 0x00000001ecec8824 */ /* 0x000fe200078e0afb */
[C---:B------:R-:W-:Y:S02]  /*6810*/  ISETP.GT.U32.AND P0, PT, R251.reuse, R250, PT ;  /* 0x000000fafb00720c */ /* 0x040fe40003f04070 */
[----:B------:R-:W-:-:S03]  /*6820*/  ISETP.GT.U32.AND P5, PT, R251, R237, PT ;  /* 0x000000edfb00720c */ /* 0x000fc60003fa4070 */
[----:B------:R-:W-:Y:S01]  /*6830*/  @!P4 IMAD.IADD R247, R247, 0x1, -R251 ;  /* 0x00000001f7f7c824 */ /* 0x000fe200078e0afb */
[----:B------:R-:W-:-:S03]  /*6840*/  ISETP.GT.U32.AND P4, PT, R251, R231, PT ;  /* 0x000000e7fb00720c */ /* 0x000fc60003f84070 */
[--C-:B------:R-:W-:Y:S01]  /*6850*/  @!P3 IMAD.IADD R245, R245, 0x1, -R251.reuse ;  /* 0x00000001f5f5b824 */ /* 0x100fe200078e0afb */
[----:B------:R-:W-:Y:S01]  /*6860*/  ISETP.GT.U32.AND P3, PT, R251, R236, PT ;  /* 0x000000ecfb00720c */ /* 0x000fe20003f64070 */
[--C-:B------:R-:W-:Y:S02]  /*6870*/  @!P6 IMAD.IADD R235, R235, 0x1, -R251.reuse ;  /* 0x00000001ebebe824 */ /* 0x100fe400078e0afb */
[----:B------:R-:W-:Y:S02]  /*6880*/  @!P0 IADD3 R250, R250, -R251, RZ ;  /* 0x800000fbfafa8210 */ /* 0x000fe40007ffe0ff */
[----:B------:R-:W-:Y:S01]  /*6890*/  @!P5 IMAD.IADD R237, R237, 0x1, -R251 ;  /* 0x00000001ededd824 */ /* 0x000fe200078e0afb */
[C---:B------:R-:W-:Y:S02]  /*68a0*/  ISETP.GT.U32.AND P6, PT, R251.reuse, R235, PT ;  /* 0x000000ebfb00720c */ /* 0x040fe40003fc4070 */
[----:B------:R-:W-:Y:S02]  /*68b0*/  ISETP.GT.U32.AND P5, PT, R251, R230, PT ;  /* 0x000000e6fb00720c */ /* 0x000fe40003fa4070 */
[----:B------:R-:W-:-:S02]  /*68c0*/  @!P4 IADD3 R231, R231, -R251, RZ ;  /* 0x800000fbe7e7c210 */ /* 0x000fc40007ffe0ff */
[C---:B------:R-:W-:Y:S02]  /*68d0*/  ISETP.GT.U32.AND P4, PT, R251.reuse, R224, PT ;  /* 0x000000e0fb00720c */ /* 0x040fe40003f84070 */
[----:B------:R-:W-:Y:S02]  /*68e0*/  @!P3 IADD3 R236, R236, -R251, RZ ;  /* 0x800000fbececb210 */ /* 0x000fe40007ffe0ff */
[----:B------:R-:W-:-:S03]  /*68f0*/  ISETP.GT.U32.AND P3, PT, R251, R229, PT ;  /* 0x000000e5fb00720c */ /* 0x000fc60003f64070 */
[--C-:B------:R-:W-:Y:S01]  /*6900*/  @!P6 IMAD.IADD R235, R235, 0x1, -R251.reuse ;  /* 0x00000001ebebe824 */ /* 0x100fe200078e0afb */
[C---:B------:R-:W-:Y:S01]  /*6910*/  ISETP.GT.U32.AND P6, PT, R251.reuse, R228, PT ;  /* 0x000000e4fb00720c */ /* 0x040fe20003fc4070 */
[----:B------:R-:W-:Y:S01]  /*6920*/  @!P5 IMAD.IADD R230, R230, 0x1, -R251 ;  /* 0x00000001e6e6d824 */ /* 0x000fe200078e0afb */
[----:B------:R-:W-:-:S03]  /*6930*/  ISETP.GT.U32.AND P5, PT, R251, R223, PT ;  /* 0x000000dffb00720c */ /* 0x000fc60003fa4070 */
[----:B------:R-:W-:Y:S01]  /*6940*/  @!P4 IMAD.IADD R224, R224, 0x1, -R251 ;  /* 0x00000001e0e0c824 */ /* 0x000fe200078e0afb */
[----:B------:R-:W-:-:S03]  /*6950*/  ISETP.GT.U32.AND P4, PT, R251, R230, PT ;  /* 0x000000e6fb00720c */ /* 0x000fc60003f84070 */
[----:B------:R-:W-:Y:S01]  /*6960*/  @!P3 IMAD.IADD R229, R229, 0x1, -R251 ;  /* 0x00000001e5e5b824 */ /* 0x000fe200078e0afb */
[----:B------:R-:W-:-:S03]  /*6970*/  ISETP.GT.U32.AND P3, PT, R251, R222, PT ;  /* 0x000000defb00720c */ /* 0x000fc60003f64070 */
[--C-:B------:R-:W-:Y:S02]  /*6980*/  @!P6 IMAD.IADD R228, R228, 0x1, -R251.reuse ;  /* 0x00000001e4e4e824 */ /* 0x100fe400078e0afb */
[----:B------:R-:W-:Y:S01]  /*6990*/  @!P5 IMAD.IADD R223, R223, 0x1, -R251 ;  /* 0x00000001dfdfd824 */ /* 0x000fe200078e0afb */
[----:B------:R-:W-:-:S03]  /*69a0*/  ISETP.GT.U32.AND P5, PT, R251, R229, PT ;  /* 0x000000e5fb00720c */ /* 0x000fc60003fa4070 */
[-C--:B------:R-:W-:Y:S02]  /*69b0*/  @!P4 IADD3 R230, R230, -R251.reuse, RZ ;  /* 0x800000fbe6e6c210 */ /* 0x080fe40007ffe0ff */
[C---:B------:R-:W-:Y:S02]  /*69c0*/  ISETP.GT.U32.AND P4, PT, R251.reuse, R224, PT ;  /* 0x000000e0fb00720c */ /* 0x040fe40003f84070 */
[----:B------:R-:W-:Y:S02]  /*69d0*/  @!P3 IADD3 R222, R222, -R251, RZ ;  /* 0x800000fbdedeb210 */ /* 0x000fe40007ffe0ff */
[----:B------:R-:W-:-:S04]  /*69e0*/  ISETP.GT.U32.AND P3, PT, R251, R228, PT ;  /* 0x000000e4fb00720c */ /* 0x000fc80003f64070 */
[----:B------:R-:W-:Y:S01]  /*69f0*/  @!P5 IMAD.IADD R229, R229, 0x1, -R251 ;  /* 0x00000001e5e5d824 */ /* 0x000fe200078e0afb */
[----:B------:R-:W-:-:S04]  /*6a00*/  ISETP.GT.U32.AND P5, PT, R251, R223, PT ;  /* 0x000000dffb00720c */ /* 0x000fc80003fa4070 */
[----:B------:R-:W-:Y:S01]  /*6a10*/  @!P4 IMAD.IADD R224, R224, 0x1, -R251 ;  /* 0x00000001e0e0c824 */ /* 0x000fe200078e0afb */
[----:B------:R-:W-:-:S03]  /*6a20*/  ISETP.GT.U32.AND P4, PT, R251, R217, PT ;  /* 0x000000d9fb00720c */ /* 0x000fc60003f84070 */
[----:B------:R-:W-:Y:S01]  /*6a30*/  @!P3 IMAD.IADD R228, R228, 0x1, -R251 ;  /* 0x00000001e4e4b824 */ /* 0x000fe200078e0afb */
        /* <DEDUP_REMOVED lines=9> */
[----:B------:R-:W-:Y:S02]  /*6ad0*/  @!P4 IADD3 R210, R210, -R251, RZ ;  /* 0x800000fbd2d2c210 */ /* 0x000fe40007ffe0ff */
[----:B------:R-:W-:Y:S02]  /*6ae0*/  ISETP.GT.U32.AND P4, PT, R251, R216, PT ;  /* 0x000000d8fb00720c */ /* 0x000fe40003f84070 */
[----:B------:R-:W-:-:S05]  /*6af0*/  @!P3 IMAD.IADD R214, R214, 0x1, -R251 ;  /* 0x00000001d6d6b824 */ /* 0x000fca00078e0afb */
[----:B------:R-:W-:-:S06]  /*6b00*/  @!P5 IMAD.IADD R209, R209, 0x1, -R251 ;  /* 0x00000001d1d1d824 */ /* 0x000fcc00078e0afb */
[----:B------:R-:W-:Y:S01]  /*6b10*/  @!P4 IMAD.IADD R216, R216, 0x1, -R251 ;  /* 0x00000001d8d8c824 */ /* 0x000fe200078e0afb */
[C---:B------:R-:W-:Y:S02]  /*6b20*/  ISETP.GT.U32.AND P4, PT, R251.reuse, R210, PT ;  /* 0x000000d2fb00720c */ /* 0x040fe40003f84070 */
[----:B--2---:R-:W-:-:S13]  /*6b30*/  ISETP.GT.U32.AND P1, PT, R251, R233, PT ;  /* 0x000000e9fb00720c */ /* 0x004fda0003f24070 */
[----:B------:R-:W-:Y:S01]  /*6b40*/  @!P1 IMAD.IADD R233, R233, 0x1, -R251 ;  /* 0x00000001e9e99824 */ /* 0x000fe200078e0afb */
[C---:B------:R-:W-:Y:S02]  /*6b50*/  ISETP.GT.U32.AND P1, PT, R251.reuse, R226, PT ;  /* 0x000000e2fb00720c */ /* 0x040fe40003f24070 */
[----:B----4-:R-:W-:-:S11]  /*6b60*/  ISETP.GT.U32.AND P2, PT, R251, R232, PT ;  /* 0x000000e8fb00720c */ /* 0x010fd60003f44070 */
[----:B------:R-:W-:Y:S02]  /*6b70*/  @!P1 IADD3 R226, R226, -R251, RZ ;  /* 0x800000fbe2e29210 */ /* 0x000fe40007ffe0ff */
[C---:B---3--:R-:W-:Y:S01]  /*6b80*/  ISETP.GT.U32.AND P0, PT, R251.reuse, R234, PT ;  /* 0x000000eafb00720c */ /* 0x048fe20003f04070 */
[----:B------:R-:W-:Y:S01]  /*6b90*/  @!P2 IMAD.IADD R232, R232, 0x1, -R251 ;  /* 0x00000001e8e8a824 */ /* 0x000fe200078e0afb */
[----:B------:R-:W-:-:S04]  /*6ba0*/  ISETP.GT.U32.AND P2, PT, R251, R225, PT ;  /* 0x000000e1fb00720c */ /* 0x000fc80003f44070 */
[----:B------:R-:W-:-:S07]  /*6bb0*/  ISETP.GT.U32.AND P1, PT, R251, R232, PT ;  /* 0x000000e8fb00720c */ /* 0x000fce0003f24070 */
[--C-:B------:R-:W-:Y:S01]  /*6bc0*/  @!P0 IMAD.IADD R234, R234, 0x1, -R251.reuse ;  /* 0x00000001eaea8824 */ /* 0x100fe200078e0afb */
[----:B------:R-:W-:Y:S01]  /*6bd0*/  ISETP.GT.U32.AND P0, PT, R251, R227, PT ;  /* 0x000000e3fb00720c */ /* 0x000fe20003f04070 */
[----:B------:R-:W-:Y:S01]  /*6be0*/  @!P2 IMAD.IADD R225, R225, 0x1, -R251 ;  /* 0x00000001e1e1a824 */ /* 0x000fe200078e0afb */
[----:B------:R-:W-:-:S03]  /*6bf0*/  ISETP.GT.U32.AND P2, PT, R251, R231, PT ;  /* 0x000000e7fb00720c */ /* 0x000fc60003f44070 */
[----:B------:R-:W-:Y:S01]  /*6c00*/  @!P1 IMAD.IADD R232, R232, 0x1, -R251 ;  /* 0x00000001e8e89824 */ /* 0x000fe200078e0afb */
        /* <DEDUP_REMOVED lines=8> */
[C---:B------:R-:W-:Y:S02]  /*6c90*/  ISETP.GT.U32.AND P6, PT, R251.reuse, R234, PT ;  /* 0x000000eafb00720c */ /* 0x040fe40003fc4070 */
[----:B------:R-:W-:Y:S02]  /*6ca0*/  ISETP.GT.U32.AND P0, PT, R251, R227, PT ;  /* 0x000000e3fb00720c */ /* 0x000fe40003f04070 */
[----:B------:R-:W-:Y:S02]  /*6cb0*/  @!P2 IADD3 R225, R225, -R251, RZ ;  /* 0x800000fbe1e1a210 */ /* 0x000fe40007ffe0ff */
[----:B------:R-:W-:Y:S01]  /*6cc0*/  ISETP.GT.U32.AND P2, PT, R251, R218, PT ;  /* 0x000000dafb00720c */ /* 0x000fe20003f44070 */
[----:B------:R-:W-:Y:S01]  /*6cd0*/  @!P1 IMAD.IADD R219, R219, 0x1, -R251 ;  /* 0x00000001dbdb9824 */ /* 0x000fe200078e0afb */
[----:B------:R-:W-:-:S05]  /*6ce0*/  ISETP.GT.U32.AND P1, PT, R251, R212, PT ;  /* 0x000000d4fb00720c */ /* 0x000fca0003f24070 */
[--C-:B------:R-:W-:Y:S01]  /*6cf0*/  @!P6 IMAD.IADD R234, R234, 0x1, -R251.reuse ;  /* 0x00000001eaeae824 */ /* 0x100fe200078e0afb */
[----:B------:R-:W-:Y:S01]  /*6d00*/  ISETP.GT.U32.AND P6, PT, R251, R222, PT ;  /* 0x000000defb00720c */ /* 0x000fe20003fc4070 */
[----:B------:R-:W-:Y:S01]  /*6d10*/  @!P0 IMAD.IADD R227, R227, 0x1, -R251 ;  /* 0x00000001e3e38824 */ /* 0x000fe200078e0afb */
[----:B------:R-:W-:-:S03]  /*6d20*/  ISETP.GT.U32.AND P0, PT, R251, R220, PT ;  /* 0x000000dcfb00720c */ /* 0x000fc60003f04070 */
[--C-:B------:R-:W-:Y:S01]  /*6d30*/  @!P2 IMAD.IADD R218, R218, 0x1, -R251.reuse ;  /* 0x00000001dadaa824 */ /* 0x100fe200078e0afb */
[----:B------:R-:W-:Y:S01]  /*6d40*/  ISETP.GT.U32.AND P2, PT, R251, R211, PT ;  /* 0x000000d3fb00720c */ /* 0x000fe20003f44070 */
[----:B------:R-:W-:-:S03]  /*6d50*/  @!P1 IMAD.IADD R212, R212, 0x1, -R251 ;  /* 0x00000001d4d49824 */ /* 0x000fc600078e0afb */
[----:B------:R-:W-:-:S03]  /*6d60*/  ISETP.GT.U32.AND P1, PT, R251, R218, PT ;  /* 0x000000dafb00720c */ /* 0x000fc60003f24070 */
[----:B------:R-:W-:Y:S01]  /*6d70*/  @!P6 IMAD.IADD R222, R222, 0x1, -R251 ;  /* 0x00000001dedee824 */ /* 0x000fe200078e0afb */
[----:B------:R-:W-:Y:S02]  /*6d80*/  ISETP.GT.U32.AND P6, PT, R251, R215, PT ;  /* 0x000000d7fb00720c */ /* 0x000fe40003fc4070 */
[----:B------:R-:W-:-:S03]  /*6d90*/  @!P0 IADD3 R220, R220, -R251, RZ ;  /* 0x800000fbdcdc8210 */ /* 0x000fc60007ffe0ff */
[----:B------:R-:W-:Y:S01]  /*6da0*/  @!P2 IMAD.IADD R211, R211, 0x1, -R251 ;  /* 0x00000001d3d3a824 */ /* 0x000fe200078e0afb */
[C---:B------:R-:W-:Y:S02]  /*6db0*/  ISETP.GT.U32.AND P2, PT, R251.reuse, R217, PT ;  /* 0x000000d9fb00720c */ /* 0x040fe40003f44070 */
[C---:B------:R-:W-:Y:S02]  /*6dc0*/  ISETP.GT.U32.AND P0, PT, R251.reuse, R213, PT ;  /* 0x000000d5fb00720c */ /* 0x040fe40003f04070 */
[-C--:B------:R-:W-:Y:S02]  /*6dd0*/  @!P1 IADD3 R218, R218, -R251.reuse, RZ ;  /* 0x800000fbdada9210 */ /* 0x080fe40007ffe0ff */
[C---:B------:R-:W-:Y:S02]  /*6de0*/  ISETP.GT.U32.AND P1, PT, R251.reuse, R212, PT ;  /* 0x000000d4fb00720c */ /* 0x040fe40003f24070 */
[----:B------:R-:W-:Y:S02]  /*6df0*/  ISETP.GT.U32.AND P3, PT, R251, R220, PT ;  /* 0x000000dcfb00720c */ /* 0x000fe40003f64070 */
[----:B------:R-:W-:-:S03]  /*6e00*/  @!P6 IADD3 R215, R215, -R251, RZ ;  /* 0x800000fbd7d7e210 */ /* 0x000fc60007ffe0ff */
[--C-:B------:R-:W-:Y:S01]  /*6e10*/  @!P2 IMAD.IADD R217, R217, 0x1, -R251.reuse ;  /* 0x00000001d9d9a824 */ /* 0x100fe200078e0afb */
[----:B------:R-:W-:Y:S01]  /*6e20*/  ISETP.GT.U32.AND P2, PT, R251, R211, PT ;  /* 0x000000d3fb00720c */ /* 0x000fe20003f44070 */
[----:B------:R-:W-:Y:S01]  /*6e30*/  @!P0 IMAD.IADD R213, R213, 0x1, -R251 ;  /* 0x00000001d5d58824 */ /* 0x000fe200078e0afb */
[----:B------:R-:W-:-:S03]  /*6e40*/  ISETP.GT.U32.AND P0, PT, R251, R219, PT ;  /* 0x000000dbfb00720c */ /* 0x000fc60003f04070 */
[--C-:B------:R-:W-:Y:S01]  /*6e50*/  @!P1 IMAD.IADD R212, R212, 0x1, -R251.reuse ;  /* 0x00000001d4d49824 */ /* 0x100fe200078e0afb */
[C---:B------:R-:W-:Y:S02]  /*6e60*/  ISETP.GT.U32.AND P1, PT, R251.reuse, R205, PT ;  /* 0x000000cdfb00720c */ /* 0x040fe40003f24070 */
[C---:B------:R-:W-:Y:S02]  /*6e70*/  ISETP.GT.U32.AND P6, PT, R251.reuse, R221, PT ;  /* 0x000000ddfb00720c */ /* 0x040fe40003fc4070 */
[C---:B------:R-:W-:Y:S01]  /*6e80*/  ISETP.GT.U32.AND P5, PT, R251.reuse, R215, PT ;  /* 0x000000d7fb00720c */ /* 0x040fe20003fa4070 */
[--C-:B------:R-:W-:Y:S01]  /*6e90*/  @!P3 IMAD.IADD R220, R220, 0x1, -R251.reuse ;  /* 0x00000001dcdcb824 */ /* 0x100fe200078e0afb */
[----:B------:R-:W-:Y:S01]  /*6ea0*/  ISETP.GT.U32.AND P3, PT, R251, R214, PT ;  /* 0x000000d6fb00720c */ /* 0x000fe20003f64070 */
[--C-:B------:R-:W-:Y:S01]  /*6eb0*/  @!P2 IMAD.IADD R211, R211, 0x1, -R251.reuse ;  /* 0x00000001d3d3a824 */ /* 0x100fe200078e0afb */
[----:B------:R-:W-:Y:S01]  /*6ec0*/  ISETP.GT.U32.AND P2, PT, R251, R204, PT ;  /* 0x000000ccfb00720c */ /* 0x000fe20003f44070 */
[----:B------:R-:W-:Y:S01]  /*6ed0*/  @!P0 IMAD.IADD R219, R219, 0x1, -R251 ;  /* 0x00000001dbdb8824 */ /* 0x000fe200078e0afb */
[----:B------:R-:W-:-:S03]  /*6ee0*/  ISETP.GT.U32.AND P0, PT, R251, R213, PT ;  /* 0x000000d5fb00720c */ /* 0x000fc60003f04070 */
[--C-:B------:R-:W-:Y:S01]  /*6ef0*/  @!P1 IMAD.IADD R205, R205, 0x1, -R251.reuse ;  /* 0x00000001cdcd9824 */ /* 0x100fe200078e0afb */
[----:B------:R-:W-:Y:S01]  /*6f00*/  ISETP.GT.U32.AND P1, PT, R251, R198, PT ;  /* 0x000000c6fb00720c */ /* 0x000fe20003f24070 */
[--C-:B------:R-:W-:Y:S01]  /*6f10*/  @!P6 IMAD.IADD R221, R221, 0x1, -R251.reuse ;  /* 0x00000001dddde824 */ /* 0x100fe200078e0afb */
[----:B------:R-:W-:Y:S01]  /*6f20*/  ISETP.GT.U32.AND P6, PT, R251, R209, PT ;  /* 0x000000d1fb00720c */ /* 0x000fe20003fc4070 */
[--C-:B------:R-:W-:Y:S01]  /*6f30*/  @!P5 IMAD.IADD R215, R215, 0x1, -R251.reuse ;  /* 0x00000001d7d7d824 */ /* 0x100fe200078e0afb */
[C---:B------:R-:W-:Y:S01]  /*6f40*/  ISETP.GT.U32.AND P5, PT, R251.reuse, R208, PT ;  /* 0x000000d0fb00720c */ /* 0x040fe20003fa4070 */
[--C-:B------:R-:W-:Y:S01]  /*6f50*/  @!P3 IMAD.IADD R214, R214, 0x1, -R251.reuse ;  /* 0x00000001d6d6b824 */ /* 0x100fe200078e0afb */
[C---:B------:R-:W-:Y:S01]  /*6f60*/  ISETP.GT.U32.AND P3, PT, R251.reuse, R207, PT ;  /* 0x000000cffb00720c */ /* 0x040fe20003f64070 */
[--C-:B------:R-:W-:Y:S01]  /*6f70*/  @!P4 IMAD.IADD R210, R210, 0x1, -R251.reuse ;  /* 0x00000001d2d2c824 */ /* 0x100fe200078e0afb */
[C---:B------:R-:W-:Y:S01]  /*6f80*/  ISETP.GT.U32.AND P4, PT, R251.reuse, R203, PT ;  /* 0x000000cbfb00720c */ /* 0x040fe20003f84070 */
[----:B------:R-:W-:Y:S01]  /*6f90*/  @!P2 IMAD.IADD R204, R204, 0x1, -R251 ;  /* 0x00000001cccca824 */ /* 0x000fe200078e0afb */
[----:B------:R-:W-:-:S02]  /*6fa0*/  ISETP.GT.U32.AND P2, PT, R251, R197, PT ;  /* 0x000000c5fb00720c */ /* 0x000fc40003f44070 */
[-C--:B------:R-:W-:Y:S02]  /*6fb0*/  @!P0 IADD3 R213, R213, -R251.reuse, RZ ;  /* 0x800000fbd5d58210 */ /* 0x080fe40007ffe0ff */
[-C--:B------:R-:W-:Y:S01]  /*6fc0*/  @!P1 IADD3 R198, R198, -R251.reuse, RZ ;  /* 0x800000fbc6c69210 */ /* 0x080fe20007ffe0ff */
[----:B------:R-:W-:Y:S01]  /*6fd0*/  @!P6 IMAD.IADD R209, R209, 0x1, -R251 ;  /* 0x00000001d1d1e824 */ /* 0x000fe200078e0afb */
[C---:B------:R-:W-:Y:S02]  /*6fe0*/  ISETP.GT.U32.AND P0, PT, R251.reuse, R206, PT ;  /* 0x000000cefb00720c */ /* 0x040fe40003f04070 */
[C---:B------:R-:W-:Y:S02]  /*6ff0*/  ISETP.GT.U32.AND P1, PT, R251.reuse, R204, PT ;  /* 0x000000ccfb00720c */ /* 0x040fe40003f24070 */
[----:B------:R-:W-:Y:S02]  /*7000*/  @!P5 IADD3 R208, R208, -R251, RZ ;  /* 0x800000fbd0d0d210 */ /* 0x000fe40007ffe0ff */
[----:B------:R-:W-:-:S02]  /*7010*/  ISETP.GT.U32.AND P6, PT, R251, R202, PT ;  /* 0x000000cafb00720c */ /* 0x000fc40003fc4070 */
[----:B------:R-:W-:Y:S01]  /*7020*/  ISETP.GT.U32.AND P5, PT, R251, R201, PT ;  /* 0x000000c9fb00720c */ /* 0x000fe20003fa4070 */
[--C-:B------:R-:W-:Y:S01]  /*7030*/  @!P3 IMAD.IADD R207, R207, 0x1, -R251.reuse ;  /* 0x00000001cfcfb824 */ /* 0x100fe200078e0afb */
[----:B------:R-:W-:Y:S02]  /*7040*/  @!P4 IADD3 R203, R203, -R251, RZ ;  /* 0x800000fbcbcbc210 */ /* 0x000fe40007ffe0ff */
[C---:B------:R-:W-:Y:S02]  /*7050*/  ISETP.GT.U32.AND P3, PT, R251.reuse, R200, PT ;  /* 0x000000c8fb00720c */ /* 0x040fe40003f64070 */
[----:B------:R-:W-:Y:S01]  /*7060*/  ISETP.GT.U32.AND P4, PT, R251, R196, PT ;  /* 0x000000c4fb00720c */ /* 0x000fe20003f84070 */
[--C-:B------:R-:W-:Y:S01]  /*7070*/  @!P2 IMAD.IADD R197, R197, 0x1, -R251.reuse ;  /* 0x00000001c5c5a824 */ /* 0x100fe200078e0afb */
[C---:B------:R-:W-:Y:S01]  /*7080*/  ISETP.GT.U32.AND P2, PT, R251.reuse, R203, PT ;  /* 0x000000cbfb00720c */ /* 0x040fe20003f44070 */
[--C-:B------:R-:W-:Y:S01]  /*7090*/  @!P0 IMAD.IADD R206, R206, 0x1, -R251.reuse ;  /* 0x00000001cece8824 */ /* 0x100fe200078e0afb */
[C---:B------:R-:W-:Y:S01]  /*70a0*/  ISETP.GT.U32.AND P0, PT, R251.reuse, R199, PT ;  /* 0x000000c7fb00720c */ /* 0x040fe20003f04070 */
[--C-:B------:R-:W-:Y:S01]  /*70b0*/  @!P1 IMAD.IADD R204, R204, 0x1, -R251.reuse ;  /* 0x00000001cccc9824 */ /* 0x100fe200078e0afb */
[----:B------:R-:W-:Y:S01]  /*70c0*/  ISETP.GT.U32.AND P1, PT, R251, R198, PT ;  /* 0x000000c6fb00720c */ /* 0x000fe20003f24070 */
[----:B------:R-:W-:-:S02]  /*70d0*/  @!P6 IMAD.IADD R202, R202, 0x1, -R251 ;  /* 0x00000001cacae824 */ /* 0x000fc400078e0afb */
[--C-:B------:R-:W-:Y:S01]  /*70e0*/  @!P5 IMAD.IADD R201, R201, 0x1, -R251.reuse ;  /* 0x00000001c9c9d824 */ /* 0x100fe200078e0afb */
[C---:B------:R-:W-:Y:S01]  /*70f0*/  ISETP.GT.U32.AND P5, PT, R251.reuse, R207, PT ;  /* 0x000000cffb00720c */ /* 0x040fe20003fa4070 */
[--C-:B------:R-:W-:Y:S01]  /*7100*/  @!P3 IMAD.IADD R200, R200, 0x1, -R251.reuse ;  /* 0x00000001c8c8b824 */ /* 0x100fe200078e0afb */
[C---:B------:R-:W-:Y:S01]  /*7110*/  ISETP.GT.U32.AND P6, PT, R251.reuse, R208, PT ;  /* 0x000000d0fb00720c */ /* 0x040fe20003fc4070 */
[--C-:B------:R-:W-:Y:S01]  /*7120*/  @!P4 IMAD.IADD R196, R196, 0x1, -R251.reuse ;  /* 0x00000001c4c4c824 */ /* 0x100fe200078e0afb */
[C---:B------:R-:W-:Y:S02]  /*7130*/  ISETP.GT.U32.AND P3, PT, R251.reuse, R206, PT ;  /* 0x000000cefb00720c */ /* 0x040fe40003f64070 */
[----:B------:R-:W-:Y:S01]  /*7140*/  ISETP.GT.U32.AND P4, PT, R251, R202, PT ;  /* 0x000000cafb00720c */ /* 0x000fe20003f84070 */
[--C-:B------:R-:W-:Y:S01]  /*7150*/  @!P2 IMAD.IADD R203, R203, 0x1, -R251.reuse ;  /* 0x00000001cbcba824 */ /* 0x100fe200078e0afb */
[----:B------:R-:W-:Y:S01]  /*7160*/  ISETP.GT.U32.AND P2, PT, R251, R197, PT ;  /* 0x000000c5fb00720c */ /* 0x000fe20003f44070 */
[--C-:B------:R-:W-:Y:S01]  /*7170*/  @!P0 IMAD.IADD R199, R199, 0x1, -R251.reuse ;  /* 0x00000001c7c78824 */ /* 0x100fe200078e0afb */
[C---:B------:R-:W-:Y:S01]  /*7180*/  ISETP.GT.U32.AND P0, PT, R251.reuse, R205, PT ;  /* 0x000000cdfb00720c */ /* 0x040fe20003f04070 */
[----:B------:R-:W-:Y:S01]  /*7190*/  @!P1 IMAD.IADD R198, R198, 0x1, -R251 ;  /* 0x00000001c6c69824 */ /* 0x000fe200078e0afb */
[----:B------:R-:W-:-:S02]  /*71a0*/  ISETP.GT.U32.AND P1, PT, R251, R191, PT ;  /* 0x000000bffb00720c */ /* 0x000fc40003f24070 */
[----:B------:R-:W-:Y:S02]  /*71b0*/  @!P5 IADD3 R207, R207, -R251, RZ ;  /* 0x800000fbcfcfd210 */ /* 0x000fe40007ffe0ff */
[C---:B------:R-:W-:Y:S01]  /*71c0*/  ISETP.GT.U32.AND P5, PT, R251.reuse, R201, PT ;  /* 0x000000c9fb00720c */ /* 0x040fe20003fa4070 */
[--C-:B------:R-:W-:Y:S01]  /*71d0*/  @!P6 IMAD.IADD R208, R208, 0x1, -R251.reuse ;  /* 0x00000001d0d0e824 */ /* 0x100fe200078e0afb */
[C---:B------:R-:W-:Y:S01]  /*71e0*/  ISETP.GT.U32.AND P6, PT, R251.reuse, R196, PT ;  /* 0x000000c4fb00720c */ /* 0x040fe20003fc4070 */
[----:B------:R-:W-:Y:S01]  /*71f0*/  @!P3 IMAD.IADD R206, R206, 0x1, -R251 ;  /* 0x00000001ceceb824 */ /* 0x000fe200078e0afb */
[----:B------:R-:W-:Y:S02]  /*7200*/  @!P4 IADD3 R202, R202, -R251, RZ ;  /* 0x800000fbcacac210 */ /* 0x000fe40007ffe0ff */
[C---:B------:R-:W-:Y:S02]  /*7210*/  ISETP.GT.U32.AND P3, PT, R251.reuse, R200, PT ;  /* 0x000000c8fb00720c */ /* 0x040fe40003f64070 */
[----:B------:R-:W-:-:S02]  /*7220*/  ISETP.GT.U32.AND P4, PT, R251, R195, PT ;  /* 0x000000c3fb00720c */ /* 0x000fc40003f84070 */
[----:B------:R-:W-:Y:S02]  /*7230*/  @!P2 IADD3 R197, R197, -R251, RZ ;  /* 0x800000fbc5c5a210 */ /* 0x000fe40007ffe0ff */
[----:B------:R-:W-:Y:S01]  /*7240*/  ISETP.GT.U32.AND P2, PT, R251, R190, PT ;  /* 0x000000befb00720c */ /* 0x000fe20003f44070 */
        /* <DEDUP_REMOVED lines=9> */
[----:B------:R-:W-:Y:S01]  /*72e0*/  ISETP.GT.U32.AND P6, PT, R251, R189, PT ;  /* 0x000000bdfb00720c */ /* 0x000fe20003fc4070 */
[--C-:B------:R-:W-:Y:S01]  /*72f0*/  @!P4 IMAD.IADD R195, R195, 0x1, -R251.reuse ;  /* 0x00000001c3c3c824 */ /* 0x100fe200078e0afb */
[C---:B------:R-:W-:Y:S01]  /*7300*/  ISETP.GT.U32.AND P4, PT, R251.reuse, R188, PT ;  /* 0x000000bcfb00720c */ /* 0x040fe20003f84070 */
        /* <DEDUP_REMOVED lines=9> */
[----:B------:R-:W-:Y:S01]  /*73a0*/  ISETP.GT.U32.AND P3, PT, R251, R186, PT ;  /* 0x000000bafb00720c */ /* 0x000fe20003f64070 */
[----:B------:R-:W-:-:S02]  /*73b0*/  @!P6 IMAD.IADD R189, R189, 0x1, -R251 ;  /* 0x00000001bdbde824 */ /* 0x000fc400078e0afb */
[--C-:B------:R-:W-:Y:S01]  /*73c0*/  @!P4 IMAD.IADD R188, R188, 0x1, -R251.reuse ;  /* 0x00000001bcbcc824 */ /* 0x100fe200078e0afb */
[----:B------:R-:W-:Y:S02]  /*73d0*/  ISETP.GT.U32.AND P4, PT, R251, R194, PT ;  /* 0x000000c2fb00720c */ /* 0x000fe40003f84070 */
[----:B------:R-:W-:Y:S02]  /*73e0*/  @!P2 IADD3 R183, R183, -R251, RZ ;  /* 0x800000fbb7b7a210 */ /* 0x000fe40007ffe0ff */
[C---:B------:R-:W-:Y:S02]  /*73f0*/  ISETP.GT.U32.AND P2, PT, R251.reuse, R189, PT ;  /* 0x000000bdfb00720c */ /* 0x040fe40003f44070 */
[C---:B------:R-:W-:Y:S01]  /*7400*/  ISETP.GT.U32.AND P6, PT, R251.reuse, R195, PT ;  /* 0x000000c3fb00720c */ /* 0x040fe20003fc4070 */
[----:B------:R-:W-:Y:S01]  /*7410*/  @!P1 IMAD.IADD R190, R190, 0x1, -R251 ;  /* 0x00000001bebe9824 */ /* 0x000fe200078e0afb */
[----:B------:R-:W-:Y:S02]  /*7420*/  @!P0 IADD3 R192, R192, -R251, RZ ;  /* 0x800000fbc0c08210 */ /* 0x000fe40007ffe0ff */
[----:B------:R-:W-:-:S02]  /*7430*/  ISETP.GT.U32.AND P0, PT, R251, R185, PT ;  /* 0x000000b9fb00720c */ /* 0x000fc40003f04070 */
[----:B------:R-:W-:Y:S02]  /*7440*/  ISETP.GT.U32.AND P1, PT, R251, R184, PT ;  /* 0x000000b8fb00720c */ /* 0x000fe40003f24070 */
[----:B------:R-:W-:Y:S02]  /*7450*/  @!P5 IADD3 R187, R187, -R251, RZ ;  /* 0x800000fbbbbbd210 */ /* 0x000fe40007ffe0ff */
[C---:B------:R-:W-:Y:S01]  /*7460*/  ISETP.GT.U32.AND P5, PT, R251.reuse, R193, PT ;  /* 0x000000c1fb00720c */ /* 0x040fe20003fa4070 */
[--C-:B------:R-:W-:Y:S01]  /*7470*/  @!P3 IMAD.IADD R186, R186, 0x1, -R251.reuse ;  /* 0x00000001babab824 */ /* 0x100fe200078e0afb */
[C---:B------:R-:W-:Y:S01]  /*7480*/  ISETP.GT.U32.AND P3, PT, R251.reuse, R192, PT ;  /* 0x000000c0fb00720c */ /* 0x040fe20003f64070 */
[--C-:B------:R-:W-:Y:S01]  /*7490*/  @!P4 IMAD.IADD R194, R194, 0x1, -R251.reuse ;  /* 0x00000001c2c2c824 */ /* 0x100fe200078e0afb */
        /* <DEDUP_REMOVED lines=15> */
[--C-:B------:R-:W-:Y:S01]  /*7590*/  @!P2 IMAD.IADD R182, R182, 0x1, -R251.reuse ;  /* 0x00000001b6b6a824 */ /* 0x100fe200078e0afb */
[----:B------:R-:W-:Y:S01]  /*75a0*/  ISETP.GT.U32.AND P2, PT, R251, R175, PT ;  /* 0x000000affb00720c */ /* 0x000fe20003f44070 */
[----:B------:R-:W-:Y:S01]  /*75b0*/  @!P6 IMAD.IADD R183, R183, 0x1, -R251 ;  /* 0x00000001b7b7e824 */ /* 0x000fe200078e0afb */
[----:B------:R-:W-:-:S02]  /*75c0*/  ISETP.GT.U32.AND P6, PT, R251, R176, PT ;  /* 0x000000b0fb00720c */ /* 0x000fc40003fc4070 */
[----:B------:R-:W-:Y:S01]  /*75d0*/  @!P0 IADD3 R191, R191, -R251, RZ ;  /* 0x800000fbbfbf8210 */ /* 0x000fe20007ffe0ff */
[--C-:B------:R-:W-:Y:S01]  /*75e0*/  @!P1 IMAD.IADD R177, R177, 0x1, -R251.reuse ;  /* 0x00000001b1b19824 */ /* 0x100fe200078e0afb */
[----:B------:R-:W-:Y:S01]  /*75f0*/  ISETP.GT.U32.AND P0, PT, R251, R185, PT ;  /* 0x000000b9fb00720c */ /* 0x000fe20003f04070 */
[----:B------:R-:W-:Y:S01]  /*7600*/  @!P5 IMAD.IADD R187, R187, 0x1, -R251 ;  /* 0x00000001bbbbd824 */ /* 0x000fe200078e0afb */
[C---:B------:R-:W-:Y:S02]  /*7610*/  ISETP.GT.U32.AND P1, PT, R251.reuse, R170, PT ;  /* 0x000000aafb00720c */ /* 0x040fe40003f24070 */
[----:B------:R-:W-:Y:S02]  /*7620*/  ISETP.GT.U32.AND P5, PT, R251, R180, PT ;  /* 0x000000b4fb00720c */ /* 0x000fe40003fa4070 */
[-C--:B------:R-:W-:Y:S02]  /*7630*/  @!P3 IADD3 R186, R186, -R251.reuse, RZ ;  /* 0x800000fbbabab210 */ /* 0x080fe40007ffe0ff */
[----:B------:R-:W-:-:S02]  /*7640*/  @!P4 IADD3 R181, R181, -R251, RZ ;  /* 0x800000fbb5b5c210 */ /* 0x000fc40007ffe0ff */
[C---:B------:R-:W-:Y:S02]  /*7650*/  ISETP.GT.U32.AND P3, PT, R251.reuse, R179, PT ;  /* 0x000000b3fb00720c */ /* 0x040fe40003f64070 */
[----:B------:R-:W-:Y:S01]  /*7660*/  ISETP.GT.U32.AND P4, PT, R251, R174, PT ;  /* 0x000000aefb00720c */ /* 0x000fe20003f84070 */
[--C-:B------:R-:W-:Y:S01]  /*7670*/  @!P2 IMAD.IADD R175, R175, 0x1, -R251.reuse ;  /* 0x00000001afafa824 */ /* 0x100fe200078e0afb */
[----:B------:R-:W-:Y:S02]  /*7680*/  @!P6 IADD3 R176, R176, -R251, RZ ;  /* 0x800000fbb0b0e210 */ /* 0x000fe40007ffe0ff */
        /* <DEDUP_REMOVED lines=9> */
[----:B------:R-:W-:Y:S01]  /*7720*/  @!P4 IMAD.IADD R174, R174, 0x1, -R251 ;  /* 0x00000001aeaec824 */ /* 0x000fe200078e0afb */
[----:B------:R-:W-:-:S03]  /*7730*/  ISETP.GT.U32.AND P4, PT, R251, R180, PT ;  /* 0x000000b4fb00720c */ /* 0x000fc60003f84070 */
        /* <DEDUP_REMOVED lines=10> */
[----:B------:R-:W-:Y:S01]  /*77e0*/  @!P4 IMAD.IADD R180, R180, 0x1, -R251 ;  /* 0x00000001b4b4c824 */ /* 0x000fe200078e0afb */
[----:B------:R-:W-:-:S03]  /*77f0*/  ISETP.GT.U32.AND P4, PT, R251, R174, PT ;  /* 0x000000aefb00720c */ /* 0x000fc60003f84070 */
[----:B------:R-:W-:Y:S01]  /*7800*/  @!P2 IMAD.IADD R175, R175, 0x1, -R251 ;  /* 0x00000001afafa824 */ /* 0x000fe200078e0afb */
[----:B------:R-:W-:Y:S02]  /*7810*/  ISETP.GT.U32.AND P2, PT, R251, R168, PT ;  /* 0x000000a8fb00720c */ /* 0x000fe40003f44070 */
[-C--:B------:R-:W-:Y:S02]  /*7820*/  @!P0 IADD3 R171, R171, -R251.reuse, RZ ;  /* 0x800000fbabab8210 */ /* 0x080fe40007ffe0ff */
[----:B------:R-:W-:Y:S02]  /*7830*/  @!P1 IADD3 R169, R169, -R251, RZ ;  /* 0x800000fba9a99210 */ /* 0x000fe40007ffe0ff */
[C---:B------:R-:W-:Y:S02]  /*7840*/  ISETP.GT.U32.AND P0, PT, R251.reuse, R177, PT ;  /* 0x000000b1fb00720c */ /* 0x040fe40003f04070 */
[----:B------:R-:W-:Y:S02]  /*7850*/  ISETP.GT.U32.AND P1, PT, R251, R162, PT ;  /* 0x000000a2fb00720c */ /* 0x000fe40003f24070 */
[----:B------:R-:W-:-:S02]  /*7860*/  @!P5 IADD3 R179, R179, -R251, RZ ;  /* 0x800000fbb3b3d210 */ /* 0x000fc40007ffe0ff */
[C---:B------:R-:W-:Y:S01]  /*7870*/  ISETP.GT.U32.AND P5, PT, R251.reuse, R173, PT ;  /* 0x000000adfb00720c */ /* 0x040fe20003fa4070 */
[--C-:B------:R-:W-:Y:S01]  /*7880*/  @!P3 IMAD.IADD R178, R178, 0x1, -R251.reuse ;  /* 0x00000001b2b2b824 */ /* 0x100fe200078e0afb */
[----:B------:R-:W-:Y:S02]  /*7890*/  @!P4 IADD3 R174, R174, -R251, RZ ;  /* 0x800000fbaeaec210 */ /* 0x000fe40007ffe0ff */
[C---:B------:R-:W-:Y:S02]  /*78a0*/  ISETP.GT.U32.AND P3, PT, R251.reuse, R172, PT ;  /* 0x000000acfb00720c */ /* 0x040fe40003f64070 */
[C---:B------:R-:W-:Y:S01]  /*78b0*/  ISETP.GT.U32.AND P4, PT, R251.reuse, R167, PT ;  /* 0x000000a7fb00720c */ /* 0x040fe20003f84070 */
[--C-:B------:R-:W-:Y:S01]  /*78c0*/  @!P2 IMAD.IADD R168, R168, 0x1, -R251.reuse ;  /* 0x00000001a8a8a824 */ /* 0x100fe200078e0afb */
[C---:B------:R-:W-:Y:S02]  /*78d0*/  ISETP.GT.U32.AND P6, PT, R251.reuse, R182, PT ;  /* 0x000000b6fb00720c */ /* 0x040fe40003fc4070 */
        /* <DEDUP_REMOVED lines=14> */
[----:B------:R-:W-:Y:S01]  /*79c0*/  ISETP.GT.U32.AND P2, PT, R251, R167, PT ;  /* 0x000000a7fb00720c */ /* 0x000fe20003f44070 */
[----:B------:R-:W-:Y:S01]  /*79d0*/  @!P0 IMAD.IADD R171, R171, 0x1, -R251 ;  /* 0x00000001abab8824 */ /* 0x000fe200078e0afb */
[----:B------:R-:W-:-:S02]  /*79e0*/  ISETP.GT.U32.AND P0, PT, R251, R164, PT ;  /* 0x000000a4fb00720c */ /* 0x000fc40003f04070 */
[----:B------:R-:W-:Y:S01]  /*79f0*/  @!P1 IADD3 R168, R168, -R251, RZ ;  /* 0x800000fba8a89210 */ /* 0x000fe20007ffe0ff */
[--C-:B------:R-:W-:Y:S01]  /*7a00*/  @!P5 IMAD.IADD R166, R166, 0x1, -R251.reuse ;  /* 0x00000001a6a6d824 */ /* 0x100fe200078e0afb */
        /* <DEDUP_REMOVED lines=12> */
[C---:B------:R-:W-:Y:S02]  /*7ad0*/  ISETP.GT.U32.AND P0, PT, R251.reuse, R157, PT ;  /* 0x0000009dfb00720c */ /* 0x040fe40003f04070 */
[----:B------:R-:W-:Y:S02]  /*7ae0*/  ISETP.GT.U32.AND P1, PT, R251, R155, PT ;  /* 0x0000009bfb00720c */ /* 0x000fe40003f24070 */
[----:B------:R-:W-:Y:S02]  /*7af0*/  @!P5 IADD3 R159, R159, -R251, RZ ;  /* 0x800000fb9f9fd210 */ /* 0x000fe40007ffe0ff */
[C---:B------:R-:W-:Y:S01]  /*7b00*/  ISETP.GT.U32.AND P5, PT, R251.reuse, R165, PT ;  /* 0x000000a5fb00720c */ /* 0x040fe20003fa4070 */
[--C-:B------:R-:W-:Y:S01]  /*7b10*/  @!P3 IMAD.IADD R158, R158, 0x1, -R251.reuse ;  /* 0x000000019e9eb824 */ /* 0x100fe200078e0afb */
[C---:B------:R-:W-:Y:S01]  /*7b20*/  ISETP.GT.U32.AND P3, PT, R251.reuse, R164, PT ;  /* 0x000000a4fb00720c */ /* 0x040fe20003f64070 */
[--C-:B------:R-:W-:Y:S01]  /*7b30*/  @!P4 IMAD.IADD R166, R166, 0x1, -R251.reuse ;  /* 0x00000001a6a6c824 */ /* 0x100fe200078e0afb */
[----:B------:R-:W-:Y:S01]  /*7b40*/  ISETP.GT.U32.AND P4, PT, R251, R160, PT ;  /* 0x000000a0fb00720c */ /* 0x000fe20003f84070 */
[----:B------:R-:W-:-:S02]  /*7b50*/  @!P6 IMAD.IADD R163, R163, 0x1, -R251 ;  /* 0x00000001a3a3e824 */ /* 0x000fc400078e0afb */
[--C-:B------:R-:W-:Y:S01]  /*7b60*/  @!P2 IMAD.IADD R161, R161, 0x1, -R251.reuse ;  /* 0x00000001a1a1a824 */ /* 0x100fe200078e0afb */
[----:B------:R-:W-:Y:S01]  /*7b70*/  ISETP.GT.U32.AND P2, PT, R251, R154, PT ;  /* 0x0000009afb00720c */ /* 0x000fe20003f44070 */
[--C-:B------:R-:W-:Y:S01]  /*7b80*/  @!P0 IMAD.IADD R157, R157, 0x1, -R251.reuse ;  /* 0x000000019d9d8824 */ /* 0x100fe200078e0afb */
[----:B------:R-:W-:Y:S01]  /*7b90*/  ISETP.GT.U32.AND P0, PT, R251, R163, PT ;  /* 0x000000a3fb00720c */ /* 0x000fe20003f04070 */
[--C-:B------:R-:W-:Y:S01]  /*7ba0*/  @!P1 IMAD.IADD R155, R155, 0x1, -R251.reuse ;  /* 0x000000019b9b9824 */ /* 0x100fe200078e0afb */
[----:B------:R-:W-:Y:S01]  /*7bb0*/  ISETP.GT.U32.AND P1, PT, R251, R148, PT ;  /* 0x00000094fb00720c */ /* 0x000fe20003f24070 */
[--C-:B------:R-:W-:Y:S01]  /*7bc0*/  @!P5 IMAD.IADD R165, R165, 0x1, -R251.reuse ;  /* 0x00000001a5a5d824 */ /* 0x100fe200078e0afb */
[C---:B------:R-:W-:Y:S02]  /*7bd0*/  ISETP.GT.U32.AND P6, PT, R251.reuse, R169, PT ;  /* 0x000000a9fb00720c */ /* 0x040fe40003fc4070 */
        /* <DEDUP_REMOVED lines=8> */
[----:B------:R-:W-:Y:S01]  /*7c60*/  @!P1 IADD3 R148, R148, -R251, RZ ;  /* 0x800000fb94949210 */ /* 0x000fe20007ffe0ff */
[--C-:B------:R-:W-:Y:S01]  /*7c70*/  @!P6 IMAD.IADD R169, R169, 0x1, -R251.reuse ;  /* 0x00000001a9a9e824 */ /* 0x100fe200078e0afb */
[----:B------:R-:W-:Y:S01]  /*7c80*/  ISETP.GT.U32.AND P0, PT, R251, R156, PT ;  /* 0x0000009cfb00720c */ /* 0x000fe20003f04070 */
[----:B------:R-:W-:Y:S01]  /*7c90*/  @!P5 IMAD.IADD R159, R159, 0x1, -R251 ;  /* 0x000000019f9fd824 */ /* 0x000fe200078e0afb */
[C---:B------:R-:W-:Y:S02]  /*7ca0*/  ISETP.GT.U32.AND P1, PT, R251.reuse, R154, PT ;  /* 0x0000009afb00720c */ /* 0x040fe40003f24070 */
[C---:B------:R-:W-:Y:S02]  /*7cb0*/  ISETP.GT.U32.AND P6, PT, R251.reuse, R157, PT ;  /* 0x0000009dfb00720c */ /* 0x040fe40003fc4070 */
[----:B------:R-:W-:Y:S01]  /*7cc0*/  ISETP.GT.U32.AND P5, PT, R251, R152, PT ;  /* 0x00000098fb00720c */ /* 0x000fe20003fa4070 */
[----:B------:R-:W-:Y:S01]  /*7cd0*/  STL [R1+0x10], R245 ;  /* 0x000010f501007387 */ /* 0x000fe20000100800 */
[----:B------:R-:W-:-:S02]  /*7ce0*/  @!P3 IADD3 R158, R158, -R251, RZ ;  /* 0x800000fb9e9eb210 */ /* 0x000fc40007ffe0ff */
[----:B------:R-:W-:Y:S01]  /*7cf0*/  @!P4 IADD3 R153, R153, -R251, RZ ;  /* 0x800000fb9999c210 */ /* 0x000fe20007ffe0ff */
[----:B------:R-:W-:Y:S01]  /*7d00*/  STL [R1+0xc], R250 ;  /* 0x00000cfa01007387 */ /* 0x000fe20000100800 */
[C---:B------:R-:W-:Y:S02]  /*7d10*/  ISETP.GT.U32.AND P3, PT, R251.reuse, R151, PT ;  /* 0x00000097fb00720c */ /* 0x040fe40003f64070 */
[----:B------:R-:W-:Y:S01]  /*7d20*/  ISETP.GT.U32.AND P4, PT, R251, R146, PT ;  /* 0x00000092fb00720c */ /* 0x000fe20003f84070 */
[----:B------:R-:W-:Y:S01]  /*7d30*/  STL [R1+0x8], R249 ;  /* 0x000008f901007387 */ /* 0x000fe20000100800 */
[--C-:B------:R-:W-:Y:S01]  /*7d40*/  @!P2 IMAD.IADD R147, R147, 0x1, -R251.reuse ;  /* 0x000000019393a824 */ /* 0x100fe200078e0afb */
[----:B------:R-:W-:Y:S02]  /*7d50*/  ISETP.GT.U32.AND P2, PT, R251, R153, PT ;  /* 0x00000099fb00720c */ /* 0x000fe40003f44070 */
[----:B------:R-:W-:Y:S04]  /*7d60*/  STL [R1+0x4], R248 ;  /* 0x000004f801007387 */ /* 0x000fe80000100800 */
[----:B------:R-:W-:Y:S01]  /*7d70*/  STL [R1+0x1184], R237 ;  /* 0x001184ed01007387 */ /* 0x000fe20000100800 */
[----:B------:R-:W-:-:S03]  /*7d80*/  @!P0 IMAD.IADD R156, R156, 0x1, -R251 ;  /* 0x000000019c9c8824 */ /* 0x000fc600078e0afb */
[----:B------:R-:W-:Y:S01]  /*7d90*/  STL [R1], R247 ;  /* 0x000000f701007387 */ /* 0x000fe20000100800 */
[----:B------:R-:W-:-:S03]  /*7da0*/  @!P1 IMAD.IADD R154, R154, 0x1, -R251 ;  /* 0x000000019a9a9824 */ /* 0x000fc600078e0afb */
[----:B------:R-:W-:Y:S01]  /*7db0*/  STL [R1+0x118c], R236 ;  /* 0x00118cec01007387 */ /* 0x000fe20000100800 */
[----:B------:R-:W-:-:S03]  /*7dc0*/  ISETP.GT.U32.AND P0, PT, R251, R149, PT ;  /* 0x00000095fb00720c */ /* 0x000fc60003f04070 */
[----:B------:R1:W-:Y:S01]  /*7dd0*/  STL [R1+0x1190], R235 ;  /* 0x001190eb01007387 */ /* 0x0003e20000100800 */
[----:B------:R-:W-:Y:S01]  /*7de0*/  ISETP.GT.U32.AND P1, PT, R251, R148, PT ;  /* 0x00000094fb00720c */ /* 0x000fe20003f24070 */
[--C-:B------:R-:W-:Y:S01]  /*7df0*/  @!P6 IMAD.IADD R157, R157, 0x1, -R251.reuse ;  /* 0x000000019d9de824 */ /* 0x100fe200078e0afb */
[C---:B------:R-:W-:Y:S01]  /*7e00*/  ISETP.GT.U32.AND P6, PT, R251.reuse, R150, PT ;  /* 0x00000096fb00720c */ /* 0x040fe20003fc4070 */
[--C-:B------:R-:W-:Y:S01]  /*7e10*/  @!P5 IMAD.IADD R152, R152, 0x1, -R251.reuse ;  /* 0x000000019898d824 */ /* 0x100fe200078e0afb */
[----:B------:R-:W-:Y:S01]  /*7e20*/  ISETP.GT.U32.AND P5, PT, R251, R145, PT ;  /* 0x00000091fb00720c */ /* 0x000fe20003fa4070 */
[----:B-1----:R-:W2:Y:S01]  /*7e30*/  LDL R235, [R1+0x228] ;  /* 0x0002280001eb7983 */ /* 0x002ea20000100800 */
[--C-:B------:R-:W-:Y:S01]  /*7e40*/  @!P3 IMAD.IADD R151, R151, 0x1, -R251.reuse ;  /* 0x000000019797b824 */ /* 0x100fe200078e0afb */
[C---:B------:R-:W-:Y:S01]  /*7e50*/  ISETP.GT.U32.AND P3, PT, R251.reuse, R144, PT ;  /* 0x00000090fb00720c */ /* 0x040fe20003f64070 */
        /* <DEDUP_REMOVED lines=8> */
[----:B------:R-:W-:-:S02]  /*7ee0*/  @!P6 IMAD.IADD R150, R150, 0x1, -R251 ;  /* 0x000000019696e824 */ /* 0x000fc400078e0afb */
[----:B------:R-:W-:Y:S01]  /*7ef0*/  @!P5 IMAD.IADD R145, R145, 0x1, -R251 ;  /* 0x000000019191d824 */ /* 0x000fe200078e0afb */
[C---:B------:R-:W-:Y:S02]  /*7f00*/  ISETP.GT.U32.AND P5, PT, R251.reuse, R151, PT ;  /* 0x00000097fb00720c */ /* 0x040fe40003fa4070 */
[-C--:B------:R-:W-:Y:S02]  /*7f10*/  @!P3 IADD3 R144, R144, -R251.reuse, RZ ;  /* 0x800000fb9090b210 */ /* 0x080fe40007ffe0ff */
[-C--:B------:R-:W-:Y:S02]  /*7f20*/  @!P4 IADD3 R152, R152, -R251.reuse, RZ ;  /* 0x800000fb9898c210 */ /* 0x080fe40007ffe0ff */
[C---:B------:R-:W-:Y:S02]  /*7f30*/  ISETP.GT.U32.AND P3, PT, R251.reuse, R150, PT ;  /* 0x00000096fb00720c */ /* 0x040fe40003f64070 */
[----:B------:R-:W-:Y:S02]  /*7f40*/  ISETP.GT.U32.AND P4, PT, R251, R146, PT ;  /* 0x00000092fb00720c */ /* 0x000fe40003f84070 */
[----:B------:R-:W-:-:S02]  /*7f50*/  @!P2 IADD3 R147, R147, -R251, RZ ;  /* 0x800000fb9393a210 */ /* 0x000fc40007ffe0ff */
        /* <DEDUP_REMOVED lines=25> */
[----:B------:R-:W-:Y:S01]  /*80f0*/  ISETP.GT.U32.AND P4, PT, R251, R132, PT ;  /* 0x00000084fb00720c */ /* 0x000fe20003f84070 */
[----:B------:R-:W-:-:S03]  /*8100*/  @!P2 IMAD.IADD R133, R133, 0x1, -R251 ;  /* 0x000000018585a824 */ /* 0x000fc600078e0afb */
[C---:B------:R-:W-:Y:S02]  /*8110*/  ISETP.GT.U32.AND P2, PT, R251.reuse, R139, PT ;  /* 0x0000008bfb00720c */ /* 0x040fe40003f44070 */
[-C--:B------:R-:W-:Y:S01]  /*8120*/  @!P0 IADD3 R142, R142, -R251.reuse, RZ ;  /* 0x800000fb8e8e8210 */ /* 0x080fe20007ffe0ff */
[--C-:B------:R-:W-:Y:S01]  /*8130*/  @!P6 IMAD.IADD R144, R144, 0x1, -R251.reuse ;  /* 0x000000019090e824 */ /* 0x100fe200078e0afb */
[----:B------:R-:W-:Y:S02]  /*8140*/  @!P1 IADD3 R140, R140, -R251, RZ ;  /* 0x800000fb8c8c9210 */ /* 0x000fe40007ffe0ff */
[C---:B------:R-:W-:Y:S02]  /*8150*/  ISETP.GT.U32.AND P0, PT, R251.reuse, R135, PT ;  /* 0x00000087fb00720c */ /* 0x040fe40003f04070 */
[C---:B------:R-:W-:Y:S01]  /*8160*/  ISETP.GT.U32.AND P1, PT, R251.reuse, R134, PT ;  /* 0x00000086fb00720c */ /* 0x040fe20003f24070 */
[--C-:B------:R-:W-:Y:S01]  /*8170*/  @!P5 IMAD.IADD R138, R138, 0x1, -R251.reuse ;  /* 0x000000018a8ad824 */ /* 0x100fe200078e0afb */
[C---:B------:R-:W-:Y:S01]  /*8180*/  ISETP.GT.U32.AND P6, PT, R251.reuse, R137, PT ;  /* 0x00000089fb00720c */ /* 0x040fe20003fc4070 */
[----:B------:R-:W-:Y:S01]  /*8190*/  @!P3 IMAD.IADD R136, R136, 0x1, -R251 ;  /* 0x000000018888b824 */ /* 0x000fe200078e0afb */
[----:B------:R-:W-:-:S02]  /*81a0*/  ISETP.GT.U32.AND P5, PT, R251, R131, PT ;  /* 0x00000083fb00720c */ /* 0x000fc40003fa4070 */
[C---:B------:R-:W-:Y:S02]  /*81b0*/  ISETP.GT.U32.AND P3, PT, R251.reuse, R142, PT ;  /* 0x0000008efb00720c */ /* 0x040fe40003f64070 */
[----:B------:R-:W-:Y:S02]  /*81c0*/  @!P4 IADD3 R132, R132, -R251, RZ ;  /* 0x800000fb8484c210 */ /* 0x000fe40007ffe0ff */
[----:B------:R-:W-:Y:S01]  /*81d0*/  ISETP.GT.U32.AND P4, PT, R251, R138, PT ;  /* 0x0000008afb00720c */ /* 0x000fe20003f84070 */
[--C-:B------:R-:W-:Y:S01]  /*81e0*/  @!P2 IMAD.IADD R139, R139, 0x1, -R251.reuse ;  /* 0x000000018b8ba824 */ /* 0x100fe200078e0afb */
[----:B------:R-:W-:Y:S01]  /*81f0*/  ISETP.GT.U32.AND P2, PT, R251, R133, PT ;  /* 0x00000085fb00720c */ /* 0x000fe20003f44070 */
[--C-:B------:R-:W-:Y:S01]  /*8200*/  @!P0 IMAD.IADD R135, R135, 0x1, -R251.reuse ;  /* 0x0000000187878824 */ /* 0x100fe200078e0afb */
[----:B------:R-:W-:Y:S01]  /*8210*/  ISETP.GT.U32.AND P0, PT, R251, R141, PT ;  /* 0x0000008dfb00720c */ /* 0x000fe20003f04070 */
[----:B------:R-:W-:Y:S01]  /*8220*/  @!P1 IMAD.IADD R134, R134, 0x1, -R251 ;  /* 0x0000000186869824 */ /* 0x000fe200078e0afb */
[----:B------:R-:W-:-:S02]  /*8230*/  @!P6 IADD3 R137, R137, -R251, RZ ;  /* 0x800000fb8989e210 */ /* 0x000fc40007ffe0ff */
        /* <DEDUP_REMOVED lines=24> */
[-C--:B------:R-:W-:Y:S02]  /*83c0*/  @!P0 IADD3 R135, R135, -R251.reuse, RZ ;  /* 0x800000fb87878210 */ /* 0x080fe40007ffe0ff */
[-C--:B------:R-:W-:Y:S02]  /*83d0*/  @!P1 IADD3 R118, R118, -R251.reuse, RZ ;  /* 0x800000fb76769210 */ /* 0x080fe40007ffe0ff */
[C---:B------:R-:W-:Y:S02]  /*83e0*/  ISETP.GT.U32.AND P0, PT, R251.reuse, R128, PT ;  /* 0x00000080fb00720c */ /* 0x040fe40003f04070 */
[----:B------:R-:W-:Y:S02]  /*83f0*/  ISETP.GT.U32.AND P1, PT, R251, R126, PT ;  /* 0x0000007efb00720c */ /* 0x000fe40003f24070 */
[----:B------:R-:W-:Y:S01]  /*8400*/  @!P5 IADD3 R130, R130, -R251, RZ ;  /* 0x800000fb8282d210 */ /* 0x000fe20007ffe0ff */
[----:B------:R-:W-:Y:S01]  /*8410*/  @!P3 IMAD.IADD R129, R129, 0x1, -R251 ;  /* 0x000000018181b824 */ /* 0x000fe200078e0afb */
[----:B------:R-:W-:-:S02]  /*8420*/  ISETP.GT.U32.AND P5, PT, R251, R121, PT ;  /* 0x00000079fb00720c */ /* 0x000fc40003fa4070 */
[----:B------:R-:W-:Y:S02]  /*8430*/  ISETP.GT.U32.AND P3, PT, R251, R120, PT ;  /* 0x00000078fb00720c */ /* 0x000fe40003f64070 */
[----:B------:R-:W-:Y:S01]  /*8440*/  @!P4 IADD3 R123, R123, -R251, RZ ;  /* 0x800000fb7b7bc210 */ /* 0x000fe20007ffe0ff */
[--C-:B------:R-:W-:Y:S02]  /*8450*/  @!P2 IMAD.IADD R117, R117, 0x1, -R251.reuse ;  /* 0x000000017575a824 */ /* 0x100fe400078e0afb */
[--C-:B------:R-:W-:Y:S01]  /*8460*/  @!P6 IMAD.IADD R131, R131, 0x1, -R251.reuse ;  /* 0x000000018383e824 */ /* 0x100fe200078e0afb */
[C---:B------:R-:W-:Y:S01]  /*8470*/  ISETP.GT.U32.AND P2, PT, R251.reuse, R123, PT ;  /* 0x0000007bfb00720c */ /* 0x040fe20003f44070 */
[--C-:B------:R-:W-:Y:S01]  /*8480*/  @!P0 IMAD.IADD R128, R128, 0x1, -R251.reuse ;  /* 0x0000000180808824 */ /* 0x100fe200078e0afb */
[C---:B------:R-:W-:Y:S01]  /*8490*/  ISETP.GT.U32.AND P6, PT, R251.reuse, R122, PT ;  /* 0x0000007afb00720c */ /* 0x040fe20003fc4070 */
[----:B------:R-:W-:Y:S01]  /*84a0*/  @!P1 IMAD.IADD R126, R126, 0x1, -R251 ;  /* 0x000000017e7e9824 */ /* 0x000fe200078e0afb */
[----:B------:R-:W-:-:S02]  /*84b0*/  ISETP.GT.U32.AND P0, PT, R251, R119, PT ;  /* 0x00000077fb00720c */ /* 0x000fc40003f04070 */
[----:B------:R-:W-:Y:S01]  /*84c0*/  ISETP.GT.U32.AND P1, PT, R251, R118, PT ;  /* 0x00000076fb00720c */ /* 0x000fe20003f24070 */
[--C-:B------:R-:W-:Y:S01]  /*84d0*/  @!P5 IMAD.IADD R121, R121, 0x1, -R251.reuse ;  /* 0x000000017979d824 */ /* 0x100fe200078e0afb */
        /* <DEDUP_REMOVED lines=28> */
[C---:B------:R-:W-:Y:S01]  /*86a0*/  ISETP.GT.U32.AND P4, PT, R251.reuse, R115, PT ;  /* 0x00000073fb00720c */ /* 0x040fe20003f84070 */
[--C-:B------:R-:W-:Y:S01]  /*86b0*/  @!P3 IMAD.IADD R116, R116, 0x1, -R251.reuse ;  /* 0x000000017474b824 */ /* 0x100fe200078e0afb */
[C---:B------:R-:W-:Y:S02]  /*86c0*/  ISETP.GT.U32.AND P5, PT, R251.reuse, R114, PT ;  /* 0x00000072fb00720c */ /* 0x040fe40003fa4070 */
        /* <DEDUP_REMOVED lines=13> */
[----:B------:R-:W-:Y:S01]  /*87a0*/  @!P3 IMAD.IADD R109, R109, 0x1, -R251 ;  /* 0x000000016d6db824 */ /* 0x000fe200078e0afb */
[----:B------:R-:W-:-:S02]  /*87b0*/  ISETP.GT.U32.AND P3, PT, R251, R115, PT ;  /* 0x00000073fb00720c */ /* 0x000fc40003f64070 */
[----:B------:R-:W-:Y:S02]  /*87c0*/  @!P2 IADD3 R103, R103, -R251, RZ ;  /* 0x800000fb6767a210 */ /* 0x000fe40007ffe0ff */
[----:B------:R-:W-:Y:S01]  /*87d0*/  ISETP.GT.U32.AND P2, PT, R251, R109, PT ;  /* 0x0000006dfb00720c */ /* 0x000fe20003f44070 */
[--C-:B------:R-:W-:Y:S01]  /*87e0*/  @!P6 IMAD.IADD R113, R113, 0x1, -R251.reuse ;  /* 0x000000017171e824 */ /* 0x100fe200078e0afb */
[----:B------:R-:W-:Y:S01]  /*87f0*/  @!P0 IADD3 R112, R112, -R251, RZ ;  /* 0x800000fb70708210 */ /* 0x000fe20007ffe0ff */
[--C-:B------:R-:W-:Y:S01]  /*8800*/  @!P1 IMAD.IADD R110, R110, 0x1, -R251.reuse ;  /* 0x000000016e6e9824 */ /* 0x100fe200078e0afb */
[C---:B------:R-:W-:Y:S01]  /*8810*/  ISETP.GT.U32.AND P6, PT, R251.reuse, R106, PT ;  /* 0x0000006afb00720c */ /* 0x040fe20003fc4070 */
[----:B------:R-:W-:Y:S01]  /*8820*/  @!P4 IMAD.IADD R108, R108, 0x1, -R251 ;  /* 0x000000016c6cc824 */ /* 0x000fe200078e0afb */
[C---:B------:R-:W-:Y:S02]  /*8830*/  ISETP.GT.U32.AND P0, PT, R251.reuse, R105, PT ;  /* 0x00000069fb00720c */ /* 0x040fe40003f04070 */
[----:B------:R-:W-:-:S02]  /*8840*/  ISETP.GT.U32.AND P1, PT, R251, R103, PT ;  /* 0x00000067fb00720c */ /* 0x000fc40003f24070 */
[----:B------:R-:W-:Y:S02]  /*8850*/  ISETP.GT.U32.AND P4, PT, R251, R114, PT ;  /* 0x00000072fb00720c */ /* 0x000fe40003f84070 */
[----:B------:R-:W-:Y:S01]  /*8860*/  @!P5 IADD3 R107, R107, -R251, RZ ;  /* 0x800000fb6b6bd210 */ /* 0x000fe20007ffe0ff */
[--C-:B------:R-:W-:Y:S01]  /*8870*/  @!P3 IMAD.IADD R115, R115, 0x1, -R251.reuse ;  /* 0x000000017373b824 */ /* 0x100fe200078e0afb */
[C---:B------:R-:W-:Y:S02]  /*8880*/  ISETP.GT.U32.AND P5, PT, R251.reuse, R113, PT ;  /* 0x00000071fb00720c */ /* 0x040fe40003fa4070 */
[----:B------:R-:W-:Y:S01]  /*8890*/  ISETP.GT.U32.AND P3, PT, R251, R108, PT ;  /* 0x0000006cfb00720c */ /* 0x000fe20003f64070 */
[--C-:B------:R-:W-:Y:S01]  /*88a0*/  @!P2 IMAD.IADD R109, R109, 0x1, -R251.reuse ;  /* 0x000000016d6da824 */ /* 0x100fe200078e0afb */
[----:B------:R-:W-:Y:S01]  /*88b0*/  ISETP.GT.U32.AND P2, PT, R251, R102, PT ;  /* 0x00000066fb00720c */ /* 0x000fe20003f44070 */
[--C-:B------:R-:W-:Y:S02]  /*88c0*/  @!P6 IMAD.IADD R106, R106, 0x1, -R251.reuse ;  /* 0x000000016a6ae824 */ /* 0x100fe400078e0afb */
        /* <DEDUP_REMOVED lines=12> */
[----:B------:R-:W-:Y:S02]  /*8990*/  ISETP.GT.U32.AND P2, PT, R251, R95, PT ;  /* 0x0000005ffb00720c */ /* 0x000fe40003f44070 */
[-C--:B------:R-:W-:Y:S02]  /*89a0*/  @!P0 IADD3 R111, R111, -R251.reuse, RZ ;  /* 0x800000fb6f6f8210 */ /* 0x080fe40007ffe0ff */
[----:B------:R-:W-:Y:S01]  /*89b0*/  @!P1 IADD3 R96, R96, -R251, RZ ;  /* 0x800000fb60609210 */ /* 0x000fe20007ffe0ff */
[----:B------:R-:W-:Y:S01]  /*89c0*/  @!P4 IMAD.IADD R107, R107, 0x1, -R251 ;  /* 0x000000016b6bc824 */ /* 0x000fe200078e0afb */
[C---:B------:R-:W-:Y:S02]  /*89d0*/  ISETP.GT.U32.AND P0, PT, R251.reuse, R105, PT ;  /* 0x00000069fb00720c */ /* 0x040fe40003f04070 */
[C---:B------:R-:W-:Y:S02]  /*89e0*/  ISETP.GT.U32.AND P1, PT, R251.reuse, R102, PT ;  /* 0x00000066fb00720c */ /* 0x040fe40003f24070 */
[----:B------:R-:W-:-:S02]  /*89f0*/  ISETP.GT.U32.AND P4, PT, R251, R100, PT ;  /* 0x00000064fb00720c */ /* 0x000fc40003f84070 */
[----:B------:R-:W-:Y:S02]  /*8a00*/  @!P5 IADD3 R106, R106, -R251, RZ ;  /* 0x800000fb6a6ad210 */ /* 0x000fe40007ffe0ff */
[----:B------:R-:W-:Y:S02]  /*8a10*/  ISETP.GT.U32.AND P5, PT, R251, R99, PT ;  /* 0x00000063fb00720c */ /* 0x000fe40003fa4070 */
[----:B------:R-:W-:Y:S02]  /*8a20*/  @!P3 IADD3 R101, R101, -R251, RZ ;  /* 0x800000fb6565b210 */ /* 0x000fe40007ffe0ff */
        /* <DEDUP_REMOVED lines=33> */
[-C--:B------:R-:W-:Y:S02]  /*8c40*/  @!P0 IADD3 R91, R91, -R251.reuse, RZ ;  /* 0x800000fb5b5b8210 */ /* 0x080fe40007ffe0ff */
[----:B------:R-:W-:Y:S02]  /*8c50*/  @!P1 IADD3 R89, R89, -R251, RZ ;  /* 0x800000fb59599210 */ /* 0x000fe40007ffe0ff */
[C---:B------:R-:W-:Y:S02]  /*8c60*/  ISETP.GT.U32.AND P0, PT, R251.reuse, R97, PT ;  /* 0x00000061fb00720c */ /* 0x040fe40003f04070 */
[----:B------:R-:W-:Y:S02]  /*8c70*/  ISETP.GT.U32.AND P1, PT, R251, R82, PT ;  /* 0x00000052fb00720c */ /* 0x000fe40003f24070 */
[----:B------:R-:W-:Y:S01]  /*8c80*/  @!P4 IADD3 R99, R99, -R251, RZ ;  /* 0x800000fb6363c210 */ /* 0x000fe20007ffe0ff */
[----:B------:R-:W-:Y:S01]  /*8c90*/  @!P5 IMAD.IADD R98, R98, 0x1, -R251 ;  /* 0x000000016262d824 */ /* 0x000fe200078e0afb */
[----:B------:R-:W-:-:S02]  /*8ca0*/  ISETP.GT.U32.AND P4, PT, R251, R93, PT ;  /* 0x0000005dfb00720c */ /* 0x000fc40003f84070 */
[C---:B------:R-:W-:Y:S02]  /*8cb0*/  ISETP.GT.U32.AND P5, PT, R251.reuse, R92, PT ;  /* 0x0000005cfb00720c */ /* 0x040fe40003fa4070 */
[----:B------:R-:W-:Y:S02]  /*8cc0*/  @!P3 IADD3 R94, R94, -R251, RZ ;  /* 0x800000fb5e5eb210 */ /* 0x000fe40007ffe0ff */
[C---:B------:R-:W-:Y:S01]  /*8cd0*/  ISETP.GT.U32.AND P3, PT, R251.reuse, R87, PT ;  /* 0x00000057fb00720c */ /* 0x040fe20003f64070 */
        /* <DEDUP_REMOVED lines=19> */
[C---:B------:R-:W-:Y:S02]  /*8e10*/  ISETP.GT.U32.AND P0, PT, R251.reuse, R83, PT ;  /* 0x00000053fb00720c */ /* 0x040fe40003f04070 */
[----:B------:R-:W-:Y:S01]  /*8e20*/  @!P1 IADD3 R88, R88, -R251, RZ ;  /* 0x800000fb58589210 */ /* 0x000fe20007ffe0ff */
[--C-:B------:R-:W-:Y:S01]  /*8e30*/  @!P4 IMAD.IADD R86, R86, 0x1, -R251.reuse ;  /* 0x000000015656c824 */ /* 0x100fe200078e0afb */
[----:B------:R-:W-:Y:S01]  /*8e40*/  ISETP.GT.U32.AND P1, PT, R251, R82, PT ;  /* 0x00000052fb00720c */ /* 0x000fe20003f24070 */
[--C-:B------:R-:W-:Y:S01]  /*8e50*/  @!P5 IMAD.IADD R85, R85, 0x1, -R251.reuse ;  /* 0x000000015555d824 */ /* 0x100fe200078e0afb */
[C---:B------:R-:W-:Y:S01]  /*8e60*/  ISETP.GT.U32.AND P4, PT, R251.reuse, R79, PT ;  /* 0x0000004ffb00720c */ /* 0x040fe20003f84070 */
[----:B------:R-:W-:Y:S01]  /*8e70*/  @!P3 IMAD.IADD R80, R80, 0x1, -R251 ;  /* 0x000000015050b824 */ /* 0x000fe200078e0afb */
[----:B------:R-:W-:-:S02]  /*8e80*/  ISETP.GT.U32.AND P5, PT, R251, R78, PT ;  /* 0x0000004efb00720c */ /* 0x000fc40003fa4070 */
[----:B------:R-:W-:Y:S01]  /*8e90*/  ISETP.GT.U32.AND P3, PT, R251, R86, PT ;  /* 0x00000056fb00720c */ /* 0x000fe20003f64070 */
[--C-:B------:R-:W-:Y:S01]  /*8ea0*/  @!P2 IMAD.IADD R87, R87, 0x1, -R251.reuse ;  /* 0x000000015757a824 */ /* 0x100fe200078e0afb */
[----:B------:R-:W-:Y:S01]  /*8eb0*/  ISETP.GT.U32.AND P2, PT, R251, R81, PT ;  /* 0x00000051fb00720c */ /* 0x000fe20003f44070 */
[--C-:B------:R-:W-:Y:S01]  /*8ec0*/  @!P0 IMAD.IADD R83, R83, 0x1, -R251.reuse ;  /* 0x0000000153538824 */ /* 0x100fe200078e0afb */
[----:B------:R-:W-:Y:S02]  /*8ed0*/  @!P6 IADD3 R84, R84, -R251, RZ ;  /* 0x800000fb5454e210 */ /* 0x000fe40007ffe0ff */
[C---:B------:R-:W-:Y:S01]  /*8ee0*/  ISETP.GT.U32.AND P6, PT, R251.reuse, R77, PT ;  /* 0x0000004dfb00720c */ /* 0x040fe20003fc4070 */
[----:B------:R-:W-:Y:S01]  /*8ef0*/  @!P1 IMAD.IADD R82, R82, 0x1, -R251 ;  /* 0x0000000152529824 */ /* 0x000fe200078e0afb */
[C---:B------:R-:W-:Y:S02]  /*8f00*/  ISETP.GT.U32.AND P0, PT, R251.reuse, R89, PT ;  /* 0x00000059fb00720c */ /* 0x040fe40003f04070 */
[----:B------:R-:W-:-:S02]  /*8f10*/  ISETP.GT.U32.AND P1, PT, R251, R75, PT ;  /* 0x0000004bfb00720c */ /* 0x000fc40003f24070 */
[----:B------:R-:W-:Y:S01]  /*8f20*/  @!P4 IADD3 R79, R79, -R251, RZ ;  /* 0x800000fb4f4fc210 */ /* 0x000fe20007ffe0ff */
[--C-:B------:R-:W-:Y:S01]  /*8f30*/  @!P5 IMAD.IADD R78, R78, 0x1, -R251.reuse ;  /* 0x000000014e4ed824 */ /* 0x100fe200078e0afb */
[C---:B------:R-:W-:Y:S01]  /*8f40*/  ISETP.GT.U32.AND P4, PT, R251.reuse, R85, PT ;  /* 0x00000055fb00720c */ /* 0x040fe20003f84070 */
[--C-:B------:R-:W-:Y:S01]  /*8f50*/  @!P3 IMAD.IADD R86, R86, 0x1, -R251.reuse ;  /* 0x000000015656b824 */ /* 0x100fe200078e0afb */
[C---:B------:R-:W-:Y:S02]  /*8f60*/  ISETP.GT.U32.AND P5, PT, R251.reuse, R84, PT ;  /* 0x00000054fb00720c */ /* 0x040fe40003fa4070 */
[----:B------:R-:W-:Y:S01]  /*8f70*/  ISETP.GT.U32.AND P3, PT, R251, R80, PT ;  /* 0x00000050fb00720c */ /* 0x000fe20003f64070 */
[----:B------:R-:W-:Y:S01]  /*8f80*/  @!P2 IMAD.IADD R81, R81, 0x1, -R251 ;  /* 0x000000015151a824 */ /* 0x000fe200078e0afb */
[----:B------:R-:W-:Y:S01]  /*8f90*/  ISETP.GT.U32.AND P2, PT, R251, R74, PT ;  /* 0x0000004afb00720c */ /* 0x000fe20003f44070 */
[----:B------:R-:W-:-:S04]  /*8fa0*/  IMAD.HI.U32 R125, R124, R244, RZ ;  /* 0x000000f47c7d7227 */ /* 0x000fc800078e00ff */
[--C-:B------:R-:W-:Y:S02]  /*8fb0*/  @!P6 IMAD.IADD R77, R77, 0x1, -R251.reuse ;  /* 0x000000014d4de824 */ /* 0x100fe400078e0afb */
[--C-:B------:R-:W-:Y:S01]  /*8fc0*/  @!P0 IMAD.IADD R89, R89, 0x1, -R251.reuse ;  /* 0x0000000159598824 */ /* 0x100fe200078e0afb */
[----:B------:R-:W-:Y:S01]  /*8fd0*/  ISETP.GT.U32.AND P0, PT, R251, R83, PT ;  /* 0x00000053fb00720c */ /* 0x000fe20003f04070 */
[----:B------:R-:W-:Y:S01]  /*8fe0*/  @!P1 IMAD.IADD R75, R75, 0x1, -R251 ;  /* 0x000000014b4b9824 */ /* 0x000fe200078e0afb */
[----:B------:R-:W-:Y:S01]  /*8ff0*/  ISETP.GT.U32.AND P1, PT, R251, R68, PT ;  /* 0x00000044fb00720c */ /* 0x000fe20003f24070 */
[----:B------:R-:W-:Y:S02]  /*9000*/  IMAD.MOV R125, RZ, RZ, -R125 ;  /* 0x000000ffff7d7224 */ /* 0x000fe400078e0a7d */
[--C-:B------:R-:W-:Y:S01]  /*9010*/  @!P4 IMAD.IADD R85, R85, 0x1, -R251.reuse ;  /* 0x000000015555c824 */ /* 0x100fe200078e0afb */
[C---:B------:R-:W-:Y:S01]  /*9020*/  ISETP.GT.U32.AND P4, PT, R251.reuse, R79, PT ;  /* 0x0000004ffb00720c */ /* 0x040fe20003f84070 */
[----:B------:R-:W-:Y:S01]  /*9030*/  @!P5 IMAD.IADD R84, R84, 0x1, -R251 ;  /* 0x000000015454d824 */ /* 0x000fe200078e0afb */
[C---:B------:R-:W-:Y:S01]  /*9040*/  ISETP.GT.U32.AND P5, PT, R251.reuse, R77, PT ;  /* 0x0000004dfb00720c */ /* 0x040fe20003fa4070 */
[----:B------:R-:W-:-:S02]  /*9050*/  IMAD R244, R251, R125, R244 ;  /* 0x0000007dfbf47224 */ /* 0x000fc400078e02f4 */
[----:B--2---:R-:W-:Y:S02]  /*9060*/  VIADD R125, R235, 0xf9 ;  /* 0x000000f9eb7d7836 */ /* 0x004fe40000000000 */
[--C-:B------:R-:W-:Y:S01]  /*9070*/  @!P3 IMAD.IADD R80, R80, 0x1, -R251.reuse ;  /* 0x000000015050b824 */ /* 0x100fe200078e0afb */
[----:B------:R-:W-:Y:S01]  /*9080*/  ISETP.GT.U32.AND P3, PT, R251, R73, PT ;  /* 0x00000049fb00720c */ /* 0x000fe20003f64070 */
[----:B------:R-:W-:Y:S01]  /*9090*/  VIADD R236, R235, 0xfa ;  /* 0x000000faebec7836 */ /* 0x000fe20000000000 */
[----:B------:R-:W-:Y:S01]  /*90a0*/  STL [R1+0xd78], R125 ;  /* 0x000d787d01007387 */ /* 0x000fe20000100800 */
[----:B------:R-:W-:Y:S01]  /*90b0*/  @!P2 IMAD.IADD R74, R74, 0x1, -R251 ;  /* 0x000000014a4aa824 */ /* 0x000fe200078e0afb */
[C---:B------:R-:W-:Y:S01]  /*90c0*/  ISETP.GT.U32.AND P2, PT, R251.reuse, R67, PT ;  /* 0x00000043fb00720c */ /* 0x040fe20003f44070 */
[----:B------:R-:W-:Y:S01]  /*90d0*/  IMAD R243, R251, R246, R243 ;  /* 0x000000f6fbf37224 */ /* 0x000fe200078e02f3 */
[----:B------:R1:W-:Y:S01]  /*90e0*/  STL [R1+0xd74], R236 ;  /* 0x000d74ec01007387 */ /* 0x0003e20000100800 */
[----:B------:R-:W-:-:S02]  /*90f0*/  IABS R246, R236 ;  /* 0x000000ec00f67213 */ /* 0x000fc40000000000 */
[----:B------:R-:W-:Y:S02]  /*9100*/  ISETP.GT.U32.AND P6, PT, R251, R78, PT ;  /* 0x0000004efb00720c */ /* 0x000fe40003fc4070 */
[-C--:B------:R-:W-:Y:S02]  /*9110*/  @!P0 IADD3 R83, R83, -R251.reuse, RZ ;  /* 0x800000fb53538210 */ /* 0x080fe40007ffe0ff */
[----:B------:R-:W-:Y:S01]  /*9120*/  @!P1 IADD3 R68, R68, -R251, RZ ;  /* 0x800000fb44449210 */ /* 0x000fe20007ffe0ff */
[----:B-1----:R-:W-:Y:S01]  /*9130*/  VIADD R236, R235, 0xfb ;  /* 0x000000fbebec7836 */ /* 0x002fe20000000000 */
[----:B------:R-:W-:Y:S01]  /*9140*/  ISETP.GT.U32.AND P0, PT, R251, R76, PT ;  /* 0x0000004cfb00720c */ /* 0x000fe20003f04070 */
[--C-:B------:R-:W-:Y:S01]  /*9150*/  @!P4 IMAD.IADD R79, R79, 0x1, -R251.reuse ;  /* 0x000000014f4fc824 */ /* 0x100fe200078e0afb */
[----:B------:R-:W-:Y:S01]  /*9160*/  ISETP.GT.U32.AND P1, PT, R251, R74, PT ;  /* 0x0000004afb00720c */ /* 0x000fe20003f24070 */
[----:B------:R-:W-:Y:S01]  /*9170*/  @!P5 IMAD.IADD R77, R77, 0x1, -R251 ;  /* 0x000000014d4dd824 */ /* 0x000fe200078e0afb */
[----:B------:R-:W-:Y:S01]  /*9180*/  ISETP.GT.U32.AND P4, PT, R251, R72, PT ;  /* 0x00000048fb00720c */ /* 0x000fe20003f84070 */
[----:B------:R1:W-:Y:S01]  /*9190*/  STL [R1+0xd70], R236 ;  /* 0x000d70ec01007387 */ /* 0x0003e20000100800 */
[----:B------:R-:W-:-:S02]  /*91a0*/  IABS R247, R236 ;  /* 0x000000ec00f77213 */ /* 0x000fc40000000000 */
[----:B------:R-:W-:Y:S02]  /*91b0*/  ISETP.GT.U32.AND P5, PT, R251, R70, PT ;  /* 0x00000046fb00720c */ /* 0x000fe40003fa4070 */
[----:B------:R-:W-:Y:S02]  /*91c0*/  @!P3 IADD3 R73, R73, -R251, RZ ;  /* 0x800000fb4949b210 */ /* 0x000fe40007ffe0ff */
[----:B------:R-:W-:Y:S01]  /*91d0*/  ISETP.GT.U32.AND P3, PT, R251, R66, PT ;  /* 0x00000042fb00720c */ /* 0x000fe20003f64070 */
[----:B-1----:R-:W-:Y:S02]  /*91e0*/  VIADD R236, R235, 0xfc ;  /* 0x000000fcebec7836 */ /* 0x002fe40000000000 */
[--C-:B------:R-:W-:Y:S01]  /*91f0*/  @!P2 IMAD.IADD R67, R67, 0x1, -R251.reuse ;  /* 0x000000014343a824 */ /* 0x100fe200078e0afb */
[C---:B------:R-:W-:Y:S02]  /*9200*/  ISETP.GT.U32.AND P2, PT, R251.reuse, R73, PT ;  /* 0x00000049fb00720c */ /* 0x040fe40003f44070 */
[----:B------:R1:W-:Y:S01]  /*9210*/  STL [R1+0xd6c], R236 ;  /* 0x000d6cec01007387 */ /* 0x0003e20000100800 */
[----:B------:R-:W-:Y:S01]  /*9220*/  IABS R248, R236 ;  /* 0x000000ec00f87213 */ /* 0x000fe20000000000 */
[--C-:B------:R-:W-:Y:S01]  /*9230*/  @!P0 IMAD.IADD R76, R76, 0x1, -R251.reuse ;  /* 0x000000014c4c8824 */ /* 0x100fe200078e0afb */
[----:B------:R-:W-:Y:S01]  /*9240*/  @!P6 IADD3 R78, R78, -R251, RZ ;  /* 0x800000fb4e4ee210 */ /* 0x000fe20007ffe0ff */
[--C-:B------:R-:W-:Y:S01]  /*9250*/  @!P1 IMAD.IADD R74, R74, 0x1, -R251.reuse ;  /* 0x000000014a4a9824 */ /* 0x100fe200078e0afb */
[----:B------:R-:W-:Y:S01]  /*9260*/  ISETP.GT.U32.AND P6, PT, R251, R71, PT ;  /* 0x00000047fb00720c */ /* 0x000fe20003fc4070 */
[----:B-1----:R-:W-:Y:S01]  /*9270*/  VIADD R236, R235, 0xfd ;  /* 0x000000fdebec7836 */ /* 0x002fe20000000000 */
[C---:B------:R-:W-:Y:S01]  /*9280*/  ISETP.GT.U32.AND P0, PT, R251.reuse, R69, PT ;  /* 0x00000045fb00720c */ /* 0x040fe20003f04070 */
[----:B------:R-:W-:Y:S01]  /*9290*/  @!P4 IMAD.IADD R72, R72, 0x1, -R251 ;  /* 0x000000014848c824 */ /* 0x000fe200078e0afb */
[----:B------:R-:W-:-:S02]  /*92a0*/  ISETP.GT.U32.AND P1, PT, R251, R68, PT ;  /* 0x00000044fb00720c */ /* 0x000fc40003f24070 */
[----:B------:R1:W-:Y:S01]  /*92b0*/  STL [R1+0xd68], R236 ;  /* 0x000d68ec01007387 */ /* 0x0003e20000100800 */
[----:B------:R-:W-:Y:S01]  /*92c0*/  IABS R249, R236 ;  /* 0x000000ec00f97213 */ /* 0x000fe20000000000 */
[--C-:B------:R-:W-:Y:S01]  /*92d0*/  @!P5 IMAD.IADD R70, R70, 0x1, -R251.reuse ;  /* 0x000000014646d824 */ /* 0x100fe200078e0afb */
[C---:B------:R-:W-:Y:S01]  /*92e0*/  ISETP.GT.U32.AND P4, PT, R251.reuse, R65, PT ;  /* 0x00000041fb00720c */ /* 0x040fe20003f84070 */
[--C-:B------:R-:W-:Y:S01]  /*92f0*/  @!P3 IMAD.IADD R66, R66, 0x1, -R251.reuse ;  /* 0x000000014242b824 */ /* 0x100fe200078e0afb */
[----:B------:R-:W-:Y:S01]  /*9300*/  ISETP.GT.U32.AND P5, PT, R251, R76, PT ;  /* 0x0000004cfb00720c */ /* 0x000fe20003fa4070 */
[----:B-1----:R-:W-:Y:S01]  /*9310*/  VIADD R236, R235, 0xfe ;  /* 0x000000feebec7836 */ /* 0x002fe20000000000 */
[----:B------:R-:W-:Y:S01]  /*9320*/  ISETP.GT.U32.AND P3, PT, R251, R72, PT ;  /* 0x00000048fb00720c */ /* 0x000fe20003f64070 */
[----:B------:R-:W-:-:S03]  /*9330*/  @!P2 IMAD.IADD R73, R73, 0x1, -R251 ;  /* 0x000000014949a824 */ /* 0x000fc600078e0afb */
[----:B------:R1:W-:Y:S01]  /*9340*/  STL [R1+0xd64], R236 ;  /* 0x000d64ec01007387 */ /* 0x0003e20000100800 */
[----:B------:R-:W-:-:S03]  /*9350*/  ISETP.GT.U32.AND P2, PT, R251, R67, PT ;  /* 0x00000043fb00720c */ /* 0x000fc60003f44070 */
[----:B------:R-:W2:Y:S01]  /*9360*/  LDL R238, [R1+0xd50] ;  /* 0x000d500001ee7983 */ /* 0x000ea20000100800 */
        /* <DEDUP_REMOVED lines=8> */
[----:B------:R-:W-:Y:S01]  /*93f0*/  @!P5 IMAD.IADD R76, R76, 0x1, -R251 ;  /* 0x000000014c4cd824 */ /* 0x000fe200078e0afb */
[----:B------:R-:W-:-:S02]  /*9400*/  ISETP.GT.U32.AND P5, PT, R251, R70, PT ;  /* 0x00000046fb00720c */ /* 0x000fc40003fa4070 */
[-C--:B------:R-:W-:Y:S02]  /*9410*/  @!P3 IADD3 R72, R72, -R251.reuse, RZ ;  /* 0x800000fb4848b210 */ /* 0x080fe40007ffe0ff */
[----:B------:R-:W-:Y:S02]  /*9420*/  ISETP.GT.U32.AND P3, PT, R251, R66, PT ;  /* 0x00000042fb00720c */ /* 0x000fe40003f64070 */
[-C--:B------:R-:W-:Y:S02]  /*9430*/  @!P2 IADD3 R67, R67, -R251.reuse, RZ ;  /* 0x800000fb4343a210 */ /* 0x080fe40007ffe0ff */
[----:B------:R-:W-:Y:S01]  /*9440*/  ISETP.GT.U32.AND P2, PT, R251, R60, PT ;  /* 0x0000003cfb00720c */ /* 0x000fe20003f44070 */
[--C-:B------:R-:W-:Y:S01]  /*9450*/  @!P0 IMAD.IADD R75, R75, 0x1, -R251.reuse ;  /* 0x000000014b4b8824 */ /* 0x100fe200078e0afb */
[----:B------:R-:W-:Y:S01]  /*9460*/  @!P6 IADD3 R64, R64, -R251, RZ ;  /* 0x800000fb4040e210 */ /* 0x000fe20007ffe0ff */
[----:B------:R-:W-:Y:S01]  /*9470*/  @!P1 IMAD.IADD R61, R61, 0x1, -R251 ;  /* 0x000000013d3d9824 */ /* 0x000fe200078e0afb */
[----:B------:R-:W-:-:S02]  /*9480*/  ISETP.GT.U32.AND P0, PT, R251, R69, PT ;  /* 0x00000045fb00720c */ /* 0x000fc40003f04070 */
[----:B------:R-:W-:Y:S01]  /*9490*/  ISETP.GT.U32.AND P1, PT, R251, R54, PT ;  /* 0x00000036fb00720c */ /* 0x000fe20003f24070 */
[--C-:B------:R-:W-:Y:S01]  /*94a0*/  @!P4 IMAD.IADD R71, R71, 0x1, -R251.reuse ;  /* 0x000000014747c824 */ /* 0x100fe200078e0afb */
[C---:B------:R-:W-:Y:S01]  /*94b0*/  ISETP.GT.U32.AND P6, PT, R251.reuse, R65, PT ;  /* 0x00000041fb00720c */ /* 0x040fe20003fc4070 */
[--C-:B------:R-:W-:Y:S01]  /*94c0*/  @!P5 IMAD.IADD R70, R70, 0x1, -R251.reuse ;  /* 0x000000014646d824 */ /* 0x100fe200078e0afb */
[C---:B------:R-:W-:Y:S01]  /*94d0*/  ISETP.GT.U32.AND P4, PT, R251.reuse, R64, PT ;  /* 0x00000040fb00720c */ /* 0x040fe20003f84070 */
[--C-:B------:R-:W-:Y:S01]  /*94e0*/  @!P3 IMAD.IADD R66, R66, 0x1, -R251.reuse ;  /* 0x000000014242b824 */ /* 0x100fe200078e0afb */
[C---:B------:R-:W-:Y:S02]  /*94f0*/  ISETP.GT.U32.AND P5, PT, R251.reuse, R63, PT ;  /* 0x0000003ffb00720c */ /* 0x040fe40003fa4070 */
        /* <DEDUP_REMOVED lines=17> */
[-C--:B------:R-:W-:Y:S02]  /*9610*/  @!P0 IADD3 R62, R62, -R251.reuse, RZ ;  /* 0x800000fb3e3e8210 */ /* 0x080fe40007ffe0ff */
[----:B------:R-:W-:Y:S01]  /*9620*/  @!P1 IADD3 R60, R60, -R251, RZ ;  /* 0x800000fb3c3c9210 */ /* 0x000fe20007ffe0ff */
[--C-:B------:R-:W-:Y:S01]  /*9630*/  @!P6 IMAD.IADD R58, R58, 0x1, -R251.reuse ;  /* 0x000000013a3ae824 */ /* 0x100fe200078e0afb */
[C---:B------:R-:W-:Y:S02]  /*9640*/  ISETP.GT.U32.AND P0, PT, R251.reuse, R55, PT ;  /* 0x00000037fb00720c */ /* 0x040fe40003f04070 */
[C---:B------:R-:W-:Y:S01]  /*9650*/  ISETP.GT.U32.AND P1, PT, R251.reuse, R54, PT ;  /* 0x00000036fb00720c */ /* 0x040fe20003f24070 */
[----:B------:R-:W-:Y:S01]  /*9660*/  @!P5 IMAD.IADD R56, R56, 0x1, -R251 ;  /* 0x000000013838d824 */ /* 0x000fe200078e0afb */
[----:B------:R-:W-:-:S02]  /*9670*/  ISETP.GT.U32.AND P6, PT, R251, R51, PT ;  /* 0x00000033fb00720c */ /* 0x000fc40003fc4070 */
[----:B------:R-:W-:Y:S02]  /*9680*/  @!P4 IADD3 R57, R57, -R251, RZ ;  /* 0x800000fb3939c210 */ /* 0x000fe40007ffe0ff */
[C---:B------:R-:W-:Y:S02]  /*9690*/  ISETP.GT.U32.AND P4, PT, R251.reuse, R63, PT ;  /* 0x0000003ffb00720c */ /* 0x040fe40003f84070 */
[C---:B------:R-:W-:Y:S02]  /*96a0*/  ISETP.GT.U32.AND P5, PT, R251.reuse, R62, PT ;  /* 0x0000003efb00720c */ /* 0x040fe40003fa4070 */
[----:B------:R-:W-:Y:S02]  /*96b0*/  @!P3 IADD3 R52, R52, -R251, RZ ;  /* 0x800000fb3434b210 */ /* 0x000fe40007ffe0ff */
        /* <DEDUP_REMOVED lines=32> */
[-C--:B------:R-:W-:Y:S02]  /*98c0*/  @!P1 IADD3 R40, R40, -R251.reuse, RZ ;  /* 0x800000fb28289210 */ /* 0x080fe40007ffe0ff */
[C---:B------:R-:W-:Y:S02]  /*98d0*/  ISETP.GT.U32.AND P0, PT, R251.reuse, R48, PT ;  /* 0x00000030fb00720c */ /* 0x040fe40003f04070 */
[----:B------:R-:W-:Y:S01]  /*98e0*/  ISETP.GT.U32.AND P1, PT, R251, R46, PT ;  /* 0x0000002efb00720c */ /* 0x000fe20003f24070 */
[--C-:B------:R-:W-:Y:S01]  /*98f0*/  @!P5 IMAD.IADD R49, R49, 0x1, -R251.reuse ;  /* 0x000000013131d824 */ /* 0x100fe200078e0afb */
[----:B------:R-:W-:Y:S02]  /*9900*/  @!P4 IADD3 R50, R50, -R251, RZ ;  /* 0x800000fb3232c210 */ /* 0x000fe40007ffe0ff */
[C---:B------:R-:W-:Y:S01]  /*9910*/  ISETP.GT.U32.AND P4, PT, R251.reuse, R43, PT ;  /* 0x0000002bfb00720c */ /* 0x040fe20003f84070 */
[----:B------:R-:W-:Y:S01]  /*9920*/  @!P3 IMAD.IADD R44, R44, 0x1, -R251 ;  /* 0x000000012c2cb824 */ /* 0x000fe200078e0afb */
[----:B------:R-:W-:-:S02]  /*9930*/  ISETP.GT.U32.AND P5, PT, R251, R42, PT ;  /* 0x0000002afb00720c */ /* 0x000fc40003fa4070 */
        /* <DEDUP_REMOVED lines=17> */
[C---:B------:R-:W-:Y:S02]  /*9a50*/  ISETP.GT.U32.AND P6, PT, R251.reuse, R39, PT ;  /* 0x00000027fb00720c */ /* 0x040fe40003fc4070 */
[----:B------:R-:W-:Y:S01]  /*9a60*/  ISETP.GT.U32.AND P2, PT, R251, R38, PT ;  /* 0x00000026fb00720c */ /* 0x000fe20003f44070 */
[--C-:B------:R-:W-:Y:S01]  /*9a70*/  @!P0 IMAD.IADD R41, R41, 0x1, -R251.reuse ;  /* 0x0000000129298824 */ /* 0x100fe200078e0afb */
[C---:B------:R-:W-:Y:S01]  /*9a80*/  ISETP.GT.U32.AND P0, PT, R251.reuse, R47, PT ;  /* 0x0000002ffb00720c */ /* 0x040fe20003f04070 */
[--C-:B------:R-:W-:Y:S01]  /*9a90*/  @!P1 IMAD.IADD R40, R40, 0x1, -R251.reuse ;  /* 0x0000000128289824 */ /* 0x100fe200078e0afb */
[----:B------:R-:W-:Y:S01]  /*9aa0*/  ISETP.GT.U32.AND P1, PT, R251, R33, PT ;  /* 0x00000021fb00720c */ /* 0x000fe20003f24070 */
[----:B------:R-:W-:Y:S01]  /*9ab0*/  @!P5 IMAD.IADD R48, R48, 0x1, -R251 ;  /* 0x000000013030d824 */ /* 0x000fe200078e0afb */
[----:B------:R-:W-:-:S02]  /*9ac0*/  @!P4 IADD3 R49, R49, -R251, RZ ;  /* 0x800000fb3131c210 */ /* 0x000fc40007ffe0ff */
[C---:B------:R-:W-:Y:S02]  /*9ad0*/  ISETP.GT.U32.AND P4, PT, R251.reuse, R43, PT ;  /* 0x0000002bfb00720c */ /* 0x040fe40003f84070 */
[C---:B------:R-:W-:Y:S02]  /*9ae0*/  ISETP.GT.U32.AND P5, PT, R251.reuse, R42, PT ;  /* 0x0000002afb00720c */ /* 0x040fe40003fa4070 */
[----:B------:R-:W-:Y:S02]  /*9af0*/  @!P3 IADD3 R44, R44, -R251, RZ ;  /* 0x800000fb2c2cb210 */ /* 0x000fe40007ffe0ff */
[----:B------:R-:W-:Y:S01]  /*9b00*/  ISETP.GT.U32.AND P3, PT, R251, R37, PT ;  /* 0x00000025fb00720c */ /* 0x000fe20003f64070 */
[----:B------:R-:W-:Y:S01]  /*9b10*/  @!P2 IMAD.IADD R38, R38, 0x1, -R251 ;  /* 0x000000012626a824 */ /* 0x000fe200078e0afb */
[----:B------:R-:W-:Y:S02]  /*9b20*/  @!P6 IADD3 R39, R39, -R251, RZ ;  /* 0x800000fb2727e210 */ /* 0x000fe40007ffe0ff */
[----:B------:R-:W-:-:S02]  /*9b30*/  ISETP.GT.U32.AND P6, PT, R251, R32, PT ;  /* 0x00000020fb00720c */ /* 0x000fc40003fc4070 */
        /* <DEDUP_REMOVED lines=13> */
[C---:B------:R-:W-:Y:S02]  /*9c10*/  ISETP.GT.U32.AND P2, PT, R251.reuse, R37, PT ;  /* 0x00000025fb00720c */ /* 0x040fe40003f44070 */
[----:B------:R-:W-:Y:S01]  /*9c20*/  ISETP.GT.U32.AND P6, PT, R251, R25, PT ;  /* 0x00000019fb00720c */ /* 0x000fe20003fc4070 */
[--C-:B------:R-:W-:Y:S01]  /*9c30*/  @!P0 IMAD.IADD R41, R41, 0x1, -R251.reuse ;  /* 0x0000000129298824 */ /* 0x100fe200078e0afb */
[C---:B------:R-:W-:Y:S01]  /*9c40*/  ISETP.GT.U32.AND P0, PT, R251.reuse, R34, PT ;  /* 0x00000022fb00720c */ /* 0x040fe20003f04070 */
[--C-:B------:R-:W-:Y:S01]  /*9c50*/  @!P1 IMAD.IADD R26, R26, 0x1, -R251.reuse ;  /* 0x000000011a1a9824 */ /* 0x100fe200078e0afb */
[----:B------:R-:W-:Y:S01]  /*9c60*/  ISETP.GT.U32.AND P1, PT, R251, R32, PT ;  /* 0x00000020fb00720c */ /* 0x000fe20003f24070 */
[--C-:B------:R-:W-:Y:S02]  /*9c70*/  @!P4 IMAD.IADD R36, R36, 0x1, -R251.reuse ;  /* 0x000000012424c824 */ /* 0x100fe400078e0afb */
[--C-:B------:R-:W-:Y:S01]  /*9c80*/  @!P5 IMAD.IADD R35, R35, 0x1, -R251.reuse ;  /* 0x000000012323d824 */ /* 0x100fe200078e0afb */
[C---:B------:R-:W-:Y:S01]  /*9c90*/  ISETP.GT.U32.AND P5, PT, R251.reuse, R28, PT ;  /* 0x0000001cfb00720c */ /* 0x040fe20003fa4070 */
[--C-:B------:R-:W-:Y:S01]  /*9ca0*/  @!P3 IMAD.IADD R30, R30, 0x1, -R251.reuse ;  /* 0x000000011e1eb824 */ /* 0x100fe200078e0afb */
[----:B------:R-:W-:Y:S01]  /*9cb0*/  ISETP.GT.U32.AND P3, PT, R251, R36, PT ;  /* 0x00000024fb00720c */ /* 0x000fe20003f64070 */
[----:B------:R-:W-:Y:S01]  /*9cc0*/  @!P2 IMAD.IADD R37, R37, 0x1, -R251 ;  /* 0x000000012525a824 */ /* 0x000fe200078e0afb */
[----:B------:R-:W-:-:S02]  /*9cd0*/  ISETP.GT.U32.AND P2, PT, R251, R31, PT ;  /* 0x0000001ffb00720c */ /* 0x000fc40003f44070 */
[----:B------:R-:W-:Y:S02]  /*9ce0*/  @!P6 IADD3 R25, R25, -R251, RZ ;  /* 0x800000fb1919e210 */ /* 0x000fe40007ffe0ff */
[C---:B------:R-:W-:Y:S01]  /*9cf0*/  ISETP.GT.U32.AND P4, PT, R251.reuse, R29, PT ;  /* 0x0000001dfb00720c */ /* 0x040fe20003f84070 */
[--C-:B------:R-:W-:Y:S01]  /*9d00*/  @!P1 IMAD.IADD R32, R32, 0x1, -R251.reuse ;  /* 0x0000000120209824 */ /* 0x100fe200078e0afb */
[----:B------:R-:W-:Y:S02]  /*9d10*/  @!P0 IADD3 R34, R34, -R251, RZ ;  /* 0x800000fb22228210 */ /* 0x000fe40007ffe0ff */
[C---:B------:R-:W-:Y:S02]  /*9d20*/  ISETP.GT.U32.AND P0, PT, R251.reuse, R27, PT ;  /* 0x0000001bfb00720c */ /* 0x040fe40003f04070 */
[C---:B------:R-:W-:Y:S01]  /*9d30*/  ISETP.GT.U32.AND P1, PT, R251.reuse, R25, PT ;  /* 0x00000019fb00720c */ /* 0x040fe20003f24070 */
        /* <DEDUP_REMOVED lines=25> */
[----:B------:R-:W-:Y:S02]  /*9ed0*/  ISETP.GT.U32.AND P5, PT, R251, R21, PT ;  /* 0x00000015fb00720c */ /* 0x000fe40003fa4070 */
[----:B------:R-:W-:Y:S01]  /*9ee0*/  @!P3 IADD3 R23, R23, -R251, RZ ;  /* 0x800000fb1717b210 */ /* 0x000fe20007ffe0ff */
[--C-:B------:R-:W-:Y:S02]  /*9ef0*/  @!P2 IMAD.IADD R17, R17, 0x1, -R251.reuse ;  /* 0x000000011111a824 */ /* 0x100fe400078e0afb */
[--C-:B------:R-:W-:Y:S01]  /*9f00*/  @!P4 IMAD.IADD R29, R29, 0x1, -R251.reuse ;  /* 0x000000011d1dc824 */ /* 0x100fe200078e0afb */
[C---:B------:R-:W-:Y:S02]  /*9f10*/  ISETP.GT.U32.AND P2, PT, R251.reuse, R23, PT ;  /* 0x00000017fb00720c */ /* 0x040fe40003f44070 */
[----:B------:R-:W-:Y:S01]  /*9f20*/  ISETP.GT.U32.AND P4, PT, R251, R22, PT ;  /* 0x00000016fb00720c */ /* 0x000fe20003f84070 */
[--C-:B------:R-:W-:Y:S01]  /*9f30*/  @!P0 IMAD.IADD R27, R27, 0x1, -R251.reuse ;  /* 0x000000011b1b8824 */ /* 0x100fe200078e0afb */
[C---:B------:R-:W-:Y:S01]  /*9f40*/  ISETP.GT.U32.AND P6, PT, R251.reuse, R26, PT ;  /* 0x0000001afb00720c */ /* 0x040fe20003fc4070 */
[----:B------:R-:W-:Y:S01]  /*9f50*/  @!P1 IMAD.IADD R24, R24, 0x1, -R251 ;  /* 0x0000000118189824 */ /* 0x000fe200078e0afb */
[----:B------:R-:W-:-:S02]  /*9f60*/  ISETP.GT.U32.AND P0, PT, R251, R20, PT ;  /* 0x00000014fb00720c */ /* 0x000fc40003f04070 */
[C---:B------:R-:W-:Y:S02]  /*9f70*/  ISETP.GT.U32.AND P1, PT, R251.reuse, R18, PT ;  /* 0x00000012fb00720c */ /* 0x040fe40003f24070 */
        /* <DEDUP_REMOVED lines=15> */
[----:B------:R-:W-:Y:S02]  /*a070*/  ISETP.GT.U32.AND P5, PT, R251, R20, PT ;  /* 0x00000014fb00720c */ /* 0x000fe40003fa4070 */
[----:B------:R-:W-:Y:S01]  /*a080*/  IABS R245, R125 ;  /* 0x0000007d00f57213 */ /* 0x000fe20000000000 */
[--C-:B------:R-:W-:Y:S01]  /*a090*/  @!P2 IMAD.IADD R17, R17, 0x1, -R251.reuse ;  /* 0x000000011111a824 */ /* 0x100fe200078e0afb */
[----:B------:R-:W-:Y:S01]  /*a0a0*/  ISETP.GT.U32.AND P2, PT, R251, R10, PT ;  /* 0x0000000afb00720c */ /* 0x000fe20003f44070 */
[----:B------:R-:W-:Y:S01]  /*a0b0*/  @!P4 IMAD.IADD R15, R15, 0x1, -R251 ;  /* 0x000000010f0fc824 */ /* 0x000fe200078e0afb */
[C---:B------:R-:W-:Y:S01]  /*a0c0*/  ISETP.GT.U32.AND P0, PT, R251.reuse, R13, PT ;  /* 0x0000000dfb00720c */ /* 0x040fe20003f04070 */
[----:B------:R-:W-:Y:S01]  /*a0d0*/  IMAD.HI.U32 R125, R124, R245, RZ ;  /* 0x000000f57c7d7227 */ /* 0x000fe200078e00ff */
[----:B------:R-:W-:-:S02]  /*a0e0*/  ISETP.GT.U32.AND P4, PT, R251, R21, PT ;  /* 0x00000015fb00720c */ /* 0x000fc40003f84070 */
[----:B------:R-:W-:Y:S01]  /*a0f0*/  @!P1 IADD3 R11, R11, -R251, RZ ;  /* 0x800000fb0b0b9210 */ /* 0x000fe20007ffe0ff */
[--C-:B------:R-:W-:Y:S01]  /*a100*/  @!P6 IMAD.IADD R19, R19, 0x1, -R251.reuse ;  /* 0x000000011313e824 */ /* 0x100fe200078e0afb */
[C---:B------:R-:W-:Y:S01]  /*a110*/  ISETP.GT.U32.AND P6, PT, R251.reuse, R12, PT ;  /* 0x0000000cfb00720c */ /* 0x040fe20003fc4070 */
[----:B------:R-:W-:Y:S01]  /*a120*/  @!P3 IMAD.IADD R22, R22, 0x1, -R251 ;  /* 0x000000011616b824 */ /* 0x000fe200078e0afb */
[C---:B------:R-:W-:Y:S01]  /*a130*/  ISETP.GT.U32.AND P1, PT, R251.reuse, R4, PT ;  /* 0x00000004fb00720c */ /* 0x040fe20003f24070 */
[----:B------:R-:W-:Y:S01]  /*a140*/  IMAD.MOV R125, RZ, RZ, -R125 ;  /* 0x000000ffff7d7224 */ /* 0x000fe200078e0a7d */
[C---:B------:R-:W-:Y:S01]  /*a150*/  ISETP.GT.U32.AND P3, PT, R251.reuse, R16, PT ;  /* 0x00000010fb00720c */ /* 0x040fe20003f64070 */
[----:B------:R-:W-:Y:S01]  /*a160*/  @!P5 IMAD.IADD R20, R20, 0x1, -R251 ;  /* 0x000000011414d824 */ /* 0x000fe200078e0afb */
[C---:B------:R-:W-:Y:S01]  /*a170*/  ISETP.GT.U32.AND P5, PT, R251.reuse, R14, PT ;  /* 0x0000000efb00720c */ /* 0x040fe20003fa4070 */
[----:B------:R-:W-:Y:S02]  /*a180*/  IMAD R245, R251, R125, R245 ;  /* 0x0000007dfbf57224 */ /* 0x000fe400078e02f5 */
[----:B------:R-:W-:Y:S01]  /*a190*/  IMAD.HI.U32 R125, R124, R246, RZ ;  /* 0x000000f67c7d7227 */ /* 0x000fe200078e00ff */
[----:B------:R-:W-:-:S02]  /*a1a0*/  @!P0 IADD3 R13, R13, -R251, RZ ;  /* 0x800000fb0d0d8210 */ /* 0x000fc40007ffe0ff */
[----:B------:R-:W-:Y:S01]  /*a1b0*/  @!P4 IADD3 R21, R21, -R251, RZ ;  /* 0x800000fb1515c210 */ /* 0x000fe20007ffe0ff */
[----:B------:R-:W-:Y:S01]  /*a1c0*/  @!P2 IMAD.IADD R10, R10, 0x1, -R251 ;  /* 0x000000010a0aa824 */ /* 0x000fe200078e0afb */
[C---:B------:R-:W-:Y:S01]  /*a1d0*/  ISETP.GT.U32.AND P4, PT, R251.reuse, R15, PT ;  /* 0x0000000ffb00720c */ /* 0x040fe20003f84070 */
[----:B------:R-:W-:Y:S02]  /*a1e0*/  IMAD.MOV R125, RZ, RZ, -R125 ;  /* 0x000000ffff7d7224 */ /* 0x000fe400078e0a7d */
[--C-:B------:R-:W-:Y:S01]  /*a1f0*/  @!P6 IMAD.IADD R12, R12, 0x1, -R251.reuse ;  /* 0x000000010c0ce824 */ /* 0x100fe200078e0afb */
[C---:B------:R-:W-:Y:S01]  /*a200*/  ISETP.GT.U32.AND P6, PT, R251.reuse, R13, PT ;  /* 0x0000000dfb00720c */ /* 0x040fe20003fc4070 */
[----:B------:R-:W-:Y:S01]  /*a210*/  @!P1 IMAD.IADD R4, R4, 0x1, -R251 ;  /* 0x0000000104049824 */ /* 0x000fe200078e0afb */
[----:B------:R-:W-:Y:S01]  /*a220*/  @!P3 IADD3 R16, R16, -R251, RZ ;  /* 0x800000fb1010b210 */ /* 0x000fe20007ffe0ff */
[C---:B------:R-:W-:Y:S01]  /*a230*/  IMAD R246, R251.reuse, R125, R246 ;  /* 0x0000007dfbf67224 */ /* 0x040fe200078e02f6 */
[C---:B------:R-:W-:Y:S01]  /*a240*/  ISETP.GT.U32.AND P1, PT, R251.reuse, R10, PT ;  /* 0x0000000afb00720c */ /* 0x040fe20003f24070 */
[----:B------:R-:W-:Y:S01]  /*a250*/  IMAD.HI.U32 R125, R124, R247, RZ ;  /* 0x000000f77c7d7227 */ /* 0x000fe200078e00ff */
[----:B------:R-:W-:-:S03]  /*a260*/  ISETP.GT.U32.AND P3, PT, R251, R9, PT ;  /* 0x00000009fb00720c */ /* 0x000fc60003f64070 */
[----:B------:R-:W-:Y:S01]  /*a270*/  @!P5 IMAD.IADD R14, R14, 0x1, -R251 ;  /* 0x000000010e0ed824 */ /* 0x000fe200078e0afb */
[----:B------:R-:W-:Y:S01]  /*a280*/  ISETP.GT.U32.AND P5, PT, R251, R7, PT ;  /* 0x00000007fb00720c */ /* 0x000fe20003fa4070 */
[----:B------:R-:W-:Y:S02]  /*a290*/  IMAD.MOV R125, RZ, RZ, -R125 ;  /* 0x000000ffff7d7224 */ /* 0x000fe400078e0a7d */
[----:B------:R-:W-:Y:S01]  /*a2a0*/  @!P4 IMAD.IADD R15, R15, 0x1, -R251 ;  /* 0x000000010f0fc824 */ /* 0x000fe200078e0afb */
[C---:B------:R-:W-:Y:S01]  /*a2b0*/  ISETP.GT.U32.AND P4, PT, R251.reuse, R8, PT ;  /* 0x00000008fb00720c */ /* 0x040fe20003f84070 */
[C---:B------:R-:W-:Y:S01]  /*a2c0*/  IMAD R247, R251.reuse, R125, R247 ;  /* 0x0000007dfbf77224 */ /* 0x040fe200078e02f7 */
[C---:B------:R-:W-:Y:S01]  /*a2d0*/  ISETP.GT.U32.AND P2, PT, R251.reuse, R3, PT ;  /* 0x00000003fb00720c */ /* 0x040fe20003f44070 */
[----:B------:R-:W-:Y:S01]  /*a2e0*/  IMAD.HI.U32 R125, R124, R248, RZ ;  /* 0x000000f87c7d7227 */ /* 0x000fe200078e00ff */
[----:B------:R-:W-:Y:S02]  /*a2f0*/  @!P1 IADD3 R10, R10, -R251, RZ ;  /* 0x800000fb0a0a9210 */ /* 0x000fe40007ffe0ff */
[----:B------:R-:W-:Y:S01]  /*a300*/  ISETP.GT.U32.AND P1, PT, R251, R4, PT ;  /* 0x00000004fb00720c */ /* 0x000fe20003f24070 */
[--C-:B------:R-:W-:Y:S01]  /*a310*/  @!P6 IMAD.IADD R13, R13, 0x1, -R251.reuse ;  /* 0x000000010d0de824 */ /* 0x100fe200078e0afb */
[----:B------:R-:W-:Y:S01]  /*a320*/  ISETP.GT.U32.AND P6, PT, R251, R6, PT ;  /* 0x00000006fb00720c */ /* 0x000fe20003fc4070 */
[----:B------:R-:W-:Y:S01]  /*a330*/  @!P3 IMAD.IADD R9, R9, 0x1, -R251 ;  /* 0x000000010909b824 */ /* 0x000fe200078e0afb */
[----:B------:R-:W-:Y:S01]  /*a340*/  ISETP.GT.U32.AND P3, PT, R251, R2, PT ;  /* 0x00000002fb00720c */ /* 0x000fe20003f64070 */
[----:B------:R-:W-:Y:S01]  /*a350*/  IMAD.MOV R125, RZ, RZ, -R125 ;  /* 0x000000ffff7d7224 */ /* 0x000fe200078e0a7d */
[----:B------:R-:W-:Y:S01]  /*a360*/  IABS R250, R236 ;  /* 0x000000ec00fa7213 */ /* 0x000fe20000000000 */
[----:B------:R-:W-:Y:S01]  /*a370*/  @!P5 IMAD.IADD R7, R7, 0x1, -R251 ;  /* 0x000000010707d824 */ /* 0x000fe200078e0afb */
[C---:B------:R-:W-:Y:S01]  /*a380*/  ISETP.GT.U32.AND P5, PT, R251.reuse, R239, PT ;  /* 0x000000effb00720c */ /* 0x040fe20003fa4070 */
[----:B------:R-:W-:Y:S01]  /*a390*/  IMAD R248, R251, R125, R248 ;  /* 0x0000007dfbf87224 */ /* 0x000fe200078e02f8 */
[----:B-1----:R-:W3:Y:S01]  /*a3a0*/  LDL.LU R236, [R1+0x20] ;  /* 0x0000200001ec7983 */ /* 0x002ee20000300800 */
[----:B------:R-:W-:-:S04]  /*a3b0*/  IMAD.HI.U32 R125, R124, R249, RZ ;  /* 0x000000f97c7d7227 */ /* 0x000fc800078e00ff */
[----:B------:R-:W-:Y:S01]  /*a3c0*/  IMAD.HI.U32 R124, R124, R250, RZ ;  /* 0x000000fa7c7c7227 */ /* 0x000fe200078e00ff */
[----:B------:R-:W-:-:S03]  /*a3d0*/  @!P6 IADD3 R6, R6, -R251, RZ ;  /* 0x800000fb0606e210 */ /* 0x000fc60007ffe0ff */
[----:B------:R-:W-:Y:S02]  /*a3e0*/  @!P4 IMAD.IADD R8, R8, 0x1, -R251 ;  /* 0x000000010808c824 */ /* 0x000fe400078e0afb */
[----:B------:R-:W-:Y:S02]  /*a3f0*/  IMAD.MOV R125, RZ, RZ, -R125 ;  /* 0x000000ffff7d7224 */ /* 0x000fe400078e0a7d */
[--C-:B------:R-:W-:Y:S01]  /*a400*/  @!P2 IMAD.IADD R3, R3, 0x1, -R251.reuse ;  /* 0x000000010303a824 */ /* 0x100fe200078e0afb */
[C---:B------:R-:W-:Y:S01]  /*a410*/  ISETP.GT.U32.AND P2, PT, R251.reuse, R9, PT ;  /* 0x00000009fb00720c */ /* 0x040fe20003f44070 */
[----:B------:R-:W-:Y:S01]  /*a420*/  IMAD.MOV R124, RZ, RZ, -R124 ;  /* 0x000000ffff7c7224 */ /* 0x000fe200078e0a7c */
[C---:B------:R-:W-:Y:S01]  /*a430*/  ISETP.GT.U32.AND P6, PT, R251.reuse, R240, PT ;  /* 0x000000f0fb00720c */ /* 0x040fe20003fc4070 */
[--C-:B------:R-:W-:Y:S01]  /*a440*/  @!P1 IMAD.IADD R4, R4, 0x1, -R251.reuse ;  /* 0x0000000104049824 */ /* 0x100fe200078e0afb */
[C---:B------:R-:W-:Y:S01]  /*a450*/  ISETP.GT.U32.AND P1, PT, R251.reuse, R242, PT ;  /* 0x000000f2fb00720c */ /* 0x040fe20003f24070 */
[----:B------:R-:W-:Y:S01]  /*a460*/  @!P3 IMAD.IADD R2, R2, 0x1, -R251 ;  /* 0x000000010202b824 */ /* 0x000fe200078e0afb */
[C---:B------:R-:W-:Y:S01]  /*a470*/  ISETP.GT.U32.AND P3, PT, R251.reuse, R8, PT ;  /* 0x00000008fb00720c */ /* 0x040fe20003f64070 */
[----:B------:R-:W-:-:S02]  /*a480*/  IMAD R249, R251, R125, R249 ;  /* 0x0000007dfbf97224 */ /* 0x000fc400078e02f9 */
[----:B------:R-:W-:Y:S02]  /*a490*/  IMAD R250, R251, R124, R250 ;  /* 0x0000007cfbfa7224 */ /* 0x000fe400078e02fa */
[--C-:B------:R-:W-:Y:S01]  /*a4a0*/  @!P5 IMAD.IADD R239, R239, 0x1, -R251.reuse ;  /* 0x00000001efefd824 */ /* 0x100fe200078e0afb */
[----:B------:R-:W1:Y:S01]  /*a4b0*/  LDC.64 R124, c[0x0][0x238] ;  /* 0x00008e00ff7c7b82 */ /* 0x000e620000000a00 */
[----:B------:R-:W-:Y:S01]  /*a4c0*/  ISETP.GT.U32.AND P5, PT, R251, R6, PT ;  /* 0x00000006fb00720c */ /* 0x000fe20003fa4070 */
[--C-:B------:R-:W-:Y:S01]  /*a4d0*/  @!P2 IMAD.IADD R9, R9, 0x1, -R251.reuse ;  /* 0x000000010909a824 */ /* 0x100fe200078e0afb */
[C---:B------:R-:W-:Y:S01]  /*a4e0*/  ISETP.GT.U32.AND P2, PT, R251.reuse, R3, PT ;  /* 0x00000003fb00720c */ /* 0x040fe20003f44070 */
[--C-:B------:R-:W-:Y:S02]  /*a4f0*/  @!P6 IMAD.IADD R240, R240, 0x1, -R251.reuse ;  /* 0x00000001f0f0e824 */ /* 0x100fe400078e0afb */
[--C-:B------:R-:W-:Y:S01]  /*a500*/  @!P1 IMAD.IADD R242, R242, 0x1, -R251.reuse ;  /* 0x00000001f2f29824 */ /* 0x100fe200078e0afb */
[C---:B------:R-:W-:Y:S01]  /*a510*/  ISETP.GT.U32.AND P1, PT, R251.reuse, R249, PT ;  /* 0x000000f9fb00720c */ /* 0x040fe20003f24070 */
[----:B------:R-:W-:Y:S01]  /*a520*/  @!P3 IMAD.IADD R8, R8, 0x1, -R251 ;  /* 0x000000010808b824 */ /* 0x000fe200078e0afb */
[----:B------:R-:W-:-:S02]  /*a530*/  ISETP.GT.U32.AND P3, PT, R251, R2, PT ;  /* 0x00000002fb00720c */ /* 0x000fc40003f64070 */
[----:B------:R-:W-:-:S03]  /*a540*/  ISETP.GT.U32.AND P6, PT, R251, R239, PT ;  /* 0x000000effb00720c */ /* 0x000fc60003fc4070 */
[--C-:B------:R-:W-:Y:S01]  /*a550*/  @!P5 IMAD.IADD R6, R6, 0x1, -R251.reuse ;  /* 0x000000010606d824 */ /* 0x100fe200078e0afb */
[----:B------:R-:W-:Y:S01]  /*a560*/  ISETP.GT.U32.AND P5, PT, R251, R240, PT ;  /* 0x000000f0fb00720c */ /* 0x000fe20003fa4070 */
[----:B------:R-:W-:Y:S01]  /*a570*/  @!P2 IMAD.IADD R3, R3, 0x1, -R251 ;  /* 0x000000010303a824 */ /* 0x000fe200078e0afb */
[----:B------:R-:W-:-:S03]  /*a580*/  ISETP.GT.U32.AND P2, PT, R251, R243, PT ;  /* 0x000000f3fb00720c */ /* 0x000fc60003f44070 */
[-C--:B------:R-:W-:Y:S02]  /*a590*/  @!P1 IADD3 R249, R249, -R251.reuse, RZ ;  /* 0x800000fbf9f99210 */ /* 0x080fe40007ffe0ff */
[--C-:B------:R-:W-:Y:S01]  /*a5a0*/  @!P3 IMAD.IADD R2, R2, 0x1, -R251.reuse ;  /* 0x000000010202b824 */ /* 0x100fe200078e0afb */
[----:B--2---:R-:W-:Y:S01]  /*a5b0*/  ISETP.GE.AND P1, PT, R238, RZ, PT ;  /* 0x000000ffee00720c */ /* 0x004fe20003f26270 */
[----:B-1----:R1:W-:Y:S01]  /*a5c0*/  STL [R1+0x1150], R124 ;  /* 0x0011507c01007387 */ /* 0x0023e20000100800 */
[----:B------:R-:W-:Y:S02]  /*a5d0*/  ISETP.GT.U32.AND P3, PT, R251, R244, PT ;  /* 0x000000f4fb00720c */ /* 0x000fe40003f64070 */
[----:B------:R-:W-:Y:S01]  /*a5e0*/  @!P6 IADD3 R239, R239, -R251, RZ ;  /* 0x800000fbefefe210 */ /* 0x000fe20007ffe0ff */
[----:B------:R-:W-:Y:S01]  /*a5f0*/  @!P5 IMAD.IADD R240, R240, 0x1, -R251 ;  /* 0x00000001f0f0d824 */ /* 0x000fe200078e0afb */
[C---:B------:R-:W-:Y:S01]  /*a600*/  ISETP.GT.U32.AND P6, PT, R251.reuse, R246, PT ;  /* 0x000000f6fb00720c */ /* 0x040fe20003fc4070 */
[----:B-1----:R-:W2:Y:S01]  /*a610*/  LDL R124, [R1+0x114c] ;  /* 0x00114c00017c7983 */ /* 0x002ea20000100800 */
[----:B------:R-:W-:-:S03]  /*a620*/  ISETP.GT.U32.AND P5, PT, R251, R247, PT ;  /* 0x000000f7fb00720c */ /* 0x000fc60003fa4070 */
[----:B------:R-:W4:Y:S01]  /*a630*/  LDL.LU R238, [R1+0x24] ;  /* 0x0000240001ee7983 */ /* 0x000f220000300800 */
[----:B------:R-:W-:-:S03]  /*a640*/  @!P2 IMAD.IADD R243, R243, 0x1, -R251 ;  /* 0x00000001f3f3a824 */ /* 0x000fc600078e0afb */
[----:B------:R-:W-:-:S04]  /*a650*/  @!P3 IADD3 R244, R244, -R251, RZ ;  /* 0x800000fbf4f4b210 */ /* 0x000fc80007ffe0ff */
[--C-:B------:R-:W-:Y:S01]  /*a660*/  @!P6 IMAD.IADD R246, R246, 0x1, -R251.reuse ;  /* 0x00000001f6f6e824 */ /* 0x100fe200078e0afb */
[----:B------:R-:W5:Y:S01]  /*a670*/  LDL R237, [R1+0xd54] ;  /* 0x000d540001ed7983 */ /* 0x000f620000100800 */
[----:B------:R-:W-:Y:S01]  /*a680*/  ISETP.GT.U32.AND P6, PT, R251, R243, PT ;  /* 0x000000f3fb00720c */ /* 0x000fe20003fc4070 */
[----:B------:R-:W-:Y:S01]  /*a690*/  @!P5 IMAD.IADD R247, R247, 0x1, -R251 ;  /* 0x00000001f7f7d824 */ /* 0x000fe200078e0afb */
[----:B------:R-:W-:-:S11]  /*a6a0*/  ISETP.GT.U32.AND P5, PT, R251, R244, PT ;  /* 0x000000f4fb00720c */ /* 0x000fd60003fa4070 */
[----:B------:R-:W-:Y:S02]  /*a6b0*/  @!P6 IMAD.IADD R243, R243, 0x1, -R251 ;  /* 0x00000001f3f3e824 */ /* 0x000fe400078e0afb */
[----:B------:R-:W-:-:S03]  /*a6c0*/  @!P5 IADD3 R244, R244, -R251, RZ ;  /* 0x800000fbf4f4d210 */ /* 0x000fc60007ffe0ff */
[----:B------:R1:W-:Y:S04]  /*a6d0*/  STL [R1+0x1180], R243 ;  /* 0x001180f301007387 */ /* 0x0003e80000100800 */
[----:B-1----:R-:W5:Y:S04]  /*a6e0*/  LDL R243, [R1+0xd60] ;  /* 0x000d600001f37983 */ /* 0x002f680000100800 */
[----:B------:R1:W-:Y:S04]  /*a6f0*/  STL [R1+0x117c], R244 ;  /* 0x00117cf401007387 */ /* 0x0003e80000100800 */
[----:B-1----:R-:W5:Y:S01]  /*a700*/  LDL R244, [R1+0xd58] ;  /* 0x000d580001f47983 */ /* 0x002f620000100800 */
[----:B------:R-:W-:-:S13]  /*a710*/  ISETP.GT.U32.AND P0, PT, R251, R19, PT ;  /* 0x00000013fb00720c */ /* 0x000fda0003f04070 */
[----:B------:R-:W-:Y:S01]  /*a720*/  @!P0 IMAD.IADD R19, R19, 0x1, -R251 ;  /* 0x0000000113138824 */ /* 0x000fe200078e0afb */
[C---:B------:R-:W-:Y:S02]  /*a730*/  ISETP.GT.U32.AND P0, PT, R251.reuse, R12, PT ;  /* 0x0000000cfb00720c */ /* 0x040fe40003f04070 */
[----:B------:R-:W-:-:S11]  /*a740*/  ISETP.GT.U32.AND P4, PT, R251, R0, PT ;  /* 0x00000000fb00720c */ /* 0x000fd60003f84070 */
[----:B------:R-:W-:Y:S01]  /*a750*/  @!P0 IMAD.IADD R12, R12, 0x1, -R251 ;  /* 0x000000010c0c8824 */ /* 0x000fe200078e0afb */
[----:B------:R-:W-:Y:S02]  /*a760*/  ISETP.GT.U32.AND P0, PT, R251, R5, PT ;  /* 0x00000005fb00720c */ /* 0x000fe40003f04070 */
[----:B------:R-:W-:-:S11]  /*a770*/  @!P4 IADD3 R0, R0, -R251, RZ ;  /* 0x800000fb0000c210 */ /* 0x000fd60007ffe0ff */
[----:B------:R-:W-:Y:S01]  /*a780*/  @!P0 IMAD.IADD R5, R5, 0x1, -R251 ;  /* 0x0000000105058824 */ /* 0x000fe200078e0afb */
[C---:B------:R-:W-:Y:S02]  /*a790*/  ISETP.GT.U32.AND P0, PT, R251.reuse, R11, PT ;  /* 0x0000000bfb00720c */ /* 0x040fe40003f04070 */
[----:B------:R-:W-:-:S11]  /*a7a0*/  ISETP.GT.U32.AND P4, PT, R251, R7, PT ;  /* 0x00000007fb00720c */ /* 0x000fd60003f84070 */
[--C-:B------:R-:W-:Y:S01]  /*a7b0*/  @!P0 IMAD.IADD R11, R11, 0x1, -R251.reuse ;  /* 0x000000010b0b8824 */ /* 0x100fe200078e0afb */
[----:B------:R-:W-:Y:S01]  /*a7c0*/  ISETP.GT.U32.AND P0, PT, R251, R5, PT ;  /* 0x00000005fb00720c */ /* 0x000fe20003f04070 */
[----:B------:R-:W-:Y:S01]  /*a7d0*/  @!P4 IMAD.IADD R7, R7, 0x1, -R251 ;  /* 0x000000010707c824 */ /* 0x000fe200078e0afb */
[----:B------:R-:W-:-:S11]  /*a7e0*/  ISETP.GT.U32.AND P4, PT, R251, R0, PT ;  /* 0x00000000fb00720c */ /* 0x000fd60003f84070 */
[----:B------:R-:W-:Y:S02]  /*a7f0*/  @!P0 IADD3 R5, R5, -R251, RZ ;  /* 0x800000fb05058210 */ /* 0x000fe40007ffe0ff */
[C---:B------:R-:W-:Y:S01]  /*a800*/  ISETP.GT.U32.AND P0, PT, R251.reuse, R241, PT ;  /* 0x000000f1fb00720c */ /* 0x040fe20003f04070 */
[----:B------:R-:W-:Y:S01]  /*a810*/  @!P4 IMAD.IADD R0, R0, 0x1, -R251 ;  /* 0x000000010000c824 */ /* 0x000fe200078e0afb */
[----:B------:R-:W-:-:S11]  /*a820*/  ISETP.GT.U32.AND P4, PT, R251, R245, PT ;  /* 0x000000f5fb00720c */ /* 0x000fd60003f84070 */
[--C-:B------:R-:W-:Y:S01]  /*a830*/  @!P0 IMAD.IADD R241, R241, 0x1, -R251.reuse ;  /* 0x00000001f1f18824 */ /* 0x100fe200078e0afb */
[----:B------:R-:W-:Y:S01]  /*a840*/  ISETP.GT.U32.AND P0, PT, R251, R248, PT ;  /* 0x000000f8fb00720c */ /* 0x000fe20003f04070 */
[----:B------:R-:W-:Y:S01]  /*a850*/  @!P4 IMAD.IADD R245, R245, 0x1, -R251 ;  /* 0x00000001f5f5c824 */ /* 0x000fe200078e0afb */
[C---:B------:R-:W-:Y:S02]  /*a860*/  ISETP.GT.U32.AND P2, PT, R251.reuse, R250, PT ;  /* 0x000000fafb00720c */ /* 0x040fe40003f44070 */
[C---:B------:R-:W-:Y:S02]  /*a870*/  ISETP.GT.U32.AND P3, PT, R251.reuse, R241, PT ;  /* 0x000000f1fb00720c */ /* 0x040fe40003f64070 */
[----:B------:R-:W-:-:S07]  /*a880*/  ISETP.GT.U32.AND P4, PT, R251, R242, PT ;  /* 0x000000f2fb00720c */ /* 0x000fce0003f84070 */
[--C-:B------:R-:W-:Y:S01]  /*a890*/  @!P0 IMAD.IADD R248, R248, 0x1, -R251.reuse ;  /* 0x00000001f8f88824 */ /* 0x100fe200078e0afb */
[C---:B------:R-:W-:Y:S01]  /*a8a0*/  ISETP.GT.U32.AND P0, PT, R251.reuse, R245, PT ;  /* 0x000000f5fb00720c */ /* 0x040fe20003f04070 */
[--C-:B------:R-:W-:Y:S01]  /*a8b0*/  @!P2 IMAD.IADD R250, R250, 0x1, -R251.reuse ;  /* 0x00000001fafaa824 */ /* 0x100fe200078e0afb */
[----:B------:R-:W-:Y:S01]  /*a8c0*/  ISETP.GT.U32.AND P2, PT, R251, R246, PT ;  /* 0x000000f6fb00720c */ /* 0x000fe20003f44070 */
[--C-:B------:R-:W-:Y:S01]  /*a8d0*/  @!P3 IMAD.IADD R241, R241, 0x1, -R251.reuse ;  /* 0x00000001f1f1b824 */ /* 0x100fe200078e0afb */
[C---:B------:R-:W-:Y:S01]  /*a8e0*/  ISETP.GT.U32.AND P3, PT, R251.reuse, R247, PT ;  /* 0x000000f7fb00720c */ /* 0x040fe20003f64070 */
[----:B------:R-:W-:Y:S01]  /*a8f0*/  @!P4 IMAD.IADD R242, R242, 0x1, -R251 ;  /* 0x00000001f2f2c824 */ /* 0x000fe200078e0afb */
[C---:B------:R-:W-:Y:S02]  /*a900*/  ISETP.GT.U32.AND P4, PT, R251.reuse, R248, PT ;  /* 0x000000f8fb00720c */ /* 0x040fe40003f84070 */
[C---:B------:R-:W-:Y:S02]  /*a910*/  ISETP.GT.U32.AND P6, PT, R251.reuse, R249, PT ;  /* 0x000000f9fb00720c */ /* 0x040fe40003fc4070 */
[----:B------:R-:W-:-:S03]  /*a920*/  ISETP.GT.U32.AND P5, PT, R251, R250, PT ;  /* 0x000000fafb00720c */ /* 0x000fc60003fa4070 */
[--C-:B------:R-:W-:Y:S01]  /*a930*/  @!P0 IMAD.IADD R245, R245, 0x1, -R251.reuse ;  /* 0x00000001f5f58824 */ /* 0x100fe200078e0afb */
[----:B------:R-:W-:Y:S01]  /*a940*/  @!P1 IADD3 R252, -R252, RZ, RZ ;  /* 0x000000fffcfc9210 */ /* 0x000fe20007ffe1ff */
[--C-:B------:R-:W-:Y:S02]  /*a950*/  @!P2 IMAD.IADD R246, R246, 0x1, -R251.reuse ;  /* 0x00000001f6f6a824 */ /* 0x100fe400078e0afb */
[--C-:B------:R-:W-:Y:S02]  /*a960*/  @!P3 IMAD.IADD R247, R247, 0x1, -R251.reuse ;  /* 0x00000001f7f7b824 */ /* 0x100fe400078e0afb */
[--C-:B------:R-:W-:Y:S02]  /*a970*/  @!P4 IMAD.IADD R248, R248, 0x1, -R251.reuse ;  /* 0x00000001f8f8c824 */ /* 0x100fe400078e0afb */
[--C-:B------:R-:W-:Y:S02]  /*a980*/  @!P6 IMAD.IADD R249, R249, 0x1, -R251.reuse ;  /* 0x00000001f9f9e824 */ /* 0x100fe400078e0afb */
[----:B------:R-:W-:Y:S01]  /*a990*/  @!P5 IMAD.IADD R250, R250, 0x1, -R251 ;  /* 0x00000001fafad824 */ /* 0x000fe200078e0afb */
[----:B------:R1:W-:Y:S01]  /*a9a0*/  STL [R1+0x1170], R246 ;  /* 0x001170f601007387 */ /* 0x0003e20000100800 */
[----:B------:R-:W-:-:S03]  /*a9b0*/  ISETP.GE.AND P4, PT, R235, RZ, PT ;  /* 0x000000ffeb00720c */ /* 0x000fc60003f86270 */
[----:B-1----:R-:W5:Y:S04]  /*a9c0*/  LDL R246, [R1+0xd88] ;  /* 0x000d880001f67983 */ /* 0x002f680000100800 */
[----:B------:R1:W-:Y:S04]  /*a9d0*/  STL [R1+0x1174], R247 ;  /* 0x001174f701007387 */ /* 0x0003e80000100800 */
[----:B-1----:R-:W5:Y:S01]  /*a9e0*/  LDL R247, [R1+0xd80] ;  /* 0x000d800001f77983 */ /* 0x002f620000100800 */
[----:B---3--:R-:W-:-:S13]  /*a9f0*/  ISETP.NE.AND P0, PT, R236, RZ, PT ;  /* 0x000000ffec00720c */ /* 0x008fda0003f05270 */
[----:B------:R-:W-:Y:S01]  /*aa00*/  @!P0 LOP3.LUT R252, RZ, R236, RZ, 0x33, !PT ;  /* 0x000000ecfffc8212 */ /* 0x000fe200078e33ff */
[----:B------:R1:W-:Y:S04]  /*aa10*/  STL [R1+0x1178], R248 ;  /* 0x001178f801007387 */ /* 0x0003e80000100800 */
[----:B------:R-:W3:Y:S04]  /*aa20*/  LDL.LU R235, [R1+0x1190] ;  /* 0x0011900001eb7983 */ /* 0x000ee80000300800 */
[----:B-1----:R-:W3:Y:S04]  /*aa30*/  LDL R248, [R1+0xd94] ;  /* 0x000d940001f87983 */ /* 0x002ee80000100800 */
[----:B------:R-:W3:Y:S01]  /*aa40*/  LDL.LU R236, [R1+0x118c] ;  /* 0x00118c0001ec7983 */ /* 0x000ee20000300800 */
[----:B----4-:R-:W-:-:S02]  /*aa50*/  ISETP.NE.AND P0, PT, R238, RZ, PT ;  /* 0x000000ffee00720c */ /* 0x010fc40003f05270 */
[----:B------:R-:W-:Y:S02]  /*aa60*/  LOP3.LUT R251, RZ, R238, RZ, 0x33, !PT ;  /* 0x000000eefffb7212 */ /* 0x000fe400078e33ff */
[----:B------:R-:W1:Y:S01]  /*aa70*/  S2R R238, SR_TID.X ;  /* 0x0000000000ee7919 */ /* 0x000e620000002100 */
[----:B--2---:R-:W-:Y:S02]  /*aa80*/  ISETP.GE.AND P5, PT, R124, RZ, PT ;  /* 0x000000ff7c00720c */ /* 0x004fe40003fa6270 */
[----:B-----5:R-:W-:Y:S01]  /*aa90*/  ISETP.GE.AND P2, PT, R237, RZ, PT ;  /* 0x000000ffed00720c */ /* 0x020fe20003f46270 */
[----:B------:R2:W-:Y:S04]  /*aaa0*/  STL [R1+0x1158], R252 ;  /* 0x001158fc01007387 */ /* 0x0005e80000100800 */
[----:B------:R-:W4:Y:S04]  /*aab0*/  LDL R124, [R1+0xd9c] ;  /* 0x000d9c00017c7983 */ /* 0x000f280000100800 */
[----:B--2---:R-:W2:Y:S01]  /*aac0*/  LDL R252, [R1+0xd8c] ;  /* 0x000d8c0001fc7983 */ /* 0x004ea20000100800 */
[----:B-1----:R-:W-:-:S05]  /*aad0*/  LOP3.LUT R238, R238, 0x3f, RZ, 0xc0, !PT ;  /* 0x0000003feeee7812 */ /* 0x002fca00078ec0ff */
[----:B------:R-:W-:Y:S01]  /*aae0*/  IMAD R125, R238, R125, RZ ;  /* 0x0000007dee7d7224 */ /* 0x000fe200078e02ff */
[----:B------:R-:W-:Y:S02]  /*aaf0*/  ISETP.GE.AND P1, PT, R244, RZ, PT ;  /* 0x000000fff400720c */ /* 0x000fe40003f26270 */
[----:B------:R-:W5:Y:S04]  /*ab00*/  LDL R244, [R1+0xda8] ;  /* 0x000da80001f47983 */ /* 0x000f680000100800 */
[----:B------:R-:W3:Y:S04]  /*ab10*/  LDL.LU R237, [R1+0x1c] ;  /* 0x00001c0001ed7983 */ /* 0x000ee80000300800 */
[----:B------:R-:W4:Y:S01]  /*ab20*/  LDL.LU R238, [R1+0x1188] ;  /* 0x0011880001ee7983 */ /* 0x000f220000300800 */
[----:B------:R-:W-:-:S03]  /*ab30*/  ISETP.GE.AND P3, PT, R243, RZ, PT ;  /* 0x000000fff300720c */ /* 0x000fc60003f66270 */
[----:B------:R-:W5:Y:S04]  /*ab40*/  LDL R243, [R1+0xdac] ;  /* 0x000dac0001f37983 */ /* 0x000f680000100800 */
[----:B------:R4:W-:Y:S02]  /*ab50*/  STL [R1+0x24], R125 ;  /* 0x0000247d01007387 */ /* 0x0009e40000100800 */
[----:B----4-:R-:W-:Y:S02]  /*ab60*/  IMAD.MOV.U32 R125, RZ, RZ, R238 ;  /* 0x000000ffff7d7224 */ /* 0x010fe400078e00ee */
[----:B------:R-:W4:Y:S01]  /*ab70*/  LDL R238, [R1+0xd5c] ;  /* 0x000d5c0001ee7983 */ /* 0x000f220000100800 */
[----:B---3--:R-:W-:Y:S02]  /*ab80*/  @!P4 IMAD.MOV R237, RZ, RZ, -R237 ;  /* 0x000000ffffedc224 */ /* 0x008fe400078e0aed */
[----:B------:R-:W-:-:S03]  /*ab90*/  @!P5 IADD3 R125, -R125, RZ, RZ ;  /* 0x000000ff7d7dd210 */ /* 0x000fc60007ffe1ff */
[----:B------:R1:W-:Y:S01]  /*aba0*/  STL [R1+0x20], R237 ;  /* 0x000020ed01007387 */ /* 0x0003e20000100800 */
[----:B------:R-:W-:-:S03]  /*abb0*/  ISETP.GE.AND P5, PT, R247, RZ, PT ;  /* 0x000000fff700720c */ /* 0x000fc60003fa6270 */
[----:B-1----:R-:W3:Y:S01]  /*abc0*/  LDL.LU R237, [R1+0x1184] ;  /* 0x0011840001ed7983 */ /* 0x002ee20000300800 */
[----:B----4-:R-:W-:-:S03]  /*abd0*/  ISETP.GE.AND P4, PT, R238, RZ, PT ;  /* 0x000000ffee00720c */ /* 0x010fc60003f86270 */
[----:B------:R-:W4:Y:S04]  /*abe0*/  LDL.LU R238, [R1+0x18] ;  /* 0x0000180001ee7983 */ /* 0x000f280000300800 */
[----:B------:R-:W3:Y:S04]  /*abf0*/  LDL R247, [R1+0xdb0] ;  /* 0x000db00001f77983 */ /* 0x000ee80000100800 */
[----:B------:R1:W-:Y:S04]  /*ac00*/  STL [R1+0x1c], R125 ;  /* 0x00001c7d01007387 */ /* 0x0003e80000100800 */
[----:B-1----:R-:W2:Y:S01]  /*ac10*/  LDL.LU R125, [R1+0x14] ;  /* 0x00001400017d7983 */ /* 0x002ea20000300800 */
[----:B----4-:R-:W-:Y:S01]  /*ac20*/  @!P1 IMAD.MOV R238, RZ, RZ, -R238 ;  /* 0x000000ffffee9224 */ /* 0x010fe200078e0aee */
[----:B------:R-:W-:-:S04]  /*ac30*/  ISETP.GE.AND P1, PT, R246, RZ, PT ;  /* 0x000000fff600720c */ /* 0x000fc80003f26270 */
[----:B------:R1:W-:Y:S04]  /*ac40*/  STL [R1+0x18], R238 ;  /* 0x000018ee01007387 */ /* 0x0003e80000100800 */
[----:B-1----:R-:W4:Y:S01]  /*ac50*/  LDL.LU R238, [R1+0x10] ;  /* 0x0000100001ee7983 */ /* 0x002f220000300800 */
[----:B--2---:R-:W-:-:S03]  /*ac60*/  @!P2 IMAD.MOV R125, RZ, RZ, -R125 ;  /* 0x000000ffff7da224 */ /* 0x004fc600078e0a7d */
[----:B------:R-:W2:Y:S04]  /*ac70*/  LDL R246, [R1+0xdb4] ;  /* 0x000db40001f67983 */ /* 0x000ea80000100800 */
[----:B------:R1:W-:Y:S04]  /*ac80*/  STL [R1+0x14], R125 ;  /* 0x0000147d01007387 */ /* 0x0003e80000100800 */
[----:B-1----:R-:W5:Y:S01]  /*ac90*/  LDL.LU R125, [R1+0xc] ;  /* 0x00000c00017d7983 */ /* 0x002f620000300800 */
[----:B------:R-:W-:-:S03]  /*aca0*/  ISETP.GE.AND P2, PT, R252, RZ, PT ;  /* 0x000000fffc00720c */ /* 0x000fc60003f46270 */
[----:B------:R-:W3:Y:S01]  /*acb0*/  LDL.LU R252, [R1+0x8] ;  /* 0x0000080001fc7983 */ /* 0x000ee20000300800 */
[----:B----4-:R-:W-:-:S05]  /*acc0*/  @!P3 IMAD.MOV R238, RZ, RZ, -R238 ;  /* 0x000000ffffeeb224 */ /* 0x010fca00078e0aee */
[----:B------:R-:W-:Y:S01]  /*acd0*/  STL [R1+0x10], R238 ;  /* 0x000010ee01007387 */ /* 0x000fe20000100800 */
[----:B-----5:R-:W-:Y:S01]  /*ace0*/  @!P4 IMAD.MOV R125, RZ, RZ, -R125 ;  /* 0x000000ffff7dc224 */ /* 0x020fe200078e0a7d */
[----:B------:R-:W-:-:S04]  /*acf0*/  ISETP.GE.AND P4, PT, R124, RZ, PT ;  /* 0x000000ff7c00720c */ /* 0x000fc80003f86270 */
[----:B------:R1:W-:Y:S04]  /*ad00*/  STL [R1+0xc], R125 ;  /* 0x00000c7d01007387 */ /* 0x0003e80000100800 */
[----:B-1----:R-:W4:Y:S04]  /*ad10*/  LDL R125, [R1+0xdcc] ;  /* 0x000dcc00017d7983 */ /* 0x002f280000100800 */
[----:B------:R-:W5:Y:S01]  /*ad20*/  LDL.LU R124, [R1+0x4] ;  /* 0x00000400017c7983 */ /* 0x000f620000300800 */
[----:B---3--:R-:W-:Y:S02]  /*ad30*/  @!P5 IADD3 R252, -R252, RZ, RZ ;  /* 0x000000fffcfcd210 */ /* 0x008fe40007ffe1ff */
[----:B------:R-:W-:-:S02]  /*ad40*/  ISETP.GE.AND P3, PT, R248, RZ, PT ;  /* 0x000000fff800720c */ /* 0x000fc40003f66270 */
[----:B------:R-:W3:Y:S04]  /*ad50*/  LDL R248, [R1+0xdd0] ;  /* 0x000dd00001f87983 */ /* 0x000ee80000100800 */
[----:B------:R1:W-:Y:S04]  /*ad60*/  STL [R1+0x115c], R252 ;  /* 0x00115cfc01007387 */ /* 0x0003e80000100800 */
[----:B-1----:R-:W4:Y:S04]  /*ad70*/  LDL R252, [R1+0xdb8] ;  /* 0x000db80001fc7983 */ /* 0x002f280000100800 */
[----:B------:R-:W3:Y:S01]  /*ad80*/  LDL.LU R238, [R1] ;  /* 0x0000000001ee7983 */ /* 0x000ee20000300800 */
[----:B------:R-:W-:-:S03]  /*ad90*/  ISETP.GE.AND P5, PT, R244, RZ, PT ;  /* 0x000000fff400720c */ /* 0x000fc60003fa6270 */
[----:B------:R-:W4:Y:S01]  /*ada0*/  LDL R244, [R1+0xdd4] ;  /* 0x000dd40001f47983 */ /* 0x000f220000100800 */
[----:B-----5:R-:W-:Y:S01]  /*adb0*/  @!P1 IMAD.MOV R124, RZ, RZ, -R124 ;  /* 0x000000ffff7c9224 */ /* 0x020fe200078e0a7c */
[----:B------:R-:W-:-:S04]  /*adc0*/  ISETP.GE.AND P1, PT, R243, RZ, PT ;  /* 0x000000fff300720c */ /* 0x000fc80003f26270 */
[----:B------:R1:W-:Y:S04]  /*add0*/  STL [R1+0x1160], R124 ;  /* 0x0011607c01007387 */ /* 0x0003e80000100800 */
[----:B------:R-:W5:Y:S01]  /*ade0*/  LDL R243, [R1+0xdd8] ;  /* 0x000dd80001f37983 */ /* 0x000f620000100800 */
[----:B------:R-:W-:Y:S01]  /*adf0*/  @!P3 IMAD.MOV R237, RZ, RZ, -R237 ;  /* 0x000000ffffedb224 */ /* 0x000fe200078e0aed */
[----:B--2---:R-:W-:Y:S02]  /*ae00*/  ISETP.GE.AND P3, PT, R246, RZ, PT ;  /* 0x000000fff600720c */ /* 0x004fe40003f66270 */
[----:B-1----:R-:W2:Y:S01]  /*ae10*/  LDL R124, [R1+0xdec] ;  /* 0x000dec00017c7983 */ /* 0x002ea20000100800 */
[----:B---3--:R-:W-:Y:S01]  /*ae20*/  @!P2 IMAD.MOV R238, RZ, RZ, -R238 ;  /* 0x000000ffffeea224 */ /* 0x008fe200078e0aee */
[----:B------:R-:W-:-:S04]  /*ae30*/  ISETP.GE.AND P2, PT, R247, RZ, PT ;  /* 0x000000fff700720c */ /* 0x000fc80003f46270 */
[----:B------:R1:W-:Y:S04]  /*ae40*/  STL [R1+0x1164], R238 ;  /* 0x001164ee01007387 */ /* 0x0003e80000100800 */
[----:B------:R-:W3:Y:S04]  /*ae50*/  LDL R247, [R1+0xddc] ;  /* 0x000ddc0001f77983 */ /* 0x000ee80000100800 */
[----:B------:R1:W-:Y:S04]  /*ae60*/  STL [R1+0x1168], R237 ;  /* 0x001168ed01007387 */ /* 0x0003e80000100800 */
[----:B------:R-:W2:Y:S01]  /*ae70*/  LDL R246, [R1+0xdf4] ;  /* 0x000df40001f67983 */ /* 0x000ea20000100800 */
[----:B------:R-:W-:Y:S01]  /*ae80*/  @!P4 IMAD.MOV R236, RZ, RZ, -R236 ;  /* 0x000000ffffecc224 */ /* 0x000fe200078e0aec */
[----:B----4-:R-:W-:Y:S01]  /*ae90*/  ISETP.GE.AND P4, PT, R252, RZ, PT ;  /* 0x000000fffc00720c */ /* 0x010fe20003f86270 */
[----:B------:R-:W-:-:S02]  /*aea0*/  @!P3 IMAD.MOV R232, RZ, RZ, -R232 ;  /* 0x000000ffffe8b224 */ /* 0x000fc400078e0ae8 */
[----:B------:R-:W-:Y:S01]  /*aeb0*/  @!P2 IMAD.MOV R233, RZ, RZ, -R233 ;  /* 0x000000ffffe9a224 */ /* 0x000fe200078e0ae9 */
[----:B------:R4:W-:Y:S01]  /*aec0*/  STL [R1+0x116c], R236 ;  /* 0x00116cec01007387 */ /* 0x0009e20000100800 */
[----:B------:R-:W-:-:S03]  /*aed0*/  ISETP.GE.AND P2, PT, R244, RZ, PT ;  /* 0x000000fff400720c */ /* 0x000fc60003f46270 */
[----:B------:R-:W4:Y:S04]  /*aee0*/  LDL R252, [R1+0xdfc] ;  /* 0x000dfc0001fc7983 */ /* 0x000f280000100800 */
[----:B------:R-:W4:Y:S01]  /*aef0*/  LDL R244, [R1+0xe04] ;  /* 0x000e040001f47983 */ /* 0x000f220000100800 */
[----:B------:R-:W-:Y:S02]  /*af00*/  @!P5 IADD3 R235, -R235, RZ, RZ ;  /* 0x000000ffebebd210 */ /* 0x000fe40007ffe1ff */
[----:B-----5:R-:W-:Y:S01]  /*af10*/  ISETP.GE.AND P3, PT, R243, RZ, PT ;  /* 0x000000fff300720c */ /* 0x020fe20003f66270 */
[----:B------:R-:W-:Y:S01]  /*af20*/  @!P1 IMAD.MOV R234, RZ, RZ, -R234 ;  /* 0x000000ffffea9224 */ /* 0x000fe200078e0aea */
[----:B------:R-:W5:Y:S01]  /*af30*/  LDL R243, [R1+0xe14] ;  /* 0x000e140001f37983 */ /* 0x000f620000100800 */
[----:B------:R-:W-:-:S02]  /*af40*/  ISETP.GE.AND P5, PT, R125, RZ, PT ;  /* 0x000000ff7d00720c */ /* 0x000fc40003fa6270 */
[----:B------:R-:W-:Y:S01]  /*af50*/  ISETP.GE.AND P1, PT, R248, RZ, PT ;  /* 0x000000fff800720c */ /* 0x000fe20003f26270 */
[----:B------:R-:W5:Y:S04]  /*af60*/  LDL R125, [R1+0xe00] ;  /* 0x000e0000017d7983 */ /* 0x000f680000100800 */
[----:B------:R-:W5:Y:S01]  /*af70*/  LDL R248, [R1+0xe0c] ;  /* 0x000e0c0001f87983 */ /* 0x000f620000100800 */
[----:B------:R-:W-:-:S03]  /*af80*/  @!P4 IMAD.MOV R231, RZ, RZ, -R231 ;  /* 0x000000ffffe7c224 */ /* 0x000fc600078e0ae7 */
[----:B-1----:R-:W5:Y:S02]  /*af90*/  LDL R238, [R1+0x1148] ;  /* 0x0011480001ee7983 */ /* 0x002f640000100800 */
[----:B------:R-:W-:Y:S02]  /*afa0*/  @!P5 IADD3 R230, -R230, RZ, RZ ;  /* 0x000000ffe6e6d210 */ /* 0x000fe40007ffe1ff */
[----:B------:R-:W-:Y:S01]  /*afb0*/  @!P1 IMAD.MOV R229, RZ, RZ, -R229 ;  /* 0x000000ffffe59224 */ /* 0x000fe200078e0ae5 */
[----:B------:R-:W5:Y:S01]  /*afc0*/  LDL R237, [R1+0xdf0] ;  /* 0x000df00001ed7983 */ /* 0x000f620000100800 */
[----:B---3--:R-:W-:-:S03]  /*afd0*/  ISETP.GE.AND P5, PT, R247, RZ, PT ;  /* 0x000000fff700720c */ /* 0x008fc60003fa6270 */
[----:B------:R-:W3:Y:S01]  /*afe0*/  LDL R247, [R1+0xe24] ;  /* 0x000e240001f77983 */ /* 0x000ee20000100800 */
[----:B--2---:R-:W-:-:S03]  /*aff0*/  ISETP.GE.AND P1, PT, R246, RZ, PT ;  /* 0x000000fff600720c */ /* 0x004fc60003f26270 */
[----:B------:R-:W2:Y:S01]  /*b000*/  LDL R246, [R1+0xe30] ;  /* 0x000e300001f67983 */ /* 0x000ea20000100800 */
[----:B------:R-:W-:Y:S01]  /*b010*/  ISETP.GE.AND P4, PT, R124, RZ, PT ;  /* 0x000000ff7c00720c */ /* 0x000fe20003f86270 */
[----:B------:R-:W-:-:S04]  /*b020*/  @!P2 IMAD.MOV R228, RZ, RZ, -R228 ;  /* 0x000000ffffe4a224 */ /* 0x000fc800078e0ae4 */
[----:B------:R-:W-:Y:S01]  /*b030*/  @!P5 IADD3 R225, -R225, RZ, RZ ;  /* 0x000000ffe1e1d210 */ /* 0x000fe20007ffe1ff */
[----:B------:R-:W2:Y:S01]  /*b040*/  LDL R124, [R1+0xe1c] ;  /* 0x000e1c00017c7983 */ /* 0x000ea20000100800 */
[----:B----4-:R-:W-:-:S03]  /*b050*/  ISETP.GE.AND P2, PT, R252, RZ, PT ;  /* 0x000000fffc00720c */ /* 0x010fc60003f46270 */
[----:B------:R-:W4:Y:S01]  /*b060*/  LDL R252, [R1+0xe2c] ;  /* 0x000e2c0001fc7983 */ /* 0x000f220000100800 */
[----:B------:R-:W-:Y:S01]  /*b070*/  @!P1 IMAD.MOV R224, RZ, RZ, -R224 ;  /* 0x000000ffffe09224 */ /* 0x000fe200078e0ae0 */
[----:B------:R-:W-:Y:S02]  /*b080*/  ISETP.GE.AND P5, PT, R244, RZ, PT ;  /* 0x000000fff400720c */ /* 0x000fe40003fa6270 */
[----:B------:R-:W4:Y:S01]  /*b090*/  LDL R244, [R1+0xe44] ;  /* 0x000e440001f47983 */ /* 0x000f220000100800 */
[----:B-----5:R-:W-:-:S03]  /*b0a0*/  ISETP.GE.AND P1, PT, R243, RZ, PT ;  /* 0x000000fff300720c */ /* 0x020fc60003f26270 */
[----:B------:R-:W5:Y:S01]  /*b0b0*/  LDL R243, [R1+0xe58] ;  /* 0x000e580001f37983 */ /* 0x000f620000100800 */
[----:B------:R-:W-:Y:S01]  /*b0c0*/  @!P3 IMAD.MOV R227, RZ, RZ, -R227 ;  /* 0x000000ffffe3b224 */ /* 0x000fe200078e0ae3 */
[----:B------:R-:W-:Y:S01]  /*b0d0*/  ISETP.GE.AND P3, PT, R125, RZ, PT ;  /* 0x000000ff7d00720c */ /* 0x000fe20003f66270 */
[----:B------:R-:W-:Y:S01]  /*b0e0*/  @!P4 IMAD.MOV R226, RZ, RZ, -R226 ;  /* 0x000000ffffe2c224 */ /* 0x000fe200078e0ae2 */
[----:B------:R-:W5:Y:S01]  /*b0f0*/  LDL R125, [R1+0xe34] ;  /* 0x000e3400017d7983 */ /* 0x000f620000100800 */
[----:B------:R-:W-:-:S03]  /*b100*/  ISETP.GE.AND P4, PT, R248, RZ, PT ;  /* 0x000000fff800720c */ /* 0x000fc60003f86270 */
[----:B------:R-:W5:Y:S07]  /*b110*/  LDL R248, [R1+0xe3c] ;  /* 0x000e3c0001f87983 */ /* 0x000f6e0000100800 */
[----:B------:R-:W-:-:S03]  /*b120*/  @!P3 IMAD.MOV R222, RZ, RZ, -R222 ;  /* 0x000000ffffdeb224 */ /* 0x000fc600078e0ade */
[----:B------:R-:W-:Y:S01]  /*b130*/  @!P4 IMAD.MOV R221, RZ, RZ, -R221 ;  /* 0x000000ffffddc224 */ /* 0x000fe200078e0add */
[----:B---3--:R-:W-:Y:S02]  /*b140*/  ISETP.GE.AND P3, PT, R247, RZ, PT ;  /* 0x000000fff700720c */ /* 0x008fe40003f66270 */
[----:B------:R-:W3:Y:S01]  /*b150*/  LDL R247, [R1+0xe5c] ;  /* 0x000e5c0001f77983 */ /* 0x000ee20000100800 */
[----:B--2---:R-:W-:-:S03]  /*b160*/  ISETP.GE.AND P4, PT, R246, RZ, PT ;  /* 0x000000fff600720c */ /* 0x004fc60003f86270 */
[----:B------:R-:W2:Y:S01]  /*b170*/  LDL R246, [R1+0xe60] ;  /* 0x000e600001f67983 */ /* 0x000ea20000100800 */
[----:B------:R-:W-:Y:S01]  /*b180*/  @!P2 IMAD.MOV R223, RZ, RZ, -R223 ;  /* 0x000000ffffdfa224 */ /* 0x000fe200078e0adf */
[----:B------:R-:W-:Y:S02]  /*b190*/  ISETP.GE.AND P2, PT, R124, RZ, PT ;  /* 0x000000ff7c00720c */ /* 0x000fe40003f46270 */
[----:B------:R-:W-:Y:S01]  /*b1a0*/  @!P5 IADD3 R220, -R220, RZ, RZ ;  /* 0x000000ffdcdcd210 */ /* 0x000fe20007ffe1ff */
[----:B------:R-:W2:Y:S02]  /*b1b0*/  LDL R124, [R1+0xe4c] ;  /* 0x000e4c00017c7983 */ /* 0x000ea40000100800 */
[----:B------:R-:W-:Y:S01]  /*b1c0*/  @!P3 IMAD.MOV R217, RZ, RZ, -R217 ;  /* 0x000000ffffd9b224 */ /* 0x000fe200078e0ad9 */
[----:B----4-:R-:W-:Y:S02]  /*b1d0*/  ISETP.GE.AND P5, PT, R252, RZ, PT ;  /* 0x000000fffc00720c */ /* 0x010fe40003fa6270 */
[----:B------:R-:W4:Y:S01]  /*b1e0*/  LDL R252, [R1+0xe64] ;  /* 0x000e640001fc7983 */ /* 0x000f220000100800 */
[----:B------:R-:W-:Y:S01]  /*b1f0*/  @!P4 IMAD.MOV R216, RZ, RZ, -R216 ;  /* 0x000000ffffd8c224 */ /* 0x000fe200078e0ad8 */
[----:B------:R-:W-:-:S02]  /*b200*/  ISETP.GE.AND P3, PT, R244, RZ, PT ;  /* 0x000000fff400720c */ /* 0x000fc40003f66270 */
        /* <DEDUP_REMOVED lines=15> */
[----:B------:R-:W-:Y:S01]  /*b300*/  @!P5 IADD3 R215, -R215, RZ, RZ ;  /* 0x000000ffd7d7d210 */ /* 0x000fe20007ffe1ff */
[----:B------:R-:W-:Y:S01]  /*b310*/  @!P3 IMAD.MOV R212, RZ, RZ, -R212 ;  /* 0x000000ffffd4b224 */ /* 0x000fe200078e0ad4 */
[----:B------:R-:W-:-:S04]  /*b320*/  ISETP.GE.AND P5, PT, R124, RZ, PT ;  /* 0x000000ff7c00720c */ /* 0x000fc80003fa6270 */
[----:B------:R-:W-:Y:S01]  /*b330*/  @!P1 IMAD.MOV R209, RZ, RZ, -R209 ;  /* 0x000000ffffd19224 */ /* 0x000fe200078e0ad1 */
        /* <DEDUP_REMOVED lines=9> */
[----:B------:R-:W-:Y:S02]  /*b3d0*/  ISETP.GE.AND P4, PT, R125, RZ, PT ;  /* 0x000000ff7d00720c */ /* 0x000fe40003f86270 */
[----:B------:R-:W-:Y:S01]  /*b3e0*/  @!P5 IADD3 R210, -R210, RZ, RZ ;  /* 0x000000ffd2d2d210 */ /* 0x000fe20007ffe1ff */
[----:B------:R-:W5:Y:S01]  /*b3f0*/  LDL R125, [R1+0xeac] ;  /* 0x000eac00017d7983 */ /* 0x000f620000100800 */
[----:B------:R-:W-:-:S03]  /*b400*/  ISETP.GE.AND P5, PT, R248, RZ, PT ;  /* 0x000000fff800720c */ /* 0x000fc60003fa6270 */
[----:B------:R-:W5:Y:S06]  /*b410*/  LDL R248, [R1+0xeb4] ;  /* 0x000eb40001f87983 */ /* 0x000f6c0000100800 */
[----:B------:R-:W-:-:S04]  /*b420*/  @!P4 IMAD.MOV R206, RZ, RZ, -R206 ;  /* 0x000000ffffcec224 */ /* 0x000fc800078e0ace */
[----:B------:R-:W-:Y:S02]  /*b430*/  @!P5 IADD3 R205, -R205, RZ, RZ ;  /* 0x000000ffcdcdd210 */ /* 0x000fe40007ffe1ff */
[----:B---3--:R-:W-:Y:S02]  /*b440*/  ISETP.GE.AND P4, PT, R247, RZ, PT ;  /* 0x000000fff700720c */ /* 0x008fe40003f86270 */
[----:B------:R-:W3:Y:S01]  /*b450*/  LDL R247, [R1+0xecc] ;  /* 0x000ecc0001f77983 */ /* 0x000ee20000100800 */
[----:B--2---:R-:W-:-:S03]  /*b460*/  ISETP.GE.AND P5, PT, R246, RZ, PT ;  /* 0x000000fff600720c */ /* 0x004fc60003fa6270 */
[----:B------:R-:W2:Y:S01]  /*b470*/  LDL R246, [R1+0xed4] ;  /* 0x000ed40001f67983 */ /* 0x000ea20000100800 */
[----:B------:R-:W-:Y:S01]  /*b480*/  @!P3 IMAD.MOV R207, RZ, RZ, -R207 ;  /* 0x000000ffffcfb224 */ /* 0x000fe200078e0acf */
[----:B------:R-:W-:Y:S01]  /*b490*/  ISETP.GE.AND P3, PT, R124, RZ, PT ;  /* 0x000000ff7c00720c */ /* 0x000fe20003f66270 */
[----:B------:R-:W-:Y:S01]  /*b4a0*/  @!P1 IMAD.MOV R204, RZ, RZ, -R204 ;  /* 0x000000ffffcc9224 */ /* 0x000fe200078e0acc */
[----:B------:R-:W2:Y:S03]  /*b4b0*/  LDL R124, [R1+0xec4] ;  /* 0x000ec400017c7983 */ /* 0x000ea60000100800 */
[----:B------:R-:W-:Y:S01]  /*b4c0*/  @!P4 IMAD.MOV R201, RZ, RZ, -R201 ;  /* 0x000000ffffc9c224 */ /* 0x000fe200078e0ac9 */
[----:B----4-:R-:W-:Y:S02]  /*b4d0*/  ISETP.GE.AND P1, PT, R252, RZ, PT ;  /* 0x000000fffc00720c */ /* 0x010fe40003f26270 */
[----:B------:R-:W4:Y:S01]  /*b4e0*/  LDL R252, [R1+0xee4] ;  /* 0x000ee40001fc7983 */ /* 0x000f220000100800 */
[----:B------:R-:W-:-:S02]  /*b4f0*/  @!P5 IADD3 R200, -R200, RZ, RZ ;  /* 0x000000ffc8c8d210 */ /* 0x000fc40007ffe1ff */
        /* <DEDUP_REMOVED lines=28> */
[----:B------:R-:W-:Y:S01]  /*b6c0*/  @!P5 IADD3 R195, -R195, RZ, RZ ;  /* 0x000000ffc3c3d210 */ /* 0x000fe20007ffe1ff */
[----:B------:R-:W-:Y:S01]  /*b6d0*/  @!P1 IMAD.MOV R194, RZ, RZ, -R194 ;  /* 0x000000ffffc29224 */ /* 0x000fe200078e0ac2 */
[----:B------:R-:W-:Y:S02]  /*b6e0*/  ISETP.GE.AND P5, PT, R125, RZ, PT ;  /* 0x000000ff7d00720c */ /* 0x000fe40003fa6270 */
[----:B------:R-:W5:Y:S01]  /*b6f0*/  LDL R125, [R1+0xf18] ;  /* 0x000f1800017d7983 */ /* 0x000f620000100800 */
[----:B------:R-:W-:-:S03]  /*b700*/  ISETP.GE.AND P1, PT, R248, RZ, PT ;  /* 0x000000fff800720c */ /* 0x000fc60003f26270 */
[----:B------:R-:W5:Y:S07]  /*b710*/  LDL R248, [R1+0xf2c] ;  /* 0x000f2c0001f87983 */ /* 0x000f6e0000100800 */
[----:B------:R-:W-:-:S03]  /*b720*/  @!P5 IADD3 R190, -R190, RZ, RZ ;  /* 0x000000ffbebed210 */ /* 0x000fc60007ffe1ff */
        /* <DEDUP_REMOVED lines=9> */
[----:B------:R-:W-:Y:S02]  /*b7c0*/  @!P5 IADD3 R185, -R185, RZ, RZ ;  /* 0x000000ffb9b9d210 */ /* 0x000fe40007ffe1ff */
        /* <DEDUP_REMOVED lines=20> */
[----:B------:R-:W-:Y:S02]  /*b910*/  @!P5 IADD3 R180, -R180, RZ, RZ ;  /* 0x000000ffb4b4d210 */ /* 0x000fe40007ffe1ff */
[----:B------:R-:W-:-:S03]  /*b920*/  ISETP.GE.AND P2, PT, R124, RZ, PT ;  /* 0x000000ff7c00720c */ /* 0x000fc60003f46270 */
        /* <DEDUP_REMOVED lines=34> */
[----:B------:R-:W-:Y:S02]  /*bb50*/  @!P5 IADD3 R170, -R170, RZ, RZ ;  /* 0x000000ffaaaad210 */ /* 0x000fe40007ffe1ff */
[----:B------:R-:W-:Y:S02]  /*bb60*/  ISETP.GE.AND P4, PT, R125, RZ, PT ;  /* 0x000000ff7d00720c */ /* 0x000fe40003f86270 */
[----:B------:R-:W5:Y:S01]  /*bb70*/  LDL R125, [R1+0xfc4] ;  /* 0x000fc400017d7983 */ /* 0x000f620000100800 */
[----:B------:R-:W-:-:S03]  /*bb80*/  ISETP.GE.AND P5, PT, R248, RZ, PT ;  /* 0x000000fff800720c */ /* 0x000fc60003fa6270 */
[----:B------:R-:W5:Y:S07]  /*bb90*/  LDL R248, [R1+0xfcc] ;  /* 0x000fcc0001f87983 */ /* 0x000f6e0000100800 */
[----:B------:R-:W-:-:S03]  /*bba0*/  @!P4 IMAD.MOV R166, RZ, RZ, -R166 ;  /* 0x000000ffffa6c224 */ /* 0x000fc600078e0aa6 */
[----:B------:R-:W-:Y:S02]  /*bbb0*/  @!P5 IADD3 R165, -R165, RZ, RZ ;  /* 0x000000ffa5a5d210 */ /* 0x000fe40007ffe1ff */
[----:B---3--:R-:W-:Y:S02]  /*bbc0*/  ISETP.GE.AND P4, PT, R247, RZ, PT ;  /* 0x000000fff700720c */ /* 0x008fe40003f86270 */
[----:B------:R-:W3:Y:S01]  /*bbd0*/  LDL R247, [R1+0xfe4] ;  /* 0x000fe40001f77983 */ /* 0x000ee20000100800 */
[----:B--2---:R-:W-:-:S03]  /*bbe0*/  ISETP.GE.AND P5, PT, R246, RZ, PT ;  /* 0x000000fff600720c */ /* 0x004fc60003fa6270 */
[----:B------:R-:W2:Y:S01]  /*bbf0*/  LDL R246, [R1+0xfec] ;  /* 0x000fec0001f67983 */ /* 0x000ea20000100800 */
[----:B------:R-:W-:Y:S02]  /*bc00*/  @!P3 IMAD.MOV R167, RZ, RZ, -R167 ;  /* 0x000000ffffa7b224 */ /* 0x000fe400078e0aa7 */
[----:B------:R-:W-:Y:S01]  /*bc10*/  @!P1 IMAD.MOV R164, RZ, RZ, -R164 ;  /* 0x000000ffffa49224 */ /* 0x000fe200078e0aa4 */
[----:B------:R-:W-:-:S03]  /*bc20*/  ISETP.GE.AND P3, PT, R124, RZ, PT ;  /* 0x000000ff7c00720c */ /* 0x000fc60003f66270 */
[----:B------:R-:W-:Y:S01]  /*bc30*/  @!P4 IMAD.MOV R161, RZ, RZ, -R161 ;  /* 0x000000ffffa1c224 */ /* 0x000fe200078e0aa1 */
[----:B------:R-:W2:Y:S01]  /*bc40*/  LDL R124, [R1+0xfdc] ;  /* 0x000fdc00017c7983 */ /* 0x000ea20000100800 */
[----:B----4-:R-:W-:-:S03]  /*bc50*/  ISETP.GE.AND P1, PT, R252, RZ, PT ;  /* 0x000000fffc00720c */ /* 0x010fc60003f26270 */
[----:B------:R-:W4:Y:S01]  /*bc60*/  LDL R252, [R1+0xffc] ;  /* 0x000ffc0001fc7983 */ /* 0x000f220000100800 */
[----:B------:R-:W-:Y:S02]  /*bc70*/  @!P5 IADD3 R160, -R160, RZ, RZ ;  /* 0x000000ffa0a0d210 */ /* 0x000fe40007ffe1ff */
[----:B------:R-:W-:Y:S02]  /*bc80*/  ISETP.GE.AND P4, PT, R244, RZ, PT ;  /* 0x000000fff400720c */ /* 0x000fe40003f86270 */
[----:B------:R-:W4:Y:S01]  /*bc90*/  LDL R244, [R1+0x1004] ;  /* 0x0010040001f47983 */ /* 0x000f220000100800 */
[----:B-----5:R-:W-:-:S03]  /*bca0*/  ISETP.GE.AND P5, PT, R243, RZ, PT ;  /* 0x000000fff300720c */ /* 0x020fc60003fa6270 */
[----:B------:R-:W5:Y:S01]  /*bcb0*/  LDL R243, [R1+0x1008] ;  /* 0x0010080001f37983 */ /* 0x000f620000100800 */
[----:B------:R-:W-:Y:S02]  /*bcc0*/  @!P2 IMAD.MOV R163, RZ, RZ, -R163 ;  /* 0x000000ffffa3a224 */ /* 0x000fe400078e0aa3 */
[----:B------:R-:W-:Y:S01]  /*bcd0*/  @!P3 IMAD.MOV R162, RZ, RZ, -R162 ;  /* 0x000000ffffa2b224 */ /* 0x000fe200078e0aa2 */
[----:B------:R-:W-:Y:S02]  /*bce0*/  ISETP.GE.AND P2, PT, R125, RZ, PT ;  /* 0x000000ff7d00720c */ /* 0x000fe40003f46270 */
        /* <DEDUP_REMOVED lines=33> */
[----:B------:R-:W-:Y:S02]  /*bf00*/  @!P4 IMAD.MOV R151, RZ, RZ, -R151 ;  /* 0x000000ffff97c224 */ /* 0x000fe400078e0a97 */
[----:B------:R-:W-:Y:S01]  /*bf10*/  @!P2 IMAD.MOV R148, RZ, RZ, -R148 ;  /* 0x000000ffff94a224 */ /* 0x000fe200078e0a94 */
[----:B------:R-:W-:Y:S02]  /*bf20*/  ISETP.GE.AND P4, PT, R124, RZ, PT ;  /* 0x000000ff7c00720c */ /* 0x000fe40003f86270 */
[----:B------:R-:W2:Y:S01]  /*bf30*/  LDL R124, [R1+0x107c] ;  /* 0x00107c00017c7983 */ /* 0x000ea20000100800 */
[----:B------:R-:W-:Y:S02]  /*bf40*/  @!P5 IADD3 R145, -R145, RZ, RZ ;  /* 0x000000ff9191d210 */ /* 0x000fe40007ffe1ff */
[----:B----4-:R-:W-:Y:S01]  /*bf50*/  ISETP.GE.AND P2, PT, R252, RZ, PT ;  /* 0x000000fffc00720c */ /* 0x010fe20003f46270 */
[----:B------:R-:W-:Y:S01]  /*bf60*/  @!P1 IMAD.MOV R144, RZ, RZ, -R144 ;  /* 0x000000ffff909224 */ /* 0x000fe200078e0a90 */
[----:B------:R-:W4:Y:S01]  /*bf70*/  LDL R252, [R1+0x1094] ;  /* 0x0010940001fc7983 */ /* 0x000f220000100800 */
[----:B------:R-:W-:-:S03]  /*bf80*/  ISETP.GE.AND P5, PT, R244, RZ, PT ;  /* 0x000000fff400720c */ /* 0x000fc60003fa6270 */
        /* <DEDUP_REMOVED lines=20> */
[----:B----4-:R-:W-:Y:S01]  /*c0d0*/  ISETP.GE.AND P5, PT, R252, RZ, PT ;  /* 0x000000fffc00720c */ /* 0x010fe20003fa6270 */
[----:B------:R-:W-:Y:S02]  /*c0e0*/  @!P4 IMAD.MOV R136, RZ, RZ, -R136 ;  /* 0x000000ffff88c224 */ /* 0x000fe400078e0a88 */
        /* <DEDUP_REMOVED lines=29> */
[----:B------:R-:W-:Y:S01]  /*c2c0*/  @!P4 IMAD.MOV R131, RZ, RZ, -R131 ;  /* 0x000000ffff83c224 */ /* 0x000fe200078e0a83 */
[----:B------:R-:W-:Y:S02]  /*c2d0*/  @!P5 IADD3 R130, -R130, RZ, RZ ;  /* 0x000000ff8282d210 */ /* 0x000fe40007ffe1ff */
[----:B------:R-:W-:Y:S02]  /*c2e0*/  ISETP.GE.AND P4, PT, R125, RZ, PT ;  /* 0x000000ff7d00720c */ /* 0x000fe40003f86270 */
[----:B------:R-:W-:Y:S02]  /*c2f0*/  ISETP.GE.AND P5, PT, R248, RZ, PT ;  /* 0x000000fff800720c */ /* 0x000fe40003fa6270 */
[----:B------:R-:W5:Y:S01]  /*c300*/  LDL R248, [R1+0x1140] ;  /* 0x0011400001f87983 */ /* 0x000f620000100800 */
[----:B------:R-:W-:Y:S02]  /*c310*/  IMAD.MOV.U32 R125, RZ, RZ, R126 ;  /* 0x000000ffff7d7224 */ /* 0x000fe400078e007e */
[----:B------:R-:W-:Y:S01]  /*c320*/  @!P3 IMAD.MOV R127, RZ, RZ, -R127 ;  /* 0x000000ffff7fb224 */ /* 0x000fe200078e0a7f */
[----:B------:R-:W-:Y:S01]  /*c330*/  ISETP.GE.AND P3, PT, R238, RZ, PT ;  /* 0x000000ffee00720c */ /* 0x000fe20003f66270 */
[----:B------:R-:W-:Y:S01]  /*c340*/  @!P1 IMAD.MOV R122, RZ, RZ, -R122 ;  /* 0x000000ffff7a9224 */ /* 0x000fe200078e0a7a */
[----:B------:R-:W5:Y:S03]  /*c350*/  LDL R238, [R1+0x1118] ;  /* 0x0011180001ee7983 */ /* 0x000f660000100800 */
[----:B------:R-:W-:Y:S01]  /*c360*/  @!P4 IADD3 R125, -R125, RZ, RZ ;  /* 0x000000ff7d7dc210 */ /* 0x000fe20007ffe1ff */
[----:B------:R-:W-:Y:S01]  /*c370*/  @!P2 IMAD.MOV R121, RZ, RZ, -R121 ;  /* 0x000000ffff79a224 */ /* 0x000fe200078e0a79 */
[----:B------:R-:W5:Y:S01]  /*c380*/  LDL R126, [R1+0x24] ;  /* 0x00002400017e7983 */ /* 0x000f620000100800 */
[----:B------:R-:W-:Y:S01]  /*c390*/  @!P5 IMAD.MOV R123, RZ, RZ, -R123 ;  /* 0x000000ffff7bd224 */ /* 0x000fe200078e0a7b */
[----:B---3--:R-:W-:-:S02]  /*c3a0*/  ISETP.GE.AND P4, PT, R247, RZ, PT ;  /* 0x000000fff700720c */ /* 0x008fc40003f86270 */
[----:B------:R-:W3:Y:S01]  /*c3b0*/  LDL R247, [R1+0x1128] ;  /* 0x0011280001f77983 */ /* 0x000ee20000100800 */
[----:B--2---:R-:W-:-:S03]  /*c3c0*/  ISETP.GE.AND P5, PT, R246, RZ, PT ;  /* 0x000000fff600720c */ /* 0x004fc60003fa6270 */
[----:B------:R-:W2:Y:S01]  /*c3d0*/  LDL R246, [R1+0x1134] ;  /* 0x0011340001f67983 */ /* 0x000ea20000100800 */
[----:B------:R-:W-:-:S03]  /*c3e0*/  ISETP.GE.AND P1, PT, R124, RZ, PT ;  /* 0x000000ff7c00720c */ /* 0x000fc60003f26270 */
[----:B------:R-:W2:Y:S03]  /*c3f0*/  LDL R124, [R1+0x10f0] ;  /* 0x0010f000017c7983 */ /* 0x000ea60000100800 */
        /* <DEDUP_REMOVED lines=8> */
[----:B------:R-:W-:Y:S01]  /*c480*/  @!P3 IMAD.MOV R120, RZ, RZ, -R120 ;  /* 0x000000ffff78b224 */ /* 0x000fe200078e0a78 */
[----:B------:R-:W-:Y:S02]  /*c490*/  ISETP.GE.AND P3, PT, R248, RZ, PT ;  /* 0x000000fff800720c */ /* 0x000fe40003f66270 */
[----:B------:R-:W5:Y:S01]  /*c4a0*/  LDL R248, [R1+0x10f8] ;  /* 0x0010f80001f87983 */ /* 0x000f620000100800 */
[----:B------:R-:W-:Y:S02]  /*c4b0*/  @!P2 IMAD.MOV R116, RZ, RZ, -R116 ;  /* 0x000000ffff74a224 */ /* 0x000fe400078e0a74 */
[----:B------:R-:W-:Y:S01]  /*c4c0*/  @!P1 IMAD.MOV R117, RZ, RZ, -R117 ;  /* 0x000000ffff759224 */ /* 0x000fe200078e0a75 */
[----:B------:R-:W-:Y:S02]  /*c4d0*/  ISETP.GE.AND P1, PT, R238, RZ, PT ;  /* 0x000000ffee00720c */ /* 0x000fe40003f26270 */
[----:B------:R-:W5:Y:S05]  /*c4e0*/  LDL R238, [R1+0x10dc] ;  /* 0x0010dc0001ee7983 */ /* 0x000f6a0000100800 */
[----:B------:R-:W-:Y:S01]  /*c4f0*/  @!P3 IMAD.MOV R115, RZ, RZ, -R115 ;  /* 0x000000ffff73b224 */ /* 0x000fe200078e0a73 */
[----:B---3--:R-:W-:-:S02]  /*c500*/  ISETP.GE.AND P2, PT, R247, RZ, PT ;  /* 0x000000fff700720c */ /* 0x008fc40003f46270 */
        /* <DEDUP_REMOVED lines=18> */
[----:B------:R-:W-:Y:S01]  /*c630*/  @!P5 IMAD.MOV R108, RZ, RZ, -R108 ;  /* 0x000000ffff6cd224 */ /* 0x000fe200078e0a6c */
[----:B------:R-:W-:Y:S02]  /*c640*/  @!P4 IADD3 R109, -R109, RZ, RZ ;  /* 0x000000ff6d6dc210 */ /* 0x000fe40007ffe1ff */
[----:B------:R-:W-:Y:S02]  /*c650*/  ISETP.GE.AND P4, PT, R238, RZ, PT ;  /* 0x000000ffee00720c */ /* 0x000fe40003f86270 */
[----:B------:R-:W5:Y:S05]  /*c660*/  LDL R238, [R1+0x10c8] ;  /* 0x0010c80001ee7983 */ /* 0x000f6a0000100800 */
[----:B------:R-:W-:Y:S01]  /*c670*/  @!P1 IMAD.MOV R107, RZ, RZ, -R107 ;  /* 0x000000ffff6b9224 */ /* 0x000fe200078e0a6b */
[----:B---3--:R-:W-:-:S02]  /*c680*/  ISETP.GE.AND P5, PT, R247, RZ, PT ;  /* 0x000000fff700720c */ /* 0x008fc40003fa6270 */
        /* <DEDUP_REMOVED lines=15> */
[----:B------:R-:W-:Y:S02]  /*c780*/  @!P4 IADD3 R104, -R104, RZ, RZ ;  /* 0x000000ff6868c210 */ /* 0x000fe40007ffe1ff */
[----:B------:R-:W-:Y:S02]  /*c790*/  ISETP.GE.AND P4, PT, R248, RZ, PT ;  /* 0x000000fff800720c */ /* 0x000fe40003f86270 */
[----:B------:R-:W5:Y:S01]  /*c7a0*/  LDL R248, [R1+0x10a8] ;  /* 0x0010a80001f87983 */ /* 0x000f620000100800 */
[----:B------:R-:W-:Y:S02]  /*c7b0*/  @!P3 IMAD.MOV R100, RZ, RZ, -R100 ;  /* 0x000000ffff64b224 */ /* 0x000fe400078e0a64 */
[----:B------:R-:W-:Y:S01]  /*c7c0*/  @!P2 IMAD.MOV R101, RZ, RZ, -R101 ;  /* 0x000000ffff65a224 */ /* 0x000fe200078e0a65 */
[----:B------:R-:W-:Y:S02]  /*c7d0*/  ISETP.GE.AND P2, PT, R238, RZ, PT ;  /* 0x000000ffee00720c */ /* 0x000fe40003f46270 */
[----:B------:R-:W5:Y:S05]  /*c7e0*/  LDL R238, [R1+0x1080] ;  /* 0x0010800001ee7983 */ /* 0x000f6a0000100800 */
[----:B------:R-:W-:-:S02]  /*c7f0*/  @!P4 IADD3 R99, -R99, RZ, RZ ;  /* 0x000000ff6363c210 */ /* 0x000fc40007ffe1ff */
        /* <DEDUP_REMOVED lines=9> */
[----:B----4-:R-:W-:Y:S02]  /*c890*/  ISETP.GE.AND P1, PT, R252, RZ, PT ;  /* 0x000000fffc00720c */ /* 0x010fe40003f26270 */
[----:B------:R-:W-:Y:S01]  /*c8a0*/  @!P4 IADD3 R94, -R94, RZ, RZ ;  /* 0x000000ff5e5ec210 */ /* 0x000fe20007ffe1ff */
        /* <DEDUP_REMOVED lines=32> */
[----:B------:R-:W-:Y:S01]  /*cab0*/  @!P4 IADD3 R84, -R84, RZ, RZ ;  /* 0x000000ff5454c210 */ /* 0x000fe20007ffe1ff */
[----:B------:R-:W-:Y:S01]  /*cac0*/  @!P3 IMAD.MOV R85, RZ, RZ, -R85 ;  /* 0x000000ffff55b224 */ /* 0x000fe200078e0a55 */
[----:B------:R-:W-:Y:S02]  /*cad0*/  ISETP.GE.AND P3, PT, R238, RZ, PT ;  /* 0x000000ffee00720c */ /* 0x000fe40003f66270 */
[----:B------:R-:W5:Y:S06]  /*cae0*/  LDL R238, [R1+0x1038] ;  /* 0x0010380001ee7983 */ /* 0x000f6c0000100800 */
[----:B------:R-:W-:Y:S01]  /*caf0*/  @!P5 IMAD.MOV R83, RZ, RZ, -R83 ;  /* 0x000000ffff53d224 */ /* 0x000fe200078e0a53 */
[----:B---3--:R-:W-:-:S02]  /*cb00*/  ISETP.GE.AND P4, PT, R247, RZ, PT ;  /* 0x000000fff700720c */ /* 0x008fc40003f86270 */
        /* <DEDUP_REMOVED lines=103> */
[----:B------:R-:W2:Y:S02]  /*d180*/  LDL R124, [R1+0xf00] ;  /* 0x000f0000017c7983 */ /* 0x000ea40000100800 */
[----:B------:R-:W-:Y:S01]  /*d190*/  @!P2 IMAD.MOV R46, RZ, RZ, -R46 ;  /* 0x000000ffff2ea224 */ /* 0x000fe200078e0a2e */
[----:B----4-:R-:W-:Y:S02]  /*d1a0*/  ISETP.GE.AND P4, PT, R252, RZ, PT ;  /* 0x000000fffc00720c */ /* 0x010fe40003f86270 */
        /* <DEDUP_REMOVED lines=21> */
[----:B------:R-:W-:-:S03]  /*d300*/  @!P4 IADD3 R39, -R39, RZ, RZ ;  /* 0x000000ff2727c210 */ /* 0x000fc60007ffe1ff */
        /* <DEDUP_REMOVED lines=72> */
[----:B------:R-:W-:Y:S02]  /*d790*/  @!P4 IADD3 R14, -R14, RZ, RZ ;  /* 0x000000ff0e0ec210 */ /* 0x000fe40007ffe1ff */
        /* <DEDUP_REMOVED lines=10> */
[----:B------:R-:W-:Y:S01]  /*d840*/  ISETP.GE.AND P5, PT, R237, RZ, PT ;  /* 0x000000ffed00720c */ /* 0x000fe20003fa6270 */
[----:B------:R-:W-:Y:S01]  /*d850*/  @!P1 IMAD.MOV R12, RZ, RZ, -R12 ;  /* 0x000000ffff0c9224 */ /* 0x000fe200078e0a0c */
[----:B------:R-:W5:Y:S01]  /*d860*/  LDL R237, [R1+0xd90] ;  /* 0x000d900001ed7983 */ /* 0x000f620000100800 */
[----:B------:R-:W-:Y:S01]  /*d870*/  @!P3 IMAD.MOV R10, RZ, RZ, -R10 ;  /* 0x000000ffff0ab224 */ /* 0x000fe200078e0a0a */
[----:B------:R-:W-:-:S02]  /*d880*/  ISETP.GE.AND P3, PT, R238, RZ, PT ;  /* 0x000000ffee00720c */ /* 0x000fc40003f66270 */
[----:B------:R-:W-:Y:S01]  /*d890*/  @!P4 IADD3 R9, -R9, RZ, RZ ;  /* 0x000000ff0909c210 */ /* 0x000fe20007ffe1ff */
[----:B------:R-:W5:Y:S02]  /*d8a0*/  LDL R238, [R1+0xd84] ;  /* 0x000d840001ee7983 */ /* 0x000f640000100800 */
        /* <DEDUP_REMOVED lines=8> */
[----:B------:R-:W2:Y:S04]  /*d930*/  LDL R124, [R1+0xd7c] ;  /* 0x000d7c00017c7983 */ /* 0x000ea80000100800 */
[----:B------:R-:W-:Y:S01]  /*d940*/  @!P2 IMAD.MOV R6, RZ, RZ, -R6 ;  /* 0x000000ffff06a224 */ /* 0x000fe200078e0a06 */
[----:B----4-:R-:W-:-:S02]  /*d950*/  ISETP.GE.AND P5, PT, R252, RZ, PT ;  /* 0x000000fffc00720c */ /* 0x010fc40003fa6270 */
[----:B------:R-:W4:Y:S01]  /*d960*/  LDL R252, [R1+0xd78] ;  /* 0x000d780001fc7983 */ /* 0x000f220000100800 */
[----:B------:R-:W-:-:S03]  /*d970*/  ISETP.GE.AND P2, PT, R244, RZ, PT ;  /* 0x000000fff400720c */ /* 0x000fc60003f46270 */
[----:B------:R-:W4:Y:S01]  /*d980*/  LDL R244, [R1+0xd70] ;  /* 0x000d700001f47983 */ /* 0x000f220000100800 */
[----:B-----5:R-:W-:-:S03]  /*d990*/  ISETP.GE.AND P3, PT, R243, RZ, PT ;  /* 0x000000fff300720c */ /* 0x020fc60003f66270 */
[----:B------:R-:W5:Y:S01]  /*d9a0*/  LDL R243, [R1+0xd74] ;  /* 0x000d740001f37983 */ /* 0x000f620000100800 */
[----:B------:R-:W-:Y:S01]  /*d9b0*/  @!P1 IMAD.MOV R7, RZ, RZ, -R7 ;  /* 0x000000ffff079224 */ /* 0x000fe200078e0a07 */
[----:B------:R-:W-:Y:S01]  /*d9c0*/  ISETP.GE.AND P1, PT, R248, RZ, PT ;  /* 0x000000fff800720c */ /* 0x000fe20003f26270 */
[----:B------:R-:W-:Y:S01]  /*d9d0*/  @!P5 IMAD.MOV R3, RZ, RZ, -R3 ;  /* 0x000000ffff03d224 */ /* 0x000fe200078e0a03 */
[----:B------:R-:W-:Y:S01]  /*d9e0*/  @!P4 IADD3 R4, -R4, RZ, RZ ;  /* 0x000000ff0404c210 */ /* 0x000fe20007ffe1ff */
[----:B------:R-:W5:Y:S10]  /*d9f0*/  LDL R248, [R1+0xd6c] ;  /* 0x000d6c0001f87983 */ /* 0x000f740000100800 */
[----:B------:R-:W-:Y:S01]  /*da00*/  @!P1 IMAD.MOV R2, RZ, RZ, -R2 ;  /* 0x000000ffff029224 */ /* 0x000fe200078e0a02 */
[----:B---3--:R-:W-:-:S02]  /*da10*/  ISETP.GE.AND P4, PT, R247, RZ, PT ;  /* 0x000000fff700720c */ /* 0x008fc40003f86270 */
[----:B------:R-:W-:Y:S01]  /*da20*/  ISETP.GE.AND P1, PT, R237, RZ, PT ;  /* 0x000000ffed00720c */ /* 0x000fe20003f26270 */
[----:B------:R-:W3:Y:S01]  /*da30*/  LDL R247, [R1+0xd68] ;  /* 0x000d680001f77983 */ /* 0x000ee20000100800 */
[----:B--2---:R-:W-:Y:S01]  /*da40*/  ISETP.GE.AND P5, PT, R246, RZ, PT ;  /* 0x000000fff600720c */ /* 0x004fe20003fa6270 */
[----:B------:R-:W-:Y:S02]  /*da50*/  @!P2 IMAD.MOV R0, RZ, RZ, -R0 ;  /* 0x000000ffff00a224 */ /* 0x000fe400078e0a00 */
[----:B------:R-:W2:Y:S01]  /*da60*/  LDL R246, [R1+0xd64] ;  /* 0x000d640001f67983 */ /* 0x000ea20000100800 */
[----:B------:R-:W-:Y:S01]  /*da70*/  ISETP.GE.AND P2, PT, R238, RZ, PT ;  /* 0x000000ffee00720c */ /* 0x000fe20003f46270 */
[----:B------:R-:W-:Y:S02]  /*da80*/  @!P3 IMAD.MOV R239, RZ, RZ, -R239 ;  /* 0x000000ffffefb224 */ /* 0x000fe400078e0aef */
[----:B------:R-:W3:Y:S01]  /*da90*/  LDL.LU R236, [R1+0x20] ;  /* 0x0000200001ec7983 */ /* 0x000ee20000300800 */
[----:B------:R-:W-:-:S02]  /*daa0*/  ISETP.GE.AND P3, PT, R124, RZ, PT ;  /* 0x000000ff7c00720c */ /* 0x000fc40003f66270 */
[----:B------:R-:W-:Y:S01]  /*dab0*/  @!P4 IADD3 R240, -R240, RZ, RZ ;  /* 0x000000fff0f0c210 */ /* 0x000fe20007ffe1ff */
[----:B------:R-:W3:Y:S01]  /*dac0*/  LDL.LU R237, [R1+0x1c] ;  /* 0x00001c0001ed7983 */ /* 0x000ee20000300800 */
[----:B------:R-:W-:Y:S02]  /*dad0*/  @!P1 IMAD.MOV R242, RZ, RZ, -R242 ;  /* 0x000000fffff29224 */ /* 0x000fe400078e0af2 */
[----:B------:R-:W-:Y:S01]  /*dae0*/  @!P5 IMAD.MOV R241, RZ, RZ, -R241 ;  /* 0x000000fffff1d224 */ /* 0x000fe200078e0af1 */
[----:B------:R-:W3:Y:S01]  /*daf0*/  LDL.LU R238, [R1+0x18] ;  /* 0x0000180001ee7983 */ /* 0x000ee20000300800 */
[----:B----4-:R-:W-:-:S03]  /*db00*/  ISETP.GE.AND P4, PT, R252, RZ, PT ;  /* 0x000000fffc00720c */ /* 0x010fc60003f86270 */
[----:B------:R-:W4:Y:S01]  /*db10*/  LDL.LU R124, [R1+0x14] ;  /* 0x00001400017c7983 */ /* 0x000f220000300800 */
[----:B------:R-:W-:-:S03]  /*db20*/  ISETP.GE.AND P1, PT, R244, RZ, PT ;  /* 0x000000fff400720c */ /* 0x000fc60003f26270 */
[----:B------:R-:W4:Y:S01]  /*db30*/  LDL.LU R252, [R1+0x10] ;  /* 0x0000100001fc7983 */ /* 0x000f220000300800 */
[----:B-----5:R-:W-:-:S03]  /*db40*/  ISETP.GE.AND P5, PT, R243, RZ, PT ;  /* 0x000000fff300720c */ /* 0x020fc60003fa6270 */
[----:B------:R-:W5:Y:S04]  /*db50*/  LDL.LU R243, [R1+0x1180] ;  /* 0x0011800001f37983 */ /* 0x000f680000300800 */
[----:B------:R-:W5:Y:S01]  /*db60*/  LDL.LU R244, [R1+0x117c] ;  /* 0x00117c0001f47983 */ /* 0x000f620000300800 */
[----:B------:R-:W-:Y:S02]  /*db70*/  @!P4 IADD3 R245, -R245, RZ, RZ ;  /* 0x000000fff5f5c210 */ /* 0x000fe40007ffe1ff */
[----:B------:R-:W-:Y:S02]  /*db80*/  LEA R126, P4, R126, UR8, 0x2 ;  /* 0x000000087e7e7c11 */ /* 0x000fe4000f8810ff */
[----:B--2---:R-:W-:Y:S02]  /*db90*/  ISETP.GE.AND P6, PT, R246, RZ, PT ;  /* 0x000000fff600720c */ /* 0x004fe40003fc6270 */
[----:B---3--:R-:W-:-:S02]  /*dba0*/  SEL R236, R251, R236, !P0 ;  /* 0x000000ecfbec7207 */ /* 0x008fc40004000000 */
[C---:B------:R-:W-:Y:S02]  /*dbb0*/  SEL R237, R251.reuse, R237, !P0 ;  /* 0x000000edfbed7207 */ /* 0x040fe40004000000 */
[C---:B------:R-:W-:Y:S02]  /*dbc0*/  SEL R238, R251.reuse, R238, !P0 ;  /* 0x000000eefbee7207 */ /* 0x040fe40004000000 */
[C---:B----4-:R-:W-:Y:S02]  /*dbd0*/  SEL R124, R251.reuse, R124, !P0 ;  /* 0x0000007cfb7c7207 */ /* 0x050fe40004000000 */
[----:B------:R-:W-:Y:S01]  /*dbe0*/  SEL R252, R251, R252, !P0 ;  /* 0x000000fcfbfc7207 */ /* 0x000fe20004000000 */
[----:B-----5:R-:W-:Y:S01]  /*dbf0*/  @!P2 IMAD.MOV R243, RZ, RZ, -R243 ;  /* 0x000000fffff3a224 */ /* 0x020fe200078e0af3 */
[----:B------:R-:W-:Y:S02]  /*dc00*/  ISETP.GE.AND P2, PT, R248, RZ, PT ;  /* 0x000000fff800720c */ /* 0x000fe40003f46270 */
[----:B------:R-:W2:Y:S01]  /*dc10*/  LDL.LU R248, [R1+0x1178] ;  /* 0x0011780001f87983 */ /* 0x000ea20000300800 */
[----:B------:R-:W-:Y:S01]  /*dc20*/  @!P3 IMAD.MOV R244, RZ, RZ, -R244 ;  /* 0x000000fffff4b224 */ /* 0x000fe200078e0af4 */
[----:B------:R-:W-:-:S02]  /*dc30*/  ISETP.GE.AND P3, PT, R247, RZ, PT ;  /* 0x000000fff700720c */ /* 0x000fc40003f66270 */
[----:B------:R-:W3:Y:S04]  /*dc40*/  LDL.LU R247, [R1+0x1174] ;  /* 0x0011740001f77983 */ /* 0x000ee80000300800 */
[----:B------:R-:W4:Y:S04]  /*dc50*/  LDL.LU R246, [R1+0x1170] ;  /* 0x0011700001f67983 */ /* 0x000f280000300800 */
[----:B------:R1:W-:Y:S04]  /*dc60*/  STL [R1+0x1154], R126 ;  /* 0x0011547e01007387 */ /* 0x0003e80000100800 */
[----:B-1----:R-:W5:Y:S04]  /*dc70*/  LDL.LU R126, [R1+0xc] ;  /* 0x00000c00017e7983 */ /* 0x002f680000300800 */
[----:B------:R1:W-:Y:S04]  /*dc80*/  STL [R1+0x20], R236 ;  /* 0x000020ec01007387 */ /* 0x0003e80000100800 */
[----:B-1----:R-:W2:Y:S04]  /*dc90*/  LDL.LU R236, [R1+0x116c] ;  /* 0x00116c0001ec7983 */ /* 0x002ea80000300800 */
[----:B------:R1:W-:Y:S04]  /*dca0*/  STL [R1+0x110], R237 ;  /* 0x000110ed01007387 */ /* 0x0003e80000100800 */
[----:B-1----:R-:W2:Y:S04]  /*dcb0*/  LDL.LU R237, [R1+0x1168] ;  /* 0x0011680001ed7983 */ /* 0x002ea80000300800 */
[----:B------:R1:W-:Y:S04]  /*dcc0*/  STL [R1+0x18], R238 ;  /* 0x000018ee01007387 */ /* 0x0003e80000100800 */
[----:B-1----:R-:W2:Y:S04]  /*dcd0*/  LDL.LU R238, [R1+0x1164] ;  /* 0x0011640001ee7983 */ /* 0x002ea80000300800 */
[----:B------:R1:W-:Y:S04]  /*dce0*/  STL [R1+0x14], R124 ;  /* 0x0000147c01007387 */ /* 0x0003e80000100800 */
[----:B-1----:R-:W2:Y:S04]  /*dcf0*/  LDL.LU R124, [R1+0x1160] ;  /* 0x00116000017c7983 */ /* 0x002ea80000300800 */
[----:B------:R1:W-:Y:S04]  /*dd00*/  STL [R1+0x10], R252 ;  /* 0x000010fc01007387 */ /* 0x0003e80000100800 */
[----:B-1----:R-:W3:Y:S01]  /*dd10*/  LDL.LU R252, [R1+0x115c] ;  /* 0x00115c0001fc7983 */ /* 0x002ee20000300800 */
[----:B-----5:R-:W-:-:S05]  /*dd20*/  SEL R126, R251, R126, !P0 ;  /* 0x0000007efb7e7207 */ /* 0x020fca0004000000 */
[----:B------:R3:W-:Y:S02]  /*dd30*/  STL [R1+0xc], R126 ;  /* 0x00000c7e01007387 */ /* 0x0007e40000100800 */
[C---:B---3--:R-:W-:Y:S02]  /*dd40*/  SEL R126, R251.reuse, R252, !P0 ;  /* 0x000000fcfb7e7207 */ /* 0x048fe40004000000 */
[----:B------:R-:W3:Y:S01]  /*dd50*/  LDL.LU R252, [R1+0x1158] ;  /* 0x0011580001fc7983 */ /* 0x000ee20000300800 */
[----:B------:R-:W-:-:S05]  /*dd60*/  SEL R160, R251, R160, !P0 ;  /* 0x000000a0fba07207 */ /* 0x000fca0004000000 */
[----:B------:R1:W-:Y:S02]  /*dd70*/  STL [R1+0x10c], R160 ;  /* 0x00010ca001007387 */ /* 0x0003e40000100800 */
[C---:B-1----:R-:W-:Y:S02]  /*dd80*/  SEL R160, R251.reuse, R159, !P0 ;  /* 0x0000009ffba07207 */ /* 0x042fe40004000000 */
[C---:B------:R-:W-:Y:S02]  /*dd90*/  SEL R159, R251.reuse, R158, !P0 ;  /* 0x0000009efb9f7207 */ /* 0x040fe40004000000 */
[C---:B------:R-:W-:Y:S02]  /*dda0*/  SEL R158, R251.reuse, R157, !P0 ;  /* 0x0000009dfb9e7207 */ /* 0x040fe40004000000 */
[C---:B------:R-:W-:Y:S01]  /*ddb0*/  SEL R157, R251.reuse, R156, !P0 ;  /* 0x0000009cfb9d7207 */ /* 0x040fe20004000000 */
[----:B------:R-:W-:Y:S01]  /*ddc0*/  STL [R1+0x108], R160 ;  /* 0x000108a001007387 */ /* 0x000fe20000100800 */
[----:B------:R-:W-:-:S02]  /*ddd0*/  SEL R156, R251, R155, !P0 ;  /* 0x0000009bfb9c7207 */ /* 0x000fc40004000000 */
[C---:B------:R-:W-:Y:S01]  /*dde0*/  SEL R155, R251.reuse, R154, !P0 ;  /* 0x0000009afb9b7207 */ /* 0x040fe20004000000 */
[----:B------:R-:W-:Y:S01]  /*ddf0*/  STL [R1+0x104], R159 ;  /* 0x0001049f01007387 */ /* 0x000fe20000100800 */
[C---:B------:R-:W-:Y:S02]  /*de00*/  SEL R154, R251.reuse, R153, !P0 ;  /* 0x00000099fb9a7207 */ /* 0x040fe40004000000 */
[C---:B------:R-:W-:Y:S01]  /*de10*/  SEL R153, R251.reuse, R152, !P0 ;  /* 0x00000098fb997207 */ /* 0x040fe20004000000 */
[----:B------:R-:W-:Y:S01]  /*de20*/  STL [R1+0x100], R158 ;  /* 0x0001009e01007387 */ /* 0x000fe20000100800 */
[C---:B------:R-:W-:Y:S02]  /*de30*/  SEL R152, R251.reuse, R151, !P0 ;  /* 0x00000097fb987207 */ /* 0x040fe40004000000 */
[C---:B------:R-:W-:Y:S01]  /*de40*/  SEL R151, R251.reuse, R150, !P0 ;  /* 0x00000096fb977207 */ /* 0x040fe20004000000 */
[----:B------:R-:W-:Y:S01]  /*de50*/  STL [R1+0xfc], R157 ;  /* 0x0000fc9d01007387 */ /* 0x000fe20000100800 */
[----:B------:R-:W-:-:S03]  /*de60*/  SEL R150, R251, R149, !P0 ;  /* 0x00000095fb967207 */ /* 0x000fc60004000000 */
        /* <DEDUP_REMOVED lines=54> */
[----:B------:R1:W-:Y:S01]  /*e1d0*/  STL [R1+0x8c], R129 ;  /* 0x00008c8101007387 */ /* 0x0003e20000100800 */
        /* <DEDUP_REMOVED lines=42> */
[----:B-1----:R-:W-:-:S03]  /*e480*/  SEL R129, R251, R84, !P0 ;  /* 0x00000054fb817207 */ /* 0x002fc60004000000 */
[----:B------:R1:W-:Y:S04]  /*e490*/  STL [R1+0x34], R105 ;  /* 0x0000346901007387 */ /* 0x0003e80000100800 */
[----:B------:R1:W-:Y:S01]  /*e4a0*/  STL [R1+0x30], R104 ;  /* 0x0000306801007387 */ /* 0x0003e20000100800 */
[----:B-----5:R-:W-:-:S03]  /*e4b0*/  SEL R125, R251, R87, !P0 ;  /* 0x00000057fb7d7207 */ /* 0x020fc60004000000 */
[----:B------:R5:W-:Y:S04]  /*e4c0*/  STL [R1+0x2c], R102 ;  /* 0x00002c6601007387 */ /* 0x000be80000100800 */
[----:B------:R-:W-:Y:S01]  /*e4d0*/  STL [R1+0x28], R56 ;  /* 0x0000283801007387 */ /* 0x000fe20000100800 */
[----:B----4-:R-:W-:-:S03]  /*e4e0*/  SEL R121, R251, R90, !P0 ;  /* 0x0000005afb797207 */ /* 0x010fc60004000000 */
[----:B------:R-:W4:Y:S01]  /*e4f0*/  LDL.LU R84, [R1+0x24] ;  /* 0x0000240001547983 */ /* 0x000f220000300800 */
[----:B--2---:R-:W-:-:S03]  /*e500*/  SEL R118, R251, R93, !P0 ;  /* 0x0000005dfb767207 */ /* 0x004fc60004000000 */
[----:B------:R2:W-:Y:S01]  /*e510*/  STL [R1+0x1c], R55 ;  /* 0x00001c3701007387 */ /* 0x0005e20000100800 */
[----:B------:R-:W-:-:S03]  /*e520*/  SEL R128, R251, R85, !P0 ;  /* 0x00000055fb807207 */ /* 0x000fc60004000000 */
[----:B------:R-:W5:Y:S01]  /*e530*/  LDL.LU R87, [R1+0x20] ;  /* 0x0000200001577983 */ /* 0x000f620000300800 */
[----:B------:R-:W-:-:S03]  /*e540*/  SEL R114, R251, R97, !P0 ;  /* 0x00000061fb727207 */ /* 0x000fc60004000000 */
[----:B------:R-:W-:Y:S01]  /*e550*/  STL [R1+0x4], R54 ;  /* 0x0000043601007387 */ /* 0x000fe20000100800 */
[----:B------:R-:W-:-:S03]  /*e560*/  SEL R85, R251, R32, !P0 ;  /* 0x00000020fb557207 */ /* 0x000fc60004000000 */
[----:B------:R-:W4:Y:S01]  /*e570*/  LDL.LU R90, [R1+0x18] ;  /* 0x00001800015a7983 */ /* 0x000f220000300800 */
[C---:B------:R-:W-:Y:S02]  /*e580*/  SEL R106, R251.reuse, R100, !P0 ;  /* 0x00000064fb6a7207 */ /* 0x040fe40004000000 */
[----:B------:R-:W-:Y:S01]  /*e590*/  SEL R32, R251, R3, !P0 ;  /* 0x00000003fb207207 */ /* 0x000fe20004000000 */
[----:B------:R-:W4:Y:S04]  /*e5a0*/  LDL.LU R93, [R1+0x14] ;  /* 0x00001400015d7983 */ /* 0x000f280000300800 */
[----:B------:R-:W4:Y:S04]  /*e5b0*/  LDL.LU R97, [R1+0x10] ;  /* 0x0000100001617983 */ /* 0x000f280000300800 */
[----:B------:R-:W4:Y:S01]  /*e5c0*/  LDL.LU R100, [R1+0xc] ;  /* 0x00000c0001647983 */ /* 0x000f220000300800 */
[----:B---3--:R-:W-:Y:S01]  /*e5d0*/  IMAD R252, R252, UR4, RZ ;  /* 0x00000004fcfc7c24 */ /* 0x008fe2000f8e02ff */
[----:B------:R-:W-:-:S02]  /*e5e0*/  ULDC UR4, c[0x0][0x240] ;  /* 0x0000900000047ab9 */ /* 0x000fc40000000800 */
[----:B------:R-:W-:Y:S02]  /*e5f0*/  IMAD R3, R126, UR4, RZ ;  /* 0x000000047e037c24 */ /* 0x000fe4000f8e02ff */
[----:B------:R-:W3:Y:S01]  /*e600*/  LDL.LU R126, [R1+0x1154] ;  /* 0x00115400017e7983 */ /* 0x000ee20000300800 */
[C---:B------:R-:W-:Y:S01]  /*e610*/  SEL R137, R251.reuse, R78, !P0 ;  /* 0x0000004efb897207 */ /* 0x040fe20004000000 */
[----:B------:R-:W-:Y:S01]  /*e620*/  @!P5 IMAD.MOV R246, RZ, RZ, -R246 ;  /* 0x000000fffff6d224 */ /* 0x000fe200078e0af6 */
[C---:B------:R-:W-:Y:S01]  /*e630*/  SEL R78, R251.reuse, R27, !P0 ;  /* 0x0000001bfb4e7207 */ /* 0x040fe20004000000 */
[----:B------:R-:W-:Y:S01]  /*e640*/  @!P1 IMAD.MOV R247, RZ, RZ, -R247 ;  /* 0x000000fffff79224 */ /* 0x000fe200078e0af7 */
[C---:B------:R-:W-:Y:S01]  /*e650*/  SEL R27, R251.reuse, R8, !P0 ;  /* 0x00000008fb1b7207 */ /* 0x040fe20004000000 */
[----:B------:R-:W-:Y:S01]  /*e660*/  @!P2 IMAD.MOV R248, RZ, RZ, -R248 ;  /* 0x000000fffff8a224 */ /* 0x000fe200078e0af8 */
[----:B------:R-:W-:Y:S01]  /*e670*/  @!P6 IADD3 R250, -R250, RZ, RZ ;  /* 0x000000fffafae210 */ /* 0x000fe20007ffe1ff */
[----:B------:R-:W-:Y:S01]  /*e680*/  @!P3 IMAD.MOV R249, RZ, RZ, -R249 ;  /* 0x000000fffff9b224 */ /* 0x000fe200078e0af9 */
[----:B------:R-:W-:-:S02]  /*e690*/  SEL R123, R251, R88, !P0 ;  /* 0x00000058fb7b7207 */ /* 0x000fc40004000000 */
[C---:B------:R-:W-:Y:S02]  /*e6a0*/  SEL R127, R251.reuse, R86, !P0 ;  /* 0x00000056fb7f7207 */ /* 0x040fe40004000000 */
[C---:B------:R-:W-:Y:S02]  /*e6b0*/  SEL R132, R251.reuse, R83, !P0 ;  /* 0x00000053fb847207 */ /* 0x040fe40004000000 */
[C---:B------:R-:W-:Y:S02]  /*e6c0*/  SEL R133, R251.reuse, R82, !P0 ;  /* 0x00000052fb857207 */ /* 0x040fe40004000000 */
[C---:B------:R-:W-:Y:S02]  /*e6d0*/  SEL R135, R251.reuse, R80, !P0 ;  /* 0x00000050fb877207 */ /* 0x040fe40004000000 */
[C---:B------:R-:W-:Y:S02]  /*e6e0*/  SEL R136, R251.reuse, R79, !P0 ;  /* 0x0000004ffb887207 */ /* 0x040fe40004000000 */
        /* <DEDUP_REMOVED lines=114> */
[----:B------:R-:W-:Y:S01]  /*ee10*/  SEL R142, R251, R73, !P0 ;  /* 0x00000049fb8e7207 */ /* 0x000fe20004000000 */
[----:B-----5:R-:W-:Y:S01]  /*ee20*/  IMAD R8, R87, UR4, RZ ;  /* 0x0000000457087c24 */ /* 0x020fe2000f8e02ff */
        /* <DEDUP_REMOVED lines=16> */
[C---:B-1----:R-:W-:Y:S02]  /*ef30*/  SEL R105, R251.reuse, R46, !P0 ;  /* 0x0000002efb697207 */ /* 0x042fe40004000000 */
        /* <DEDUP_REMOVED lines=11> */
[C---:B--2---:R-:W-:Y:S02]  /*eff0*/  SEL R55, R251.reuse, R18, !P0 ;  /* 0x00000012fb377207 */ /* 0x044fe40004000000 */
        /* <DEDUP_REMOVED lines=26> */
[----:B------:R-:W-:Y:S02]  /*f1a0*/  SEL R250, R251, R250, !P0 ;  /* 0x000000fafbfa7207 */ /* 0x000fe40004000000 */
[----:B----4-:R-:W-:Y:S02]  /*f1b0*/  LEA.HI.X.SX32 R0, R84, UR9, 0x2, P4 ;  /* 0x0000000954007c11 */ /* 0x010fe4000a0f16ff */
[----:B---3--:R-:W-:Y:S01]  /*f1c0*/  LEA R10, P0, R8, R126, 0x2 ;  /* 0x0000007e080a7211 */ /* 0x008fe200078010ff */
[----:B------:R-:W-:Y:S02]  /*f1d0*/  IMAD R7, R90, UR4, RZ ;  /* 0x000000045a077c24 */ /* 0x000fe4000f8e02ff */
[----:B------:R-:W-:Y:S01]  /*f1e0*/  IMAD R6, R93, UR4, RZ ;  /* 0x000000045d067c24 */ /* 0x000fe2000f8e02ff */
[----:B------:R-:W-:Y:S01]  /*f1f0*/  LEA.HI.X.SX32 R11, R8, R0, 0x2, P0 ;  /* 0x00000000080b7211 */ /* 0x000fe200000f16ff */
[----:B------:R-:W-:Y:S01]  /*f200*/  IMAD R5, R97, UR4, RZ ;  /* 0x0000000461057c24 */ /* 0x000fe2000f8e02ff */
[-C--:B------:R-:W-:Y:S01]  /*f210*/  LEA R14, P4, R7, R126.reuse, 0x2 ;  /* 0x0000007e070e7211 */ /* 0x080fe200078810ff */
[----:B------:R-:W-:Y:S01]  /*f220*/  IMAD R2, R124, UR4, RZ ;  /* 0x000000047c027c24 */ /* 0x000fe2000f8e02ff */
[----:B------:R-:W-:Y:S01]  /*f230*/  LEA R12, P3, R6, R126, 0x2 ;  /* 0x0000007e060c7211 */ /* 0x000fe200078610ff */
[----:B------:R-:W2:Y:S01]  /*f240*/  LDL.LU R124, [R1+0x1150] ;  /* 0x00115000017c7983 */ /* 0x000ea20000300800 */
[----:B------:R-:W-:Y:S01]  /*f250*/  IMAD R4, R100, UR4, RZ ;  /* 0x0000000464047c24 */ /* 0x000fe2000f8e02ff */
[----:B------:R-:W-:-:S02]  /*f260*/  LEA R130, P1, R252, UR6, 0x2 ;  /* 0x00000006fc827c11 */ /* 0x000fc4000f8210ff */
[----:B------:R1:W-:Y:S01]  /*f270*/  STL.64 [R1+0x640], R10 ;  /* 0x0006400a01007387 */ /* 0x0003e20000100a00 */
[-C--:B------:R-:W-:Y:S01]  /*f280*/  LEA.HI.X.SX32 R15, R7, R0.reuse, 0x2, P4 ;  /* 0x00000000070f7211 */ /* 0x080fe200020f16ff */
[----:B------:R-:W-:Y:S01]  /*f290*/  IMAD R237, R237, UR4, RZ ;  /* 0x00000004eded7c24 */ /* 0x000fe2000f8e02ff */
[----:B------:R-:W-:Y:S01]  /*f2a0*/  LEA.HI.X.SX32 R13, R6, R0, 0x2, P3 ;  /* 0x00000000060d7211 */ /* 0x000fe200018f16ff */
[----:B------:R-:W-:Y:S01]  /*f2b0*/  IMAD R238, R238, UR4, RZ ;  /* 0x00000004eeee7c24 */ /* 0x000fe2000f8e02ff */
[-C--:B------:R-:W-:Y:S01]  /*f2c0*/  LEA R40, P6, R4, R126.reuse, 0x2 ;  /* 0x0000007e04287211 */ /* 0x080fe200078c10ff */
[----:B------:R-:W-:Y:S01]  /*f2d0*/  IMAD R236, R236, UR4, RZ ;  /* 0x00000004ecec7c24 */ /* 0x000fe2000f8e02ff */
[----:B------:R-:W-:Y:S02]  /*f2e0*/  LEA.HI.X.SX32 R131, R252, UR7, 0x2, P1 ;  /* 0x00000007fc837c11 */ /* 0x000fe400088f16ff */
[-C--:B-1----:R-:W-:Y:S01]  /*f2f0*/  LEA R10, P2, R5, R126.reuse, 0x2 ;  /* 0x0000007e050a7211 */ /* 0x082fe200078410ff */
[----:B------:R-:W-:Y:S01]  /*f300*/  IMAD R235, R235, UR4, RZ ;  /* 0x00000004ebeb7c24 */ /* 0x000fe2000f8e02ff */
[----:B------:R-:W-:Y:S01]  /*f310*/  LEA R38, P5, R3, R126, 0x2 ;  /* 0x0000007e03267211 */ /* 0x000fe200078a10ff */
[----:B------:R-:W-:Y:S01]  /*f320*/  IMAD R234, R234, UR4, RZ ;  /* 0x00000004eaea7c24 */ /* 0x000fe2000f8e02ff */
[----:B------:R-:W-:Y:S01]  /*f330*/  LEA.HI.X.SX32 R11, R5, R0, 0x2, P2 ;  /* 0x00000000050b7211 */ /* 0x000fe200010f16ff */
[----:B------:R1:W-:Y:S01]  /*f340*/  STL.64 [R1+0x638], R14 ;  /* 0x0006380e01007387 */ /* 0x0003e20000100a00 */
[-C--:B------:R-:W-:Y:S01]  /*f350*/  LEA R36, P1, R2, R126.reuse, 0x2 ;  /* 0x0000007e02247211 */ /* 0x080fe200078210ff */
[----:B------:R-:W-:Y:S01]  /*f360*/  IMAD R233, R233, UR4, RZ ;  /* 0x00000004e9e97c24 */ /* 0x000fe2000f8e02ff */
[----:B------:R-:W-:Y:S01]  /*f370*/  LEA R16, P0, R238, R126, 0x2 ;  /* 0x0000007eee107211 */ /* 0x000fe200078010ff */
[----:B------:R-:W-:Y:S01]  /*f380*/  IMAD R232, R232, UR4, RZ ;  /* 0x00000004e8e87c24 */ /* 0x000fe2000f8e02ff */
[----:B------:R3:W-:Y:S01]  /*f390*/  STL.64 [R1+0x630], R12 ;  /* 0x0006300c01007387 */ /* 0x0007e20000100a00 */
[-C--:B------:R-:W-:Y:S01]  /*f3a0*/  LEA.HI.X.SX32 R41, R4, R0.reuse, 0x2, P6 ;  /* 0x0000000004297211 */ /* 0x080fe200030f16ff */
[----:B------:R-:W-:Y:S01]  /*f3b0*/  IMAD R231, R231, UR4, RZ ;  /* 0x00000004e7e77c24 */ /* 0x000fe2000f8e02ff */
[----:B------:R-:W-:Y:S01]  /*f3c0*/  LEA.HI.X.SX32 R39, R3, R0, 0x2, P5 ;  /* 0x0000000003277211 */ /* 0x000fe200028f16ff */
[----:B------:R4:W-:Y:S01]  /*f3d0*/  STL.64 [R1+0x628], R10 ;  /* 0x0006280a01007387 */ /* 0x0009e20000100a00 */
[----:B------:R-:W-:Y:S01]  /*f3e0*/  IMAD R230, R230, UR4, RZ ;  /* 0x00000004e6e67c24 */ /* 0x000fe2000f8e02ff */
[----:B------:R-:W5:Y:S01]  /*f3f0*/  LDC R252, c[0x0][0x230] ;  /* 0x00008c00fffc7b82 */ /* 0x000f620000000800 */
[----:B-1----:R-:W-:-:S02]  /*f400*/  LEA R14, P4, R237, R126, 0x2 ;  /* 0x0000007eed0e7211 */ /* 0x002fc400078810ff */
[----:B------:R-:W-:Y:S02]  /*f410*/  LEA.HI.X.SX32 R37, R2, R0, 0x2, P1 ;  /* 0x0000000002257211 */ /* 0x000fe400008f16ff */
[-C--:B---3--:R-:W-:Y:S02]  /*f420*/  LEA R12, P3, R236, R126.reuse, 0x2 ;  /* 0x0000007eec0c7211 */ /* 0x088fe400078610ff */
[-C--:B------:R-:W-:Y:S02]  /*f430*/  LEA R8, P6, R234, R126.reuse, 0x2 ;  /* 0x0000007eea087211 */ /* 0x080fe400078c10ff */
[----:B----4-:R-:W-:Y:S02]  /*f440*/  LEA R10, P2, R235, R126, 0x2 ;  /* 0x0000007eeb0a7211 */ /* 0x010fe400078410ff */
[----:B------:R-:W-:Y:S01]  /*f450*/  LEA.HI.X.SX32 R15, R237, R0, 0x2, P4 ;  /* 0x00000000ed0f7211 */ /* 0x000fe200020f16ff */
[----:B------:R-:W-:Y:S01]  /*f460*/  STL.64 [R1+0x620], R40 ;  /* 0x0006202801007387 */ /* 0x000fe20000100a00 */
[----:B------:R-:W-:-:S02]  /*f470*/  LEA R6, P5, R233, R126, 0x2 ;  /* 0x0000007ee9067211 */ /* 0x000fc400078a10ff */
[----:B------:R-:W-:Y:S01]  /*f480*/  LEA.HI.X.SX32 R17, R238, R0, 0x2, P0 ;  /* 0x00000000ee117211 */ /* 0x000fe200000f16ff */
[----:B------:R-:W-:Y:S01]  /*f490*/  IMAD R229, R229, UR4, RZ ;  /* 0x00000004e5e57c24 */ /* 0x000fe2000f8e02ff */
[----:B------:R-:W-:Y:S01]  /*f4a0*/  LEA R4, P1, R232, R126, 0x2 ;  /* 0x0000007ee8047211 */ /* 0x000fe200078210ff */
[----:B------:R-:W-:Y:S01]  /*f4b0*/  STL.64 [R1+0x618], R38 ;  /* 0x0006182601007387 */ /* 0x000fe20000100a00 */
[----:B------:R-:W-:Y:S01]  /*f4c0*/  LEA.HI.X.SX32 R13, R236, R0, 0x2, P3 ;  /* 0x00000000ec0d7211 */ /* 0x000fe200018f16ff */
[----:B------:R-:W-:Y:S01]  /*f4d0*/  IMAD R228, R228, UR4, RZ ;  /* 0x00000004e4e47c24 */ /* 0x000fe2000f8e02ff */
[----:B------:R-:W-:Y:S01]  /*f4e0*/  LEA R2, P0, R231, R126, 0x2 ;  /* 0x0000007ee7027211 */ /* 0x000fe200078010ff */
[----:B------:R-:W-:Y:S01]  /*f4f0*/  STL.64 [R1+0x610], R36 ;  /* 0x0006102401007387 */ /* 0x000fe20000100a00 */
[-C--:B------:R-:W-:Y:S01]  /*f500*/  LEA.HI.X.SX32 R11, R235, R0.reuse, 0x2, P2 ;  /* 0x00000000eb0b7211 */ /* 0x080fe200010f16ff */
[----:B------:R-:W-:Y:S01]  /*f510*/  IMAD R227, R227, UR4, RZ ;  /* 0x00000004e3e37c24 */ /* 0x000fe2000f8e02ff */
[-C--:B------:R-:W-:Y:S01]  /*f520*/  LEA.HI.X.SX32 R9, R234, R0.reuse, 0x2, P6 ;  /* 0x00000000ea097211 */ /* 0x080fe200030f16ff */
[----:B------:R1:W-:Y:S01]  /*f530*/  STL.64 [R1+0x600], R14 ;  /* 0x0006000e01007387 */ /* 0x0003e20000100a00 */
[-C--:B------:R-:W-:Y:S01]  /*f540*/  LEA.HI.X.SX32 R7, R233, R0.reuse, 0x2, P5 ;  /* 0x00000000e9077211 */ /* 0x080fe200028f16ff */
[----:B------:R-:W-:Y:S01]  /*f550*/  IMAD R226, R226, UR4, RZ ;  /* 0x00000004e2e27c24 */ /* 0x000fe2000f8e02ff */
[-C--:B------:R-:W-:Y:S01]  /*f560*/  LEA.HI.X.SX32 R5, R232, R0.reuse, 0x2, P1 ;  /* 0x00000000e8057211 */ /* 0x080fe200008f16ff */
[----:B------:R-:W-:Y:S01]  /*f570*/  STL.64 [R1+0x608], R16 ;  /* 0x0006081001007387 */ /* 0x000fe20000100a00 */
[----:B------:R-:W-:Y:S01]  /*f580*/  IMAD R225, R225, UR4, RZ ;  /* 0x00000004e1e17c24 */ /* 0x000fe2000f8e02ff */
[----:B------:R-:W-:Y:S01]  /*f590*/  LEA.HI.X.SX32 R3, R231, R0, 0x2, P0 ;  /* 0x00000000e7037211 */ /* 0x000fe200000f16ff */
[----:B------:R-:W-:Y:S01]  /*f5a0*/  IMAD R224, R224, UR4, RZ ;  /* 0x00000004e0e07c24 */ /* 0x000fe2000f8e02ff */
[----:B------:R3:W-:Y:S01]  /*f5b0*/  STL.64 [R1+0x5f8], R12 ;  /* 0x0005f80c01007387 */ /* 0x0007e20000100a00 */
[----:B-1----:R-:W-:-:S03]  /*f5c0*/  LEA R14, P4, R230, R126, 0x2 ;  /* 0x0000007ee60e7211 */ /* 0x002fc600078810ff */
[----:B------:R1:W-:Y:S01]  /*f5d0*/  STL.64 [R1+0x5f0], R10 ;  /* 0x0005f00a01007387 */ /* 0x0003e20000100a00 */
[----:B------:R-:W-:-:S03]  /*f5e0*/  IMAD R223, R223, UR4, RZ ;  /* 0x00000004dfdf7c24 */ /* 0x000fc6000f8e02ff */
[----:B------:R4:W-:Y:S01]  /*f5f0*/  STL.64 [R1+0x5e8], R8 ;  /* 0x0005e80801007387 */ /* 0x0009e20000100a00 */
[----:B---3--:R-:W-:-:S03]  /*f600*/  LEA R12, P3, R229, R126, 0x2 ;  /* 0x0000007ee50c7211 */ /* 0x008fc600078610ff */
[----:B------:R3:W-:Y:S01]  /*f610*/  STL.64 [R1+0x5e0], R6 ;  /* 0x0005e00601007387 */ /* 0x0007e20000100a00 */
[----:B------:R-:W-:Y:S02]  /*f620*/  LEA.HI.X.SX32 R15, R230, R0, 0x2, P4 ;  /* 0x00000000e60f7211 */ /* 0x000fe400020f16ff */
[----:B-1----:R-:W-:Y:S01]  /*f630*/  LEA R10, P2, R228, R126, 0x2 ;  /* 0x0000007ee40a7211 */ /* 0x002fe200078410ff */
[----:B------:R1:W-:Y:S01]  /*f640*/  STL.64 [R1+0x5d8], R4 ;  /* 0x0005d80401007387 */ /* 0x0003e20000100a00 */
[----:B------:R-:W-:Y:S02]  /*f650*/  LEA.HI.X.SX32 R13, R229, R0, 0x2, P3 ;  /* 0x00000000e50d7211 */ /* 0x000fe400018f16ff */
[-C--:B----4-:R-:W-:Y:S01]  /*f660*/  LEA R8, P6, R227, R126.reuse, 0x2 ;  /* 0x0000007ee3087211 */ /* 0x090fe200078c10ff */
[----:B------:R4:W-:Y:S01]  /*f670*/  STL.64 [R1+0x5d0], R2 ;  /* 0x0005d00201007387 */ /* 0x0009e20000100a00 */
[----:B------:R-:W-:Y:S01]  /*f680*/  IMAD R222, R222, UR4, RZ ;  /* 0x00000004dede7c24 */ /* 0x000fe2000f8e02ff */
[----:B---3--:R-:W-:Y:S01]  /*f690*/  LEA R6, P5, R226, R126, 0x2 ;  /* 0x0000007ee2067211 */ /* 0x008fe200078a10ff */
[----:B------:R-:W-:Y:S01]  /*f6a0*/  IMAD R221, R221, UR4, RZ ;  /* 0x00000004dddd7c24 */ /* 0x000fe2000f8e02ff */
[----:B------:R-:W-:-:S02]  /*f6b0*/  LEA.HI.X.SX32 R11, R228, R0, 0x2, P2 ;  /* 0x00000000e40b7211 */ /* 0x000fc400010f16ff */
[----:B-1----:R-:W-:Y:S01]  /*f6c0*/  LEA R4, P1, R225, R126, 0x2 ;  /* 0x0000007ee1047211 */ /* 0x002fe200078210ff */
[----:B------:R-:W-:Y:S01]  /*f6d0*/  IMAD R220, R220, UR4, RZ ;  /* 0x00000004dcdc7c24 */ /* 0x000fe2000f8e02ff */
[----:B------:R-:W-:Y:S02]  /*f6e0*/  LEA.HI.X.SX32 R9, R227, R0, 0x2, P6 ;  /* 0x00000000e3097211 */ /* 0x000fe400030f16ff */
[----:B----4-:R-:W-:Y:S01]  /*f6f0*/  LEA R2, P0, R224, R126, 0x2 ;  /* 0x0000007ee0027211 */ /* 0x010fe200078010ff */
[----:B------:R-:W-:Y:S01]  /*f700*/  IMAD R219, R219, UR4, RZ ;  /* 0x00000004dbdb7c24 */ /* 0x000fe2000f8e02ff */
[-C--:B------:R-:W-:Y:S01]  /*f710*/  LEA.HI.X.SX32 R7, R226, R0.reuse, 0x2, P5 ;  /* 0x00000000e2077211 */ /* 0x080fe200028f16ff */
[----:B------:R1:W-:Y:S01]  /*f720*/  STL.64 [R1+0x5c8], R14 ;  /* 0x0005c80e01007387 */ /* 0x0003e20000100a00 */
[-C--:B------:R-:W-:Y:S01]  /*f730*/  LEA.HI.X.SX32 R5, R225, R0.reuse, 0x2, P1 ;  /* 0x00000000e1057211 */ /* 0x080fe200008f16ff */
[----:B------:R-:W-:Y:S01]  /*f740*/  IMAD R218, R218, UR4, RZ ;  /* 0x00000004dada7c24 */ /* 0x000fe2000f8e02ff */
[----:B------:R-:W-:Y:S01]  /*f750*/  LEA.HI.X.SX32 R3, R224, R0, 0x2, P0 ;  /* 0x00000000e0037211 */ /* 0x000fe200000f16ff */
[----:B------:R3:W-:Y:S01]  /*f760*/  STL.64 [R1+0x5c0], R12 ;  /* 0x0005c00c01007387 */ /* 0x0007e20000100a00 */
[----:B------:R-:W-:-:S03]  /*f770*/  IMAD R217, R217, UR4, RZ ;  /* 0x00000004d9d97c24 */ /* 0x000fc6000f8e02ff */
[----:B------:R4:W-:Y:S01]  /*f780*/  STL.64 [R1+0x5b8], R10 ;  /* 0x0005b80a01007387 */ /* 0x0009e20000100a00 */
[----:B-1----:R-:W-:-:S03]  /*f790*/  LEA R14, P4, R223, R126, 0x2 ;  /* 0x0000007edf0e7211 */ /* 0x002fc600078810ff */
[----:B------:R1:W-:Y:S01]  /*f7a0*/  STL.64 [R1+0x5b0], R8 ;  /* 0x0005b00801007387 */ /* 0x0003e20000100a00 */
[----:B---3--:R-:W-:-:S03]  /*f7b0*/  LEA R12, P3, R222, R126, 0x2 ;  /* 0x0000007ede0c7211 */ /* 0x008fc600078610ff */
[----:B------:R3:W-:Y:S01]  /*f7c0*/  STL.64 [R1+0x5a8], R6 ;  /* 0x0005a80601007387 */ /* 0x0007e20000100a00 */
[----:B------:R-:W-:Y:S02]  /*f7d0*/  LEA.HI.X.SX32 R15, R223, R0, 0x2, P4 ;  /* 0x00000000df0f7211 */ /* 0x000fe400020f16ff */
[----:B----4-:R-:W-:Y:S01]  /*f7e0*/  LEA R10, P2, R221, R126, 0x2 ;  /* 0x0000007edd0a7211 */ /* 0x010fe200078410ff */
[----:B------:R4:W-:Y:S01]  /*f7f0*/  STL.64 [R1+0x5a0], R4 ;  /* 0x0005a00401007387 */ /* 0x0009e20000100a00 */
[----:B------:R-:W-:Y:S01]  /*f800*/  IMAD R216, R216, UR4, RZ ;  /* 0x00000004d8d87c24 */ /* 0x000fe2000f8e02ff */
[----:B------:R-:W-:Y:S02]  /*f810*/  LEA.HI.X.SX32 R13, R222, R0, 0x2, P3 ;  /* 0x00000000de0d7211 */ /* 0x000fe400018f16ff */
[-C--:B-1----:R-:W-:Y:S01]  /*f820*/  LEA R8, P6, R220, R126.reuse, 0x2 ;  /* 0x0000007edc087211 */ /* 0x082fe200078c10ff */
[----:B------:R1:W-:Y:S01]  /*f830*/  STL.64 [R1+0x598], R2 ;  /* 0x0005980201007387 */ /* 0x0003e20000100a00 */
[----:B------:R-:W-:Y:S01]  /*f840*/  IMAD R215, R215, UR4, RZ ;  /* 0x00000004d7d77c24 */ /* 0x000fe2000f8e02ff */
[----:B---3--:R-:W-:Y:S01]  /*f850*/  LEA R6, P5, R219, R126, 0x2 ;  /* 0x0000007edb067211 */ /* 0x008fe200078a10ff */
[----:B------:R-:W-:Y:S01]  /*f860*/  IMAD R214, R214, UR4, RZ ;  /* 0x00000004d6d67c24 */ /* 0x000fe2000f8e02ff */
[----:B------:R-:W-:-:S02]  /*f870*/  LEA.HI.X.SX32 R11, R221, R0, 0x2, P2 ;  /* 0x00000000dd0b7211 */ /* 0x000fc400010f16ff */
[----:B----4-:R-:W-:Y:S01]  /*f880*/  LEA R4, P1, R218, R126, 0x2 ;  /* 0x0000007eda047211 */ /* 0x010fe200078210ff */
[----:B------:R-:W-:Y:S01]  /*f890*/  IMAD R213, R213, UR4, RZ ;  /* 0x00000004d5d57c24 */ /* 0x000fe2000f8e02ff */
[----:B------:R-:W-:Y:S02]  /*f8a0*/  LEA.HI.X.SX32 R9, R220, R0, 0x2, P6 ;  /* 0x00000000dc097211 */ /* 0x000fe400030f16ff */
[----:B-1----:R-:W-:Y:S01]  /*f8b0*/  LEA R2, P0, R217, R126, 0x2 ;  /* 0x0000007ed9027211 */ /* 0x002fe200078010ff */
        /* <DEDUP_REMOVED lines=182> */
[C---:B----4-:R-:W-:Y:S01]  /*10420*/  LEA R10, P2, R172.reuse, R126, 0x2 ;  /* 0x0000007eac0a7211 */ /* 0x050fe200078410ff */
[----:B------:R4:W-:Y:S01]  /*10430*/  STL.64 [R1+0x418], R4 ;  /* 0x0004180401007387 */ /* 0x0009e20000100a00 */
[----:B------:R-:W-:Y:S02]  /*10440*/  LEA.HI.X.SX32 R13, R173, R0, 0x2, P3 ;  /* 0x00000000ad0d7211 */ /* 0x000fe400018f16ff */
[----:B-1----:R-:W-:Y:S01]  /*10450*/  LEA R8, P6, R171, R126, 0x2 ;  /* 0x0000007eab087211 */ /* 0x002fe200078c10ff */
[----:B------:R1:W-:Y:S01]  /*10460*/  STL.64 [R1+0x410], R2 ;  /* 0x0004100201007387 */ /* 0x0003e20000100a00 */
[----:B------:R-:W-:Y:S02]  /*10470*/  LEA.HI.X.SX32 R11, R172, R0, 0x2, P2 ;  /* 0x00000000ac0b7211 */ /* 0x000fe400010f16ff */
        /* <DEDUP_REMOVED lines=8> */
[----:B------:R1:W-:Y:S01]  /*10500*/  STL.64 [R1+0x408], R14 ;  /* 0x0004080e01007387 */ /* 0x0003e20000100a00 */
[-C--:B------:R-:W-:Y:S01]  /*10510*/  LEA.HI.X.SX32 R5, R169, R0.reuse, 0x2, P1 ;  /* 0x00000000a9057211 */ /* 0x080fe200008f16ff */
[----:B------:R-:W-:Y:S01]  /*10520*/  IMAD R164, R164, UR4, RZ ;  /* 0x00000004a4a47c24 */ /* 0x000fe2000f8e02ff */
[----:B------:R-:W-:Y:S01]  /*10530*/  LEA.HI.X.SX32 R3, R168, R0, 0x2, P0 ;  /* 0x00000000a8037211 */ /* 0x000fe200000f16ff */
[----:B------:R3:W-:Y:S01]  /*10540*/  STL.64 [R1+0x400], R12 ;  /* 0x0004000c01007387 */ /* 0x0007e20000100a00 */
[----:B------:R-:W-:-:S02]  /*10550*/  IMAD R161, R161, UR4, RZ ;  /* 0x00000004a1a17c24 */ /* 0x000fc4000f8e02ff */
[----:B------:R-:W-:Y:S01]  /*10560*/  IMAD R163, R163, UR4, RZ ;  /* 0x00000004a3a37c24 */ /* 0x000fe2000f8e02ff */
[----:B------:R4:W-:Y:S01]  /*10570*/  STL.64 [R1+0x3f8], R10 ;  /* 0x0003f80a01007387 */ /* 0x0009e20000100a00 */
[----:B------:R-:W-:Y:S01]  /*10580*/  IMAD R162, R162, UR4, RZ ;  /* 0x00000004a2a27c24 */ /* 0x000fe2000f8e02ff */
[-C--:B-1----:R-:W-:Y:S02]  /*10590*/  LEA R14, P4, R167, R126.reuse, 0x2 ;  /* 0x0000007ea70e7211 */ /* 0x082fe400078810ff */
        /* <DEDUP_REMOVED lines=10> */
[----:B---3--:R-:W-:-:S02]  /*10640*/  LEA R6, P5, R163, R126, 0x2 ;  /* 0x0000007ea3067211 */ /* 0x008fc400078a10ff */
[----:B------:R-:W-:Y:S02]  /*10650*/  LEA.HI.X.SX32 R9, R164, R0, 0x2, P6 ;  /* 0x00000000a4097211 */ /* 0x000fe400030f16ff */
[CC--:B----4-:R-:W-:Y:S02]  /*10660*/  LEA R4, P1, R162.reuse, R126.reuse, 0x2 ;  /* 0x0000007ea2047211 */ /* 0x0d0fe400078210ff */
[----:B-1----:R-:W-:Y:S01]  /*10670*/  LEA R2, P0, R161, R126, 0x2 ;  /* 0x0000007ea1027211 */ /* 0x002fe200078010ff */
[----:B------:R1:W-:Y:S01]  /*10680*/  STL.64 [R1+0x3d0], R14 ;  /* 0x0003d00e01007387 */ /* 0x0003e20000100a00 */
[-C--:B------:R-:W-:Y:S02]  /*10690*/  LEA.HI.X.SX32 R7, R163, R0.reuse, 0x2, P5 ;  /* 0x00000000a3077211 */ /* 0x080fe400028f16ff */
[-C--:B------:R-:W-:Y:S01]  /*106a0*/  LEA.HI.X.SX32 R3, R161, R0.reuse, 0x2, P0 ;  /* 0x00000000a1037211 */ /* 0x080fe200000f16ff */
[----:B------:R3:W-:Y:S01]  /*106b0*/  STL.64 [R1+0x3c8], R12 ;  /* 0x0003c80c01007387 */ /* 0x0007e20000100a00 */
[----:B------:R-:W-:-:S03]  /*106c0*/  LEA.HI.X.SX32 R5, R162, R0, 0x2, P1 ;  /* 0x00000000a2057211 */ /* 0x000fc600008f16ff */
[----:B------:R4:W-:Y:S04]  /*106d0*/  STL.64 [R1+0x3c0], R10 ;  /* 0x0003c00a01007387 */ /* 0x0009e80000100a00 */
[----:B------:R5:W-:Y:S04]  /*106e0*/  STL.64 [R1+0x3b8], R8 ;  /* 0x0003b80801007387 */ /* 0x000be80000100a00 */
[----:B------:R-:W-:Y:S04]  /*106f0*/  STL.64 [R1+0x3a0], R2 ;  /* 0x0003a00201007387 */ /* 0x000fe80000100a00 */
[----:B------:R2:W-:Y:S04]  /*10700*/  STL.64 [R1+0x3b0], R6 ;  /* 0x0003b00601007387 */ /* 0x0005e80000100a00 */
[----:B------:R2:W-:Y:S04]  /*10710*/  STL.64 [R1+0x3a8], R4 ;  /* 0x0003a80401007387 */ /* 0x0005e80000100a00 */
[----:B------:R-:W2:Y:S01]  /*10720*/  LDL.LU R46, [R1+0x90] ;  /* 0x00009000012e7983 */ /* 0x000ea20000300800 */
[----:B------:R-:W-:Y:S01]  /*10730*/  IMAD R165, R104, UR4, RZ ;  /* 0x0000000468a57c24 */ /* 0x000fe2000f8e02ff */
[----:B------:R-:W-:Y:S01]  /*10740*/  ULDC UR37, c[0x0][0x240] ;  /* 0x0000900000257ab9 */ /* 0x000fe20000000800 */
[----:B------:R-:W-:Y:S01]  /*10750*/  ULDC UR31, c[0x0][0x240] ;  /* 0x00009000001f7ab9 */ /* 0x000fe20000000800 */
[----:B------:R-:W2:Y:S01]  /*10760*/  LDL.LU R48, [R1+0x8c] ;  /* 0x00008c0001307983 */ /* 0x000ea20000300800 */
[----:B------:R-:W-:Y:S01]  /*10770*/  ULDC UR29, c[0x0][0x240] ;  /* 0x00009000001d7ab9 */ /* 0x000fe20000000800 */
[----:B------:R-:W-:Y:S01]  /*10780*/  ULDC UR27, c[0x0][0x240] ;  /* 0x00009000001b7ab9 */ /* 0x000fe20000000800 */
[----:B------:R-:W-:Y:S01]  /*10790*/  ULDC UR38, c[0x0][0x240] ;  /* 0x0000900000267ab9 */ /* 0x000fe20000000800 */
[----:B------:R-:W2:Y:S01]  /*107a0*/  LDL.LU R50, [R1+0x88] ;  /* 0x0000880001327983 */ /* 0x000ea20000300800 */
[----:B------:R-:W-:Y:S01]  /*107b0*/  ULDC UR32, c[0x0][0x240] ;  /* 0x0000900000207ab9 */ /* 0x000fe20000000800 */
[----:B------:R-:W-:Y:S01]  /*107c0*/  IMAD R103, R103, UR4, RZ ;  /* 0x0000000467677c24 */ /* 0x000fe2000f8e02ff */
[----:B------:R-:W-:Y:S01]  /*107d0*/  ULDC UR15, c[0x0][0x240] ;  /* 0x00009000000f7ab9 */ /* 0x000fe20000000800 */
[----:B------:R-:W2:Y:S01]  /*107e0*/  LDL.LU R53, [R1+0x84] ;  /* 0x0000840001357983 */ /* 0x000ea20000300800 */
[----:B------:R-:W-:Y:S01]  /*107f0*/  IMAD R106, R106, UR4, RZ ;  /* 0x000000046a6a7c24 */ /* 0x000fe2000f8e02ff */
[----:B------:R-:W-:Y:S01]  /*10800*/  ULDC UR30, c[0x0][0x240] ;  /* 0x00009000001e7ab9 */ /* 0x000fe20000000800 */
[----:B------:R-:W-:Y:S01]  /*10810*/  IMAD R109, R109, UR4, RZ ;  /* 0x000000046d6d7c24 */ /* 0x000fe2000f8e02ff */
        /* <DEDUP_REMOVED lines=88> */
[----:B------:R-:W3:Y:S01]  /*10da0*/  LDL.LU R44, [R1+0x110] ;  /* 0x00011000012c7983 */ /* 0x000ee20000300800 */
[----:B------:R-:W-:Y:S01]  /*10db0*/  IMAD R113, R113, UR4, RZ ;  /* 0x0000000471717c24 */ /* 0x000fe2000f8e02ff */
[----:B------:R-:W-:Y:S01]  /*10dc0*/  ULDC UR20, c[0x0][0x240] ;  /* 0x0000900000147ab9 */ /* 0x000fe20000000800 */
[----:B------:R-:W-:Y:S01]  /*10dd0*/  IMAD R112, R112, UR4, RZ ;  /* 0x0000000470707c24 */ /* 0x000fe2000f8e02ff */
[----:B------:R-:W4:Y:S01]  /*10de0*/  LDL.LU R45, [R1+0x4] ;  /* 0x00000400012d7983 */ /* 0x000f220000300800 */
[----:B------:R-:W-:Y:S01]  /*10df0*/  IMAD R164, R110, UR4, RZ ;  /* 0x000000046ea47c24 */ /* 0x000fe2000f8e02ff */
[----:B------:R-:W-:Y:S01]  /*10e00*/  ULDC UR22, c[0x0][0x240] ;  /* 0x0000900000167ab9 */ /* 0x000fe20000000800 */
[----:B------:R-:W-:Y:S01]  /*10e10*/  IMAD R108, R108, UR4, RZ ;  /* 0x000000046c6c7c24 */ /* 0x000fe2000f8e02ff */
[----:B------:R-:W5:Y:S01]  /*10e20*/  LDL.LU R47, [R1+0x1c] ;  /* 0x00001c00012f7983 */ /* 0x000f620000300800 */
[----:B------:R-:W-:Y:S01]  /*10e30*/  IMAD R107, R107, UR4, RZ ;  /* 0x000000046b6b7c24 */ /* 0x000fe2000f8e02ff */
[----:B------:R-:W-:Y:S01]  /*10e40*/  ULDC UR23, c[0x0][0x240] ;  /* 0x0000900000177ab9 */ /* 0x000fe20000000800 */
[----:B------:R-:W-:Y:S01]  /*10e50*/  IMAD R105, R105, UR4, RZ ;  /* 0x0000000469697c24 */ /* 0x000fe2000f8e02ff */
[----:B------:R-:W2:Y:S01]  /*10e60*/  LDL.LU R49, [R1+0x28] ;  /* 0x0000280001317983 */ /* 0x000ea20000300800 */
[----:B------:R-:W-:Y:S01]  /*10e70*/  ULDC UR24, c[0x0][0x240] ;  /* 0x0000900000187ab9 */ /* 0x000fe20000000800 */
[----:B------:R-:W-:Y:S01]  /*10e80*/  ULDC UR25, c[0x0][0x240] ;  /* 0x0000900000197ab9 */ /* 0x000fe20000000800 */
[----:B------:R-:W-:Y:S01]  /*10e90*/  ULDC UR33, c[0x0][0x240] ;  /* 0x0000900000217ab9 */ /* 0x000fe20000000800 */
[----:B------:R-:W2:Y:S01]  /*10ea0*/  LDL.LU R51, [R1+0x10c] ;  /* 0x00010c0001337983 */ /* 0x000ea20000300800 */
[----:B------:R-:W-:Y:S01]  /*10eb0*/  ULDC UR34, c[0x0][0x240] ;  /* 0x0000900000227ab9 */ /* 0x000fe20000000800 */
        /* <DEDUP_REMOVED lines=13> */
[----:B---3--:R-:W-:-:S02]  /*10f90*/  IMAD.MOV.U32 R43, RZ, RZ, R44 ;  /* 0x000000ffff2b7224 */ /* 0x008fc400078e002c */
[----:B----4-:R-:W-:-:S03]  /*10fa0*/  IMAD.MOV.U32 R44, RZ, RZ, R45 ;  /* 0x000000ffff2c7224 */ /* 0x010fc600078e002d */
[----:B------:R-:W-:Y:S01]  /*10fb0*/  MOV R42, R43 ;  /* 0x0000002b002a7202 */ /* 0x000fe20000000f00 */
[----:B------:R-:W-:Y:S02]  /*10fc0*/  IMAD.MOV.U32 R43, RZ, RZ, R44 ;  /* 0x000000ffff2b7224 */ /* 0x000fe400078e002c */
[----:B-----5:R-:W-:Y:S02]  /*10fd0*/  IMAD.MOV.U32 R45, RZ, RZ, R47 ;  /* 0x000000ffff2d7224 */ /* 0x020fe400078e002f */
[----:B------:R-:W-:Y:S01]  /*10fe0*/  IMAD.MOV.U32 R41, RZ, RZ, R42 ;  /* 0x000000ffff297224 */ /* 0x000fe200078e002a */
[----:B------:R-:W-:Y:S01]  /*10ff0*/  MOV R42, R43 ;  /* 0x0000002b002a7202 */ /* 0x000fe20000000f00 */
[----:B--2---:R-:W-:Y:S02]  /*11000*/  IMAD.MOV.U32 R47, RZ, RZ, R49 ;  /* 0x000000ffff2f7224 */ /* 0x004fe400078e0031 */
[----:B------:R-:W-:Y:S01]  /*11010*/  IMAD.MOV.U32 R44, RZ, RZ, R45 ;  /* 0x000000ffff2c7224 */ /* 0x000fe200078e002d */
[----:B------:R-:W2:Y:S01]  /*11020*/  LDL.LU R49, [R1+0x108] ;  /* 0x0001080001317983 */ /* 0x000ea20000300800 */
[----:B------:R-:W-:-:S02]  /*11030*/  IMAD.MOV.U32 R40, RZ, RZ, R41 ;  /* 0x000000ffff287224 */ /* 0x000fc400078e0029 */
[----:B------:R-:W-:Y:S02]  /*11040*/  IMAD.MOV.U32 R45, RZ, RZ, R47 ;  /* 0x000000ffff2d7224 */ /* 0x000fe400078e002f */
[----:B------:R-:W-:Y:S01]  /*11050*/  IMAD.MOV.U32 R43, RZ, RZ, R44 ;  /* 0x000000ffff2b7224 */ /* 0x000fe200078e002c */
[----:B------:R-:W3:Y:S01]  /*11060*/  LDL.LU R47, [R1+0x104] ;  /* 0x00010400012f7983 */ /* 0x000ee20000300800 */
[----:B------:R-:W-:Y:S02]  /*11070*/  IMAD.MOV.U32 R41, RZ, RZ, R42 ;  /* 0x000000ffff297224 */ /* 0x000fe400078e002a */
[----:B------:R-:W-:Y:S01]  /*11080*/  IMAD.MOV.U32 R39, RZ, RZ, R40 ;  /* 0x000000ffff277224 */ /* 0x000fe200078e0028 */
[----:B------:R-:W-:Y:S01]  /*11090*/  MOV R42, R43 ;  /* 0x0000002b002a7202 */ /* 0x000fe20000000f00 */
[----:B------:R-:W-:Y:S02]  /*110a0*/  IMAD.MOV.U32 R44, RZ, RZ, R45 ;  /* 0x000000ffff2c7224 */ /* 0x000fe400078e002d */
[----:B------:R-:W4:Y:S01]  /*110b0*/  LDL.LU R45, [R1+0x100] ;  /* 0x00010000012d7983 */ /* 0x000f220000300800 */
[----:B------:R-:W-:-:S02]  /*110c0*/  IMAD.MOV.U32 R40, RZ, RZ, R41 ;  /* 0x000000ffff287224 */ /* 0x000fc400078e0029 */
[----:B------:R-:W-:Y:S01]  /*110d0*/  IMAD.MOV.U32 R38, RZ, RZ, R39 ;  /* 0x000000ffff267224 */ /* 0x000fe200078e0027 */
[----:B------:R-:W5:Y:S01]  /*110e0*/  LDL.LU R43, [R1+0xfc] ;  /* 0x0000fc00012b7983 */ /* 0x000f620000300800 */
[----:B------:R-:W-:-:S03]  /*110f0*/  IMAD R51, R51, UR4, RZ ;  /* 0x0000000433337c24 */ /* 0x000fc6000f8e02ff */
[----:B------:R-:W5:Y:S04]  /*11100*/  LDL.LU R41, [R1+0xf8] ;  /* 0x0000f80001297983 */ /* 0x000f680000300800 */
[----:B------:R-:W5:Y:S04]  /*11110*/  LDL.LU R39, [R1+0xf4] ;  /* 0x0000f40001277983 */ /* 0x000f680000300800 */
[----:B------:R-:W5:Y:S04]  /*11120*/  LDL.LU R37, [R1+0xf0] ;  /* 0x0000f00001257983 */ /* 0x000f680000300800 */
[----:B------:R-:W2:Y:S02]  /*11130*/  LDL.LU R36, [R1+0xec] ;  /* 0x0000ec0001247983 */ /* 0x000ea40000300800 */
[----:B--2---:R-:W-:-:S02]  /*11140*/  IMAD R35, R36, UR4, RZ ;  /* 0x0000000424237c24 */ /* 0x004fc4000f8e02ff */
[----:B------:R-:W2:Y:S02]  /*11150*/  LDL.LU R36, [R1+0xe8] ;  /* 0x0000e80001247983 */ /* 0x000ea40000300800 */
[----:B--2---:R-:W-:Y:S02]  /*11160*/  IMAD R18, R36, UR4, RZ ;  /* 0x0000000424127c24 */ /* 0x004fe4000f8e02ff */
[----:B------:R-:W2:Y:S02]  /*11170*/  LDL.LU R36, [R1+0xe4] ;  /* 0x0000e40001247983 */ /* 0x000ea40000300800 */
[----:B--2---:R-:W-:Y:S02]  /*11180*/  IMAD R17, R36, UR4, RZ ;  /* 0x0000000424117c24 */ /* 0x004fe4000f8e02ff */
[----:B------:R-:W2:Y:S02]  /*11190*/  LDL.LU R36, [R1+0xe0] ;  /* 0x0000e00001247983 */ /* 0x000ea40000300800 */
[----:B--2---:R-:W-:-:S02]  /*111a0*/  IMAD R16, R36, UR4, RZ ;  /* 0x0000000424107c24 */ /* 0x004fc4000f8e02ff */
[----:B------:R-:W1:Y:S02]  /*111b0*/  LDL.LU R36, [R1+0xdc] ;  /* 0x0000dc0001247983 */ /* 0x000e640000300800 */
[----:B-1----:R-:W-:Y:S02]  /*111c0*/  IMAD R15, R36, UR4, RZ ;  /* 0x00000004240f7c24 */ /* 0x002fe4000f8e02ff */
[----:B------:R-:W2:Y:S02]  /*111d0*/  LDL.LU R36, [R1+0xd8] ;  /* 0x0000d80001247983 */ /* 0x000ea40000300800 */
[----:B--2---:R-:W-:Y:S02]  /*111e0*/  IMAD R14, R36, UR4, RZ ;  /* 0x00000004240e7c24 */ /* 0x004fe4000f8e02ff */
        /* <DEDUP_REMOVED lines=22> */
[----:B------:R-:W2:Y:S01]  /*11350*/  LDL.LU R36, [R1+0xa8] ;  /* 0x0000a80001247983 */ /* 0x000ea20000300800 */
[----:B------:R-:W-:Y:S01]  /*11360*/  IMAD.MOV.U32 R251, RZ, RZ, R38 ;  /* 0x000000fffffb7224 */ /* 0x000fe200078e0026 */
[----:B------:R-:W-:Y:S01]  /*11370*/  MOV R238, R40 ;  /* 0x0000002800ee7202 */ /* 0x000fe20000000f00 */
[----:B------:R-:W-:Y:S02]  /*11380*/  IMAD.MOV.U32 R237, RZ, RZ, R42 ;  /* 0x000000ffffed7224 */ /* 0x000fe400078e002a */
[----:B------:R-:W-:Y:S02]  /*11390*/  IMAD.MOV.U32 R236, RZ, RZ, R44 ;  /* 0x000000ffffec7224 */ /* 0x000fe400078e002c */
[----:B--2---:R-:W-:-:S02]  /*113a0*/  IMAD R2, R36, UR4, RZ ;  /* 0x0000000424027c24 */ /* 0x004fc4000f8e02ff */
[----:B------:R-:W2:Y:S04]  /*113b0*/  LDL.LU R36, [R1+0xa4] ;  /* 0x0000a40001247983 */ /* 0x000ea80000300800 */
[----:B------:R-:W2:Y:S04]  /*113c0*/  LDL.LU R38, [R1+0xa0] ;  /* 0x0000a00001267983 */ /* 0x000ea80000300800 */
[----:B------:R-:W2:Y:S04]  /*113d0*/  LDL.LU R40, [R1+0x9c] ;  /* 0x00009c0001287983 */ /* 0x000ea80000300800 */
[----:B------:R-:W2:Y:S04]  /*113e0*/  LDL.LU R42, [R1+0x98] ;  /* 0x00009800012a7983 */ /* 0x000ea80000300800 */
[----:B------:R-:W2:Y:S01]  /*113f0*/  LDL.LU R44, [R1+0x94] ;  /* 0x00009400012c7983 */ /* 0x000ea20000300800 */
[----:B------:R-:W-:-:S02]  /*11400*/  IMAD R49, R49, UR4, RZ ;  /* 0x0000000431317c24 */ /* 0x000fc4000f8e02ff */
[----:B---3--:R-:W-:Y:S02]  /*11410*/  IMAD R47, R47, UR4, RZ ;  /* 0x000000042f2f7c24 */ /* 0x008fe4000f8e02ff */
[----:B------:R-:W-:Y:S02]  /*11420*/  IMAD R104, R102, UR4, RZ ;  /* 0x0000000466687c24 */ /* 0x000fe4000f8e02ff */
[----:B----4-:R-:W-:Y:S02]  /*11430*/  IMAD R45, R45, UR4, RZ ;  /* 0x000000042d2d7c24 */ /* 0x010fe4000f8e02ff */
[----:B------:R-:W-:Y:S02]  /*11440*/  IMAD R102, R101, UR4, RZ ;  /* 0x0000000465667c24 */ /* 0x000fe4000f8e02ff */
[----:B------:R-:W-:Y:S01]  /*11450*/  IMAD R182, R30, UR37, RZ ;  /* 0x000000251eb67c24 */ /* 0x000fe2000f8e02ff */
[----:B------:R-:W-:Y:S01]  /*11460*/  LEA R30, P6, R51, R126, 0x2 ;  /* 0x0000007e331e7211 */ /* 0x000fe200078c10ff */
[----:B------:R-:W-:-:S02]  /*11470*/  IMAD R101, R99, UR4, RZ ;  /* 0x0000000463657c24 */ /* 0x000fc4000f8e02ff */
[----:B------:R-:W-:Y:S01]  /*11480*/  IMAD R179, R24, UR31, RZ ;  /* 0x0000001f18b37c24 */ /* 0x000fe2000f8e02ff */
[-C--:B------:R-:W-:Y:S01]  /*11490*/  LEA R24, P5, R49, R126.reuse, 0x2 ;  /* 0x0000007e31187211 */ /* 0x080fe200078a10ff */
[----:B-----5:R-:W-:Y:S02]  /*114a0*/  IMAD R43, R43, UR4, RZ ;  /* 0x000000042b2b7c24 */ /* 0x020fe4000f8e02ff */
[----:B------:R-:W-:Y:S02]  /*114b0*/  IMAD R99, R98, UR4, RZ ;  /* 0x0000000462637c24 */ /* 0x000fe4000f8e02ff */
[----:B------:R-:W-:Y:S01]  /*114c0*/  IMAD R177, R22, UR29, RZ ;  /* 0x0000001d16b17c24 */ /* 0x000fe2000f8e02ff */
[----:B------:R-:W-:Y:S01]  /*114d0*/  LEA R22, P1, R47, R126, 0x2 ;  /* 0x0000007e2f167211 */ /* 0x000fe200078210ff */
[----:B------:R-:W-:Y:S02]  /*114e0*/  IMAD R41, R41, UR4, RZ ;  /* 0x0000000429297c24 */ /* 0x000fe4000f8e02ff */
[----:B------:R-:W-:-:S02]  /*114f0*/  IMAD R98, R96, UR4, RZ ;  /* 0x0000000460627c24 */ /* 0x000fc4000f8e02ff */
[----:B------:R-:W-:Y:S02]  /*11500*/  IMAD R39, R39, UR4, RZ ;  /* 0x0000000427277c24 */ /* 0x000fe4000f8e02ff */
[----:B------:R-:W-:Y:S02]  /*11510*/  IMAD R37, R37, UR4, RZ ;  /* 0x0000000425257c24 */ /* 0x000fe4000f8e02ff */
[----:B------:R-:W-:Y:S02]  /*11520*/  IMAD R46, R46, UR4, RZ ;  /* 0x000000042e2e7c24 */ /* 0x000fe4000f8e02ff */
[----:B------:R-:W-:Y:S02]  /*11530*/  IMAD R48, R48, UR4, RZ ;  /* 0x0000000430307c24 */ /* 0x000fe4000f8e02ff */
        /* <DEDUP_REMOVED lines=25> */
[----:B------:R-:W-:Y:S01]  /*116d0*/  IMAD R162, R237, UR4, RZ ;  /* 0x00000004eda27c24 */ /* 0x000fe2000f8e02ff */
[----:B------:R-:W1:Y:S01]  /*116e0*/  LDC R236, c[0x0][0x230] ;  /* 0x00008c00ffec7b82 */ /* 0x000e620000000800 */
[----:B------:R-:W-:-:S02]  /*116f0*/  IMAD R163, R238, UR4, RZ ;  /* 0x00000004eea37c24 */ /* 0x000fc4000f8e02ff */
[----:B------:R-:W-:Y:S02]  /*11700*/  IMAD R96, R95, UR4, RZ ;  /* 0x000000045f607c24 */ /* 0x000fe4000f8e02ff */
[----:B------:R-:W-:Y:S01]  /*11710*/  IMAD R175, R20, UR27, RZ ;  /* 0x0000001b14af7c24 */ /* 0x000fe2000f8e02ff */
[----:B------:R-:W-:Y:S01]  /*11720*/  LEA R20, P0, R45, R126, 0x2 ;  /* 0x0000007e2d147211 */ /* 0x000fe200078010ff */
[----:B------:R-:W-:Y:S01]  /*11730*/  IMAD R183, R31, UR38, RZ ;  /* 0x000000261fb77c24 */ /* 0x000fe2000f8e02ff */
[-C--:B------:R-:W-:Y:S01]  /*11740*/  LEA.HI.X.SX32 R31, R51, R0.reuse, 0x2, P6 ;  /* 0x00000000331f7211 */ /* 0x080fe200030f16ff */
[----:B------:R-:W-:Y:S01]  /*11750*/  IMAD R180, R25, UR32, RZ ;  /* 0x0000002019b47c24 */ /* 0x000fe2000f8e02ff */
[----:B------:R-:W-:Y:S01]  /*11760*/  LEA.HI.X.SX32 R25, R49, R0, 0x2, P5 ;  /* 0x0000000031197211 */ /* 0x000fe200028f16ff */
        /* <DEDUP_REMOVED lines=9> */
[----:B------:R3:W-:Y:S01]  /*11800*/  STL.64 [R1+0x398], R30 ;  /* 0x0003981e01007387 */ /* 0x0007e20000100a00 */
[-C--:B------:R-:W-:Y:S01]  /*11810*/  LEA.HI.X.SX32 R79, R43, R0.reuse, 0x2, P4 ;  /* 0x000000002b4f7211 */ /* 0x080fe200020f16ff */
[----:B------:R-:W-:Y:S01]  /*11820*/  IMAD R185, R33, UR40, RZ ;  /* 0x0000002821b97c24 */ /* 0x000fe2000f8e02ff */
[----:B------:R-:W4:Y:S01]  /*11830*/  LDC R237, c[0x0][0x230] ;  /* 0x00008c00ffed7b82 */ /* 0x000f220000000800 */
[----:B------:R5:W-:Y:S01]  /*11840*/  STL.64 [R1+0x390], R24 ;  /* 0x0003901801007387 */ /* 0x000be20000100a00 */
[----:B------:R-:W-:-:S03]  /*11850*/  LEA.HI.X.SX32 R33, R39, R0, 0x2, P2 ;  /* 0x0000000027217211 */ /* 0x000fc600010f16ff */
[----:B------:R5:W-:Y:S01]  /*11860*/  STL.64 [R1+0x388], R22 ;  /* 0x0003881601007387 */ /* 0x000be20000100a00 */
[----:B------:R-:W-:Y:S02]  /*11870*/  IMAD R187, R34, UR41, RZ ;  /* 0x0000002922bb7c24 */ /* 0x000fe4000f8e02ff */
[----:B------:R-:W-:Y:S01]  /*11880*/  IMAD R186, R250, UR53, RZ ;  /* 0x00000035faba7c24 */ /* 0x000fe2000f8e02ff */
[-C--:B---3--:R-:W-:Y:S01]  /*11890*/  LEA R30, P6, R37, R126.reuse, 0x2 ;  /* 0x0000007e251e7211 */ /* 0x088fe200078c10ff */
[----:B------:R3:W-:Y:S01]  /*118a0*/  STL.64 [R1+0x380], R20 ;  /* 0x0003801401007387 */ /* 0x0007e20000100a00 */
[----:B------:R-:W-:Y:S01]  /*118b0*/  IMAD R174, R19, UR26, RZ ;  /* 0x0000001a13ae7c24 */ /* 0x000fe2000f8e02ff */
[----:B------:R-:W1:Y:S01]  /*118c0*/  LDC R238, c[0x0][0x230] ;  /* 0x00008c00ffee7b82 */ /* 0x000e620000000800 */
[----:B-----5:R-:W-:Y:S01]  /*118d0*/  LEA R24, P5, R35, R126, 0x2 ;  /* 0x0000007e23187211 */ /* 0x020fe200078a10ff */
[----:B------:R5:W-:Y:S01]  /*118e0*/  STL.64 [R1+0x378], R78 ;  /* 0x0003784e01007387 */ /* 0x000be20000100a00 */
[----:B------:R-:W-:-:S02]  /*118f0*/  LEA.HI.X.SX32 R31, R37, R0, 0x2, P6 ;  /* 0x00000000251f7211 */ /* 0x000fc400030f16ff */
[C---:B------:R-:W-:Y:S02]  /*11900*/  LEA R22, P1, R18.reuse, R126, 0x2 ;  /* 0x0000007e12167211 */ /* 0x040fe400078210ff */
[----:B------:R-:W-:Y:S02]  /*11910*/  LEA.HI.X.SX32 R25, R35, R0, 0x2, P5 ;  /* 0x0000000023197211 */ /* 0x000fe400028f16ff */
[C---:B---3--:R-:W-:Y:S02]  /*11920*/  LEA R20, P0, R17.reuse, R126, 0x2 ;  /* 0x0000007e11147211 */ /* 0x048fe400078010ff */
[----:B------:R-:W-:Y:S02]  /*11930*/  LEA.HI.X.SX32 R23, R18, R0, 0x2, P1 ;  /* 0x0000000012177211 */ /* 0x000fe400008f16ff */
[----:B-----5:R-:W-:Y:S02]  /*11940*/  LEA R78, P4, R16, R126, 0x2 ;  /* 0x0000007e104e7211 */ /* 0x020fe400078810ff */
[----:B------:R-:W-:-:S02]  /*11950*/  LEA.HI.X.SX32 R21, R17, R0, 0x2, P0 ;  /* 0x0000000011157211 */ /* 0x000fc400000f16ff */
[----:B------:R-:W-:Y:S01]  /*11960*/  LEA.HI.X.SX32 R79, R16, R0, 0x2, P4 ;  /* 0x00000000104f7211 */ /* 0x000fe200020f16ff */
[----:B--2---:R-:W-:Y:S02]  /*11970*/  IMAD R36, R36, UR4, RZ ;  /* 0x0000000424247c24 */ /* 0x004fe4000f8e02ff */
[----:B------:R-:W-:Y:S02]  /*11980*/  IMAD R38, R38, UR4, RZ ;  /* 0x0000000426267c24 */ /* 0x000fe4000f8e02ff */
[----:B------:R-:W-:Y:S02]  /*11990*/  IMAD R40, R40, UR4, RZ ;  /* 0x0000000428287c24 */ /* 0x000fe4000f8e02ff */
[----:B------:R-:W-:Y:S02]  /*119a0*/  IMAD R42, R42, UR4, RZ ;  /* 0x000000042a2a7c24 */ /* 0x000fe4000f8e02ff */
[----:B------:R-:W-:Y:S01]  /*119b0*/  IMAD R44, R44, UR4, RZ ;  /* 0x000000042c2c7c24 */ /* 0x000fe2000f8e02ff */
[----:B------:R-:W-:-:S02]  /*119c0*/  ULDC UR4, c[0x0][0x240] ;  /* 0x0000900000047ab9 */ /* 0x000fc40000000800 */
[----:B------:R-:W-:Y:S01]  /*119d0*/  IMAD R166, R94, UR4, RZ ;  /* 0x000000045ea67c24 */ /* 0x000fe2000f8e02ff */
[----:B------:R-:W-:-:S04]  /*119e0*/  LEA R94, P3, R41, R126, 0x2 ;  /* 0x0000007e295e7211 */ /* 0x000fc800078610ff */
[----:B------:R-:W-:-:S05]  /*119f0*/  LEA.HI.X.SX32 R95, R41, R0, 0x2, P3 ;  /* 0x00000000295f7211 */ /* 0x000fca00018f16ff */
[----:B------:R2:W-:Y:S04]  /*11a00*/  STL.64 [R1+0x370], R94 ;  /* 0x0003705e01007387 */ /* 0x0005e80000100a00 */
[----:B------:R3:W-:Y:S04]  /*11a10*/  STL.64 [R1+0x368], R32 ;  /* 0x0003682001007387 */ /* 0x0007e80000100a00 */
[----:B------:R5:W-:Y:S01]  /*11a20*/  STL.64 [R1+0x360], R30 ;  /* 0x0003601e01007387 */ /* 0x000be20000100a00 */
[----:B--2---:R-:W-:-:S03]  /*11a30*/  LEA R94, P3, R15, R126, 0x2 ;  /* 0x0000007e0f5e7211 */ /* 0x004fc600078610ff */
[----:B------:R2:W-:Y:S01]  /*11a40*/  STL.64 [R1+0x358], R24 ;  /* 0x0003581801007387 */ /* 0x0005e20000100a00 */
[----:B---3--:R-:W-:-:S03]  /*11a50*/  LEA R32, P2, R14, R126, 0x2 ;  /* 0x0000007e0e207211 */ /* 0x008fc600078410ff */
[----:B------:R3:W-:Y:S01]  /*11a60*/  STL.64 [R1+0x350], R22 ;  /* 0x0003501601007387 */ /* 0x0007e20000100a00 */
[----:B-----5:R-:W-:-:S03]  /*11a70*/  LEA R30, P6, R13, R126, 0x2 ;  /* 0x0000007e0d1e7211 */ /* 0x020fc600078c10ff */
[----:B------:R5:W-:Y:S01]  /*11a80*/  STL.64 [R1+0x348], R20 ;  /* 0x0003481401007387 */ /* 0x000be20000100a00 */
[----:B------:R-:W-:Y:S02]  /*11a90*/  LEA.HI.X.SX32 R33, R14, R0, 0x2, P2 ;  /* 0x000000000e217211 */ /* 0x000fe400010f16ff */
[----:B--2---:R-:W-:Y:S02]  /*11aa0*/  LEA R24, P5, R12, R126, 0x2 ;  /* 0x0000007e0c187211 */ /* 0x004fe400078a10ff */
[----:B------:R-:W-:Y:S02]  /*11ab0*/  LEA.HI.X.SX32 R95, R15, R0, 0x2, P3 ;  /* 0x000000000f5f7211 */ /* 0x000fe400018f16ff */
[----:B---3--:R-:W-:Y:S02]  /*11ac0*/  LEA R22, P1, R11, R126, 0x2 ;  /* 0x0000007e0b167211 */ /* 0x008fe400078210ff */
[----:B------:R-:W-:Y:S02]  /*11ad0*/  LEA.HI.X.SX32 R31, R13, R0, 0x2, P6 ;  /* 0x000000000d1f7211 */ /* 0x000fe400030f16ff */
[----:B-----5:R-:W-:Y:S01]  /*11ae0*/  LEA R20, P0, R10, R126, 0x2 ;  /* 0x0000007e0a147211 */ /* 0x020fe200078010ff */
[----:B------:R2:W-:Y:S01]  /*11af0*/  STL.64 [R1+0x340], R78 ;  /* 0x0003404e01007387 */ /* 0x0005e20000100a00 */
[----:B------:R-:W-:-:S02]  /*11b00*/  LEA.HI.X.SX32 R25, R12, R0, 0x2, P5 ;  /* 0x000000000c197211 */ /* 0x000fc400028f16ff */
[----:B------:R-:W-:Y:S01]  /*11b10*/  LEA.HI.X.SX32 R23, R11, R0, 0x2, P1 ;  /* 0x000000000b177211 */ /* 0x000fe200008f16ff */
[----:B------:R3:W-:Y:S01]  /*11b20*/  STL.64 [R1+0x330], R32 ;  /* 0x0003302001007387 */ /* 0x0007e20000100a00 */
[----:B------:R-:W-:Y:S02]  /*11b30*/  LEA R34, P3, R8, R126, 0x2 ;  /* 0x0000007e08227211 */ /* 0x000fe400078610ff */
[----:B------:R-:W-:Y:S01]  /*11b40*/  LEA.HI.X.SX32 R21, R10, R0, 0x2, P0 ;  /* 0x000000000a157211 */ /* 0x000fe200000f16ff */
[----:B------:R-:W-:Y:S01]  /*11b50*/  STL.64 [R1+0x338], R94 ;  /* 0x0003385e01007387 */ /* 0x000fe20000100a00 */
[----:B--2---:R-:W-:-:S03]  /*11b60*/  LEA R78, P4, R9, R126, 0x2 ;  /* 0x0000007e094e7211 */ /* 0x004fc600078810ff */
[----:B------:R2:W-:Y:S01]  /*11b70*/  STL.64 [R1+0x328], R30 ;  /* 0x0003281e01007387 */ /* 0x0005e20000100a00 */
[----:B---3--:R-:W-:-:S03]  /*11b80*/  LEA R32, P2, R7, R126, 0x2 ;  /* 0x0000007e07207211 */ /* 0x008fc600078410ff */
[----:B------:R3:W-:Y:S01]  /*11b90*/  STL.64 [R1+0x320], R24 ;  /* 0x0003201801007387 */ /* 0x0007e20000100a00 */
[-C--:B------:R-:W-:Y:S02]  /*11ba0*/  LEA.HI.X.SX32 R79, R9, R0.reuse, 0x2, P4 ;  /* 0x00000000094f7211 */ /* 0x080fe400020f16ff */
[----:B------:R-:W-:Y:S01]  /*11bb0*/  LEA.HI.X.SX32 R35, R8, R0, 0x2, P3 ;  /* 0x0000000008237211 */ /* 0x000fe200018f16ff */
[----:B------:R5:W-:Y:S01]  /*11bc0*/  STL.64 [R1+0x318], R22 ;  /* 0x0003181601007387 */ /* 0x000be20000100a00 */
[-C--:B------:R-:W-:Y:S02]  /*11bd0*/  LEA R16, P4, R2, R126.reuse, 0x2 ;  /* 0x0000007e02107211 */ /* 0x080fe400078810ff */
[----:B--2---:R-:W-:Y:S01]  /*11be0*/  LEA R30, P6, R6, R126, 0x2 ;  /* 0x0000007e061e7211 */ /* 0x004fe200078c10ff */
[----:B------:R2:W-:Y:S01]  /*11bf0*/  STL.64 [R1+0x310], R20 ;  /* 0x0003101401007387 */ /* 0x0005e20000100a00 */
[----:B------:R-:W-:Y:S02]  /*11c00*/  LEA.HI.X.SX32 R33, R7, R0, 0x2, P2 ;  /* 0x0000000007217211 */ /* 0x000fe400010f16ff */
[----:B---3--:R-:W-:-:S02]  /*11c10*/  LEA R24, P5, R5, R126, 0x2 ;  /* 0x0000007e05187211 */ /* 0x008fc400078a10ff */
[----:B------:R-:W-:Y:S02]  /*11c20*/  LEA.HI.X.SX32 R31, R6, R0, 0x2, P6 ;  /* 0x00000000061f7211 */ /* 0x000fe400030f16ff */
[-C--:B-----5:R-:W-:Y:S01]  /*11c30*/  LEA R22, P1, R4, R126.reuse, 0x2 ;  /* 0x0000007e04167211 */ /* 0x0a0fe200078210ff */
[----:B------:R-:W-:Y:S01]  /*11c40*/  STL.64 [R1+0x308], R78 ;  /* 0x0003084e01007387 */ /* 0x000fe20000100a00 */
[----:B------:R-:W-:Y:S02]  /*11c50*/  LEA R14, P3, R36, R126, 0x2 ;  /* 0x0000007e240e7211 */ /* 0x000fe400078610ff */
[----:B------:R-:W-:Y:S02]  /*11c60*/  LEA.HI.X.SX32 R25, R5, R0, 0x2, P5 ;  /* 0x0000000005197211 */ /* 0x000fe400028f16ff */
[----:B--2---:R-:W-:Y:S01]  /*11c70*/  LEA R20, P0, R3, R126, 0x2 ;  /* 0x0000007e03147211 */ /* 0x004fe200078010ff */
[----:B------:R-:W-:Y:S01]  /*11c80*/  STL.64 [R1+0x300], R34 ;  /* 0x0003002201007387 */ /* 0x000fe20000100a00 */
[----:B------:R-:W-:-:S02]  /*11c90*/  LEA.HI.X.SX32 R23, R4, R0, 0x2, P1 ;  /* 0x0000000004177211 */ /* 0x000fc400008f16ff */
[----:B------:R-:W-:Y:S01]  /*11ca0*/  LEA R12, P2, R38, R126, 0x2 ;  /* 0x0000007e260c7211 */ /* 0x000fe200078410ff */
[----:B------:R-:W-:Y:S01]  /*11cb0*/  STL.64 [R1+0x2f8], R32 ;  /* 0x0002f82001007387 */ /* 0x000fe20000100a00 */
[----:B------:R-:W-:Y:S02]  /*11cc0*/  LEA.HI.X.SX32 R17, R2, R0, 0x2, P4 ;  /* 0x0000000002117211 */ /* 0x000fe400020f16ff */
[----:B------:R-:W-:Y:S01]  /*11cd0*/  LEA R10, P6, R40, R126, 0x2 ;  /* 0x0000007e280a7211 */ /* 0x000fe200078c10ff */
[----:B------:R-:W-:Y:S01]  /*11ce0*/  STL.64 [R1+0x2f0], R30 ;  /* 0x0002f01e01007387 */ /* 0x000fe20000100a00 */
[-C--:B------:R-:W-:Y:S02]  /*11cf0*/  LEA.HI.X.SX32 R21, R3, R0.reuse, 0x2, P0 ;  /* 0x0000000003157211 */ /* 0x080fe400000f16ff */
[-C--:B------:R-:W-:Y:S01]  /*11d00*/  LEA.HI.X.SX32 R15, R36, R0.reuse, 0x2, P3 ;  /* 0x00000000240f7211 */ /* 0x080fe200018f16ff */
[----:B------:R-:W-:Y:S01]  /*11d10*/  STL.64 [R1+0x2e8], R24 ;  /* 0x0002e81801007387 */ /* 0x000fe20000100a00 */
[----:B------:R-:W-:-:S02]  /*11d20*/  LEA.HI.X.SX32 R13, R38, R0, 0x2, P2 ;  /* 0x00000000260d7211 */ /* 0x000fc400010f16ff */
[----:B------:R-:W-:Y:S01]  /*11d30*/  LEA R8, P5, R42, R126, 0x2 ;  /* 0x0000007e2a087211 */ /* 0x000fe200078a10ff */
[----:B------:R-:W-:Y:S01]  /*11d40*/  STL.64 [R1+0x2e0], R22 ;  /* 0x0002e01601007387 */ /* 0x000fe20000100a00 */
[----:B------:R-:W-:Y:S02]  /*11d50*/  LEA.HI.X.SX32 R11, R40, R0, 0x2, P6 ;  /* 0x00000000280b7211 */ /* 0x000fe400030f16ff */
[-C--:B------:R-:W-:Y:S01]  /*11d60*/  LEA R6, P1, R44, R126.reuse, 0x2 ;  /* 0x0000007e2c067211 */ /* 0x080fe200078210ff */
[----:B------:R2:W-:Y:S01]  /*11d70*/  STL.64 [R1+0x2d0], R16 ;  /* 0x0002d01001007387 */ /* 0x0005e20000100a00 */
[----:B------:R-:W-:-:S03]  /*11d80*/  LEA R4, P0, R46, R126, 0x2 ;  /* 0x0000007e2e047211 */ /* 0x000fc600078010ff */
[----:B------:R-:W-:Y:S01]  /*11d90*/  STL.64 [R1+0x2d8], R20 ;  /* 0x0002d81401007387 */ /* 0x000fe20000100a00 */
[----:B------:R-:W-:-:S03]  /*11da0*/  LEA.HI.X.SX32 R9, R42, R0, 0x2, P5 ;  /* 0x000000002a097211 */ /* 0x000fc600028f16ff */
[----:B------:R3:W-:Y:S01]  /*11db0*/  STL.64 [R1+0x2c8], R14 ;  /* 0x0002c80e01007387 */ /* 0x0007e20000100a00 */
[----:B------:R-:W-:Y:S02]  /*11dc0*/  LEA.HI.X.SX32 R7, R44, R0, 0x2, P1 ;  /* 0x000000002c077211 */ /* 0x000fe400008f16ff */
[----:B--2---:R-:W-:Y:S01]  /*11dd0*/  LEA R16, P4, R48, R126, 0x2 ;  /* 0x0000007e30107211 */ /* 0x004fe200078810ff */
[----:B------:R2:W-:Y:S01]  /*11de0*/  STL.64 [R1+0x2c0], R12 ;  /* 0x0002c00c01007387 */ /* 0x0005e20000100a00 */
[----:B------:R-:W-:-:S03]  /*11df0*/  LEA.HI.X.SX32 R5, R46, R0, 0x2, P0 ;  /* 0x000000002e057211 */ /* 0x000fc600000f16ff */
[----:B------:R5:W-:Y:S01]  /*11e00*/  STL.64 [R1+0x2b8], R10 ;  /* 0x0002b80a01007387 */ /* 0x000be20000100a00 */
[----:B---3--:R-:W-:-:S03]  /*11e10*/  LEA R14, P3, R50, R126, 0x2 ;  /* 0x0000007e320e7211 */ /* 0x008fc600078610ff */
[----:B------:R3:W-:Y:S01]  /*11e20*/  STL.64 [R1+0x2b0], R8 ;  /* 0x0002b00801007387 */ /* 0x0007e20000100a00 */
[----:B------:R-:W-:Y:S02]  /*11e30*/  LEA.HI.X.SX32 R17, R48, R0, 0x2, P4 ;  /* 0x0000000030117211 */ /* 0x000fe400020f16ff */
[C---:B--2---:R-:W-:Y:S02]  /*11e40*/  LEA R12, P2, R53.reuse, R126, 0x2 ;  /* 0x0000007e350c7211 */ /* 0x044fe400078410ff */
[----:B------:R-:W-:Y:S02]  /*11e50*/  LEA.HI.X.SX32 R15, R50, R0, 0x2, P3 ;  /* 0x00000000320f7211 */ /* 0x000fe400018f16ff */
[----:B-----5:R-:W-:Y:S01]  /*11e60*/  LEA R10, P6, R54, R126, 0x2 ;  /* 0x0000007e360a7211 */ /* 0x020fe200078c10ff */
[----:B------:R2:W-:Y:S01]  /*11e70*/  STL.64 [R1+0x2a8], R6 ;  /* 0x0002a80601007387 */ /* 0x0005e20000100a00 */
[----:B------:R-:W-:Y:S02]  /*11e80*/  LEA.HI.X.SX32 R13, R53, R0, 0x2, P2 ;  /* 0x00000000350d7211 */ /* 0x000fe400010f16ff */
[----:B---3--:R-:W-:Y:S01]  /*11e90*/  LEA R8, P5, R56, R126, 0x2 ;  /* 0x0000007e38087211 */ /* 0x008fe200078a10ff */
[----:B------:R3:W-:Y:S01]  /*11ea0*/  STL.64 [R1+0x2a0], R4 ;  /* 0x0002a00401007387 */ /* 0x0007e20000100a00 */
[----:B------:R-:W-:-:S02]  /*11eb0*/  LEA.HI.X.SX32 R11, R54, R0, 0x2, P6 ;  /* 0x00000000360b7211 */ /* 0x000fc400030f16ff */
[----:B------:R-:W-:Y:S01]  /*11ec0*/  LEA R2, P4, R60, R126, 0x2 ;  /* 0x0000007e3c027211 */ /* 0x000fe200078810ff */
[----:B------:R5:W-:Y:S01]  /*11ed0*/  STL.64 [R1+0x290], R14 ;  /* 0x0002900e01007387 */ /* 0x000be20000100a00 */
[----:B------:R-:W-:Y:S02]  /*11ee0*/  LEA.HI.X.SX32 R9, R56, R0, 0x2, P5 ;  /* 0x0000000038097211 */ /* 0x000fe400028f16ff */
[-C--:B--2---:R-:W-:Y:S01]  /*11ef0*/  LEA R6, P1, R57, R126.reuse, 0x2 ;  /* 0x0000007e39067211 */ /* 0x084fe200078210ff */
[----:B------:R-:W-:Y:S01]  /*11f00*/  STL.64 [R1+0x298], R16 ;  /* 0x0002981001007387 */ /* 0x000fe20000100a00 */
[----:B---3--:R-:W-:-:S03]  /*11f10*/  LEA R4, P0, R59, R126, 0x2 ;  /* 0x0000007e3b047211 */ /* 0x008fc600078010ff */
[----:B------:R2:W-:Y:S01]  /*11f20*/  STL.64 [R1+0x288], R12 ;  /* 0x0002880c01007387 */ /* 0x0005e20000100a00 */
[----:B------:R-:W-:Y:S02]  /*11f30*/  LEA.HI.X.SX32 R7, R57, R0, 0x2, P1 ;  /* 0x0000000039077211 */ /* 0x000fe400008f16ff */
[----:B-----5:R-:W-:Y:S01]  /*11f40*/  LEA R14, P3, R62, R126, 0x2 ;  /* 0x0000007e3e0e7211 */ /* 0x020fe200078610ff */
[----:B------:R3:W-:Y:S01]  /*11f50*/  STL.64 [R1+0x280], R10 ;  /* 0x0002800a01007387 */ /* 0x0007e20000100a00 */
[-C--:B------:R-:W-:Y:S02]  /*11f60*/  LEA.HI.X.SX32 R5, R59, R0.reuse, 0x2, P0 ;  /* 0x000000003b057211 */ /* 0x080fe400000f16ff */
[-C--:B------:R-:W-:Y:S01]  /*11f70*/  LEA.HI.X.SX32 R3, R60, R0.reuse, 0x2, P4 ;  /* 0x000000003c037211 */ /* 0x080fe200020f16ff */
[----:B------:R5:W-:Y:S01]  /*11f80*/  STL.64 [R1+0x278], R8 ;  /* 0x0002780801007387 */ /* 0x000be20000100a00 */
[----:B------:R-:W-:Y:S02]  /*11f90*/  LEA.HI.X.SX32 R15, R62, R0, 0x2, P3 ;  /* 0x000000003e0f7211 */ /* 0x000fe400018f16ff */
[----:B--2---:R-:W-:-:S02]  /*11fa0*/  LEA R12, P2, R63, R126, 0x2 ;  /* 0x0000007e3f0c7211 */ /* 0x004fc400078410ff */
[----:B---3--:R-:W-:Y:S01]  /*11fb0*/  LEA R10, P6, R65, R126, 0x2 ;  /* 0x0000007e410a7211 */ /* 0x008fe200078c10ff */
[----:B------:R2:W-:Y:S01]  /*11fc0*/  STL.64 [R1+0x270], R6 ;  /* 0x0002700601007387 */ /* 0x0005e20000100a00 */
[----:B------:R-:W-:Y:S02]  /*11fd0*/  LEA.HI.X.SX32 R13, R63, R0, 0x2, P2 ;  /* 0x000000003f0d7211 */ /* 0x000fe400010f16ff */
[----:B-----5:R-:W-:Y:S01]  /*11fe0*/  LEA R8, P5, R67, R126, 0x2 ;  /* 0x0000007e43087211 */ /* 0x020fe200078a10ff */
[----:B------:R3:W-:Y:S01]  /*11ff0*/  STL.64 [R1+0x268], R4 ;  /* 0x0002680401007387 */ /* 0x0007e20000100a00 */
[----:B------:R-:W-:-:S03]  /*12000*/  LEA.HI.X.SX32 R11, R65, R0, 0x2, P6 ;  /* 0x00000000410b7211 */ /* 0x000fc600030f16ff */
[----:B------:R5:W-:Y:S01]  /*12010*/  STL.64 [R1+0x260], R2 ;  /* 0x0002600201007387 */ /* 0x000be20000100a00 */
[----:B------:R-:W-:Y:S02]  /*12020*/  LEA.HI.X.SX32 R9, R67, R0, 0x2, P5 ;  /* 0x0000000043097211 */ /* 0x000fe400028f16ff */
[-C--:B--2---:R-:W-:Y:S01]  /*12030*/  LEA R6, P1, R68, R126.reuse, 0x2 ;  /* 0x0000007e44067211 */ /* 0x084fe200078210ff */
[----:B------:R2:W-:Y:S01]  /*12040*/  STL.64 [R1+0x258], R14 ;  /* 0x0002580e01007387 */ /* 0x0005e20000100a00 */
[----:B---3--:R-:W-:-:S03]  /*12050*/  LEA R4, P0, R70, R126, 0x2 ;  /* 0x0000007e46047211 */ /* 0x008fc600078010ff */
[----:B------:R3:W-:Y:S01]  /*12060*/  STL.64 [R1+0x250], R12 ;  /* 0x0002500c01007387 */ /* 0x0007e20000100a00 */
[----:B------:R-:W-:Y:S02]  /*12070*/  LEA.HI.X.SX32 R7, R68, R0, 0x2, P1 ;  /* 0x0000000044077211 */ /* 0x000fe400008f16ff */
[----:B-----5:R-:W-:Y:S01]  /*12080*/  LEA R2, P4, R71, R126, 0x2 ;  /* 0x0000007e47027211 */ /* 0x020fe200078810ff */
[----:B------:R5:W-:Y:S01]  /*12090*/  STL.64 [R1+0x248], R10 ;  /* 0x0002480a01007387 */ /* 0x000be20000100a00 */
[----:B------:R-:W-:Y:S02]  /*120a0*/  LEA.HI.X.SX32 R5, R70, R0, 0x2, P0 ;  /* 0x0000000046057211 */ /* 0x000fe400000f16ff */
[----:B--2---:R-:W-:Y:S02]  /*120b0*/  LEA R14, P3, R73, R126, 0x2 ;  /* 0x0000007e490e7211 */ /* 0x004fe400078610ff */
[----:B------:R-:W-:Y:S02]  /*120c0*/  LEA.HI.X.SX32 R3, R71, R0, 0x2, P4 ;  /* 0x0000000047037211 */ /* 0x000fe400020f16ff */
[----:B---3--:R-:W-:Y:S01]  /*120d0*/  LEA R12, P2, R75, R126, 0x2 ;  /* 0x0000007e4b0c7211 */ /* 0x008fe200078410ff */
[----:B------:R2:W-:Y:S01]  /*120e0*/  STL.64 [R1+0x240], R8 ;  /* 0x0002400801007387 */ /* 0x0005e20000100a00 */
[----:B------:R-:W-:-:S02]  /*120f0*/  LEA.HI.X.SX32 R15, R73, R0, 0x2, P3 ;  /* 0x00000000490f7211 */ /* 0x000fc400018f16ff */
[----:B-----5:R-:W-:Y:S01]  /*12100*/  LEA R10, P6, R77, R126, 0x2 ;  /* 0x0000007e4d0a7211 */ /* 0x020fe200078c10ff */
[----:B------:R3:W-:Y:S01]  /*12110*/  STL.64 [R1+0x238], R6 ;  /* 0x0002380601007387 */ /* 0x0007e20000100a00 */
[-C--:B------:R-:W-:Y:S02]  /*12120*/  LEA.HI.X.SX32 R13, R75, R0.reuse, 0x2, P2 ;  /* 0x000000004b0d7211 */ /* 0x080fe400010f16ff */
[----:B------:R-:W-:Y:S01]  /*12130*/  LEA.HI.X.SX32 R11, R77, R0, 0x2, P6 ;  /* 0x000000004d0b7211 */ /* 0x000fe200030f16ff */
[----:B------:R5:W-:Y:S01]  /*12140*/  STL.64 [R1+0x230], R4 ;  /* 0x0002300401007387 */ /* 0x000be20000100a00 */
[----:B--2---:R-:W-:-:S03]  /*12150*/  LEA R8, P5, R81, R126, 0x2 ;  /* 0x0000007e51087211 */ /* 0x004fc600078a10ff */
[----:B------:R2:W-:Y:S01]  /*12160*/  STL.64 [R1+0x220], R2 ;  /* 0x0002200201007387 */ /* 0x0005e20000100a00 */
[----:B---3--:R-:W-:-:S03]  /*12170*/  LEA R6, P1, R84, R126, 0x2 ;  /* 0x0000007e54067211 */ /* 0x008fc600078210ff */
[----:B------:R3:W-:Y:S01]  /*12180*/  STL.64 [R1+0x218], R14 ;  /* 0x0002180e01007387 */ /* 0x0007e20000100a00 */
[----:B------:R-:W-:Y:S02]  /*12190*/  LEA.HI.X.SX32 R9, R81, R0, 0x2, P5 ;  /* 0x0000000051097211 */ /* 0x000fe400028f16ff */
[C---:B-----5:R-:W-:Y:S01]  /*121a0*/  LEA R4, P0, R87.reuse, R126, 0x2 ;  /* 0x0000007e57047211 */ /* 0x060fe200078010ff */
[----:B------:R5:W-:Y:S01]  /*121b0*/  STL.64 [R1+0x210], R12 ;  /* 0x0002100c01007387 */ /* 0x000be20000100a00 */
[----:B------:R-:W-:Y:S02]  /*121c0*/  LEA.HI.X.SX32 R7, R84, R0, 0x2, P1 ;  /* 0x0000000054077211 */ /* 0x000fe400008f16ff */
[----:B--2---:R-:W-:Y:S01]  /*121d0*/  LEA R2, P4, R90, R126, 0x2 ;  /* 0x0000007e5a027211 */ /* 0x004fe200078810ff */
[----:B------:R2:W-:Y:S01]  /*121e0*/  STL.64 [R1+0x208], R10 ;  /* 0x0002080a01007387 */ /* 0x0005e20000100a00 */
[----:B------:R-:W-:Y:S02]  /*121f0*/  LEA.HI.X.SX32 R5, R87, R0, 0x2, P0 ;  /* 0x0000000057057211 */ /* 0x000fe400000f16ff */
[----:B---3--:R-:W-:-:S02]  /*12200*/  LEA R14, P3, R93, R126, 0x2 ;  /* 0x0000007e5d0e7211 */ /* 0x008fc400078610ff */
[----:B------:R-:W-:Y:S02]  /*12210*/  LEA.HI.X.SX32 R3, R90, R0, 0x2, P4 ;  /* 0x000000005a037211 */ /* 0x000fe400020f16ff */
[----:B-----5:R-:W-:Y:S01]  /*12220*/  LEA R12, P2, R97, R126, 0x2 ;  /* 0x0000007e610c7211 */ /* 0x020fe200078410ff */
[----:B------:R3:W-:Y:S01]  /*12230*/  STL.64 [R1+0x1d8], R8 ;  /* 0x0001d80801007387 */ /* 0x0007e20000100a00 */
[----:B------:R-:W-:Y:S02]  /*12240*/  LEA.HI.X.SX32 R15, R93, R0, 0x2, P3 ;  /* 0x000000005d0f7211 */ /* 0x000fe400018f16ff */
[C---:B--2---:R-:W-:Y:S01]  /*12250*/  LEA R10, P6, R100.reuse, R126, 0x2 ;  /* 0x0000007e640a7211 */ /* 0x044fe200078c10ff */
[----:B------:R2:W-:Y:S01]  /*12260*/  STL.64 [R1+0x1d0], R6 ;  /* 0x0001d00601007387 */ /* 0x0005e20000100a00 */
[-C--:B------:R-:W-:Y:S02]  /*12270*/  LEA.HI.X.SX32 R13, R97, R0.reuse, 0x2, P2 ;  /* 0x00000000610d7211 */ /* 0x080fe400010f16ff */
[----:B------:R-:W-:Y:S01]  /*12280*/  LEA.HI.X.SX32 R11, R100, R0, 0x2, P6 ;  /* 0x00000000640b7211 */ /* 0x000fe200030f16ff */
[----:B------:R5:W-:Y:S01]  /*12290*/  STL.64 [R1+0x1c8], R4 ;  /* 0x0001c80401007387 */ /* 0x000be20000100a00 */
[----:B---3--:R-:W-:-:S03]  /*122a0*/  LEA R8, P5, R103, R126, 0x2 ;  /* 0x0000007e67087211 */ /* 0x008fc600078a10ff */
[----:B------:R3:W-:Y:S01]  /*122b0*/  STL.64 [R1+0x1c0], R2 ;  /* 0x0001c00201007387 */ /* 0x0007e20000100a00 */
[----:B--2---:R-:W-:-:S03]  /*122c0*/  LEA R6, P1, R106, R126, 0x2 ;  /* 0x0000007e6a067211 */ /* 0x004fc600078210ff */
[----:B------:R2:W-:Y:S01]  /*122d0*/  STL.64 [R1+0x1b8], R14 ;  /* 0x0001b80e01007387 */ /* 0x0005e20000100a00 */
[----:B------:R-:W-:Y:S02]  /*122e0*/  LEA.HI.X.SX32 R9, R103, R0, 0x2, P5 ;  /* 0x0000000067097211 */ /* 0x000fe400028f16ff */
[----:B-----5:R-:W-:Y:S01]  /*122f0*/  LEA R4, P0, R109, R126, 0x2 ;  /* 0x0000007e6d047211 */ /* 0x020fe200078010ff */
[----:B------:R5:W-:Y:S01]  /*12300*/  STL.64 [R1+0x1b0], R12 ;  /* 0x0001b00c01007387 */ /* 0x000be20000100a00 */
[----:B------:R-:W-:Y:S02]  /*12310*/  LEA.HI.X.SX32 R7, R106, R0, 0x2, P1 ;  /* 0x000000006a077211 */ /* 0x000fe400008f16ff */
[----:B---3--:R-:W-:Y:S01]  /*12320*/  LEA R2, P4, R111, R126, 0x2 ;  /* 0x0000007e6f027211 */ /* 0x008fe200078810ff */
[----:B------:R3:W-:Y:S01]  /*12330*/  STL.64 [R1+0x1a8], R10 ;  /* 0x0001a80a01007387 */ /* 0x0007e20000100a00 */
[----:B------:R-:W-:Y:S02]  /*12340*/  LEA.HI.X.SX32 R5, R109, R0, 0x2, P0 ;  /* 0x000000006d057211 */ /* 0x000fe400000f16ff */
[----:B--2---:R-:W-:-:S02]  /*12350*/  LEA R14, P3, R114, R126, 0x2 ;  /* 0x0000007e720e7211 */ /* 0x004fc400078610ff */
[----:B------:R-:W-:Y:S02]  /*12360*/  LEA.HI.X.SX32 R3, R111, R0, 0x2, P4 ;  /* 0x000000006f037211 */ /* 0x000fe400020f16ff */
[C---:B-----5:R-:W-:Y:S01]  /*12370*/  LEA R12, P2, R115.reuse, R126, 0x2 ;  /* 0x0000007e730c7211 */ /* 0x060fe200078410ff */
[----:B------:R2:W-:Y:S01]  /*12380*/  STL.64 [R1+0x1a0], R8 ;  /* 0x0001a00801007387 */ /* 0x0005e20000100a00 */
[----:B------:R-:W-:Y:S02]  /*12390*/  LEA.HI.X.SX32 R15, R114, R0, 0x2, P3 ;  /* 0x00000000720f7211 */ /* 0x000fe400018f16ff */
[C---:B---3--:R-:W-:Y:S01]  /*123a0*/  LEA R10, P6, R116.reuse, R126, 0x2 ;  /* 0x0000007e740a7211 */ /* 0x048fe200078c10ff */
        /* <DEDUP_REMOVED lines=17> */
[C---:B-----5:R-:W-:Y:S01]  /*124c0*/  LEA R12, P2, R122.reuse, R126, 0x2 ;  /* 0x0000007e7a0c7211 */ /* 0x060fe200078410ff */
        /* <DEDUP_REMOVED lines=12> */
[C---:B-----5:R-:W-:Y:S01]  /*12590*/  LEA R4, P0, R128.reuse, R126, 0x2 ;  /* 0x0000007e80047211 */ /* 0x060fe200078010ff */
        /* <DEDUP_REMOVED lines=80> */
[----:B------:R-:W-:-:S03]  /*12aa0*/  LEA.HI.X.SX32 R9, R156, R0, 0x2, P5 ;  /* 0x000000009c097211 */ /* 0x000fc600028f16ff */
[----:B------:R4:W-:Y:S01]  /*12ab0*/  STL.64 [R1+0x68], R14 ;  /* 0x0000680e01007387 */ /* 0x0009e20000100a00 */
[CC--:B--2---:R-:W-:Y:S02]  /*12ac0*/  LEA R6, P1, R157.reuse, R126.reuse, 0x2 ;  /* 0x0000007e9d067211 */ /* 0x0c4fe400078210ff */
[----:B-----5:R-:W-:Y:S01]  /*12ad0*/  LEA R4, P0, R160, R126, 0x2 ;  /* 0x0000007ea0047211 */ /* 0x020fe200078010ff */
[----:B------:R2:W-:Y:S01]  /*12ae0*/  STL.64 [R1+0x60], R12 ;  /* 0x0000600c01007387 */ /* 0x0005e20000100a00 */
[----:B------:R-:W-:Y:S02]  /*12af0*/  LEA.HI.X.SX32 R7, R157, R0, 0x2, P1 ;  /* 0x000000009d077211 */ /* 0x000fe400008f16ff */
[-C--:B---3--:R-:W-:Y:S01]  /*12b00*/  LEA R2, P4, R161, R126.reuse, 0x2 ;  /* 0x0000007ea1027211 */ /* 0x088fe200078810ff */
[----:B------:R3:W-:Y:S01]  /*12b10*/  STL.64 [R1+0x58], R10 ;  /* 0x0000580a01007387 */ /* 0x0007e20000100a00 */
[----:B----4-:R-:W-:-:S03]  /*12b20*/  LEA R14, P3, R162, R126, 0x2 ;  /* 0x0000007ea20e7211 */ /* 0x010fc600078610ff */
[----:B------:R4:W-:Y:S01]  /*12b30*/  STL.64 [R1+0x50], R8 ;  /* 0x0000500801007387 */ /* 0x0009e20000100a00 */
[-C--:B------:R-:W-:Y:S02]  /*12b40*/  LEA.HI.X.SX32 R5, R160, R0.reuse, 0x2, P0 ;  /* 0x00000000a0057211 */ /* 0x080fe400000f16ff */
[----:B------:R-:W-:Y:S02]  /*12b50*/  LEA.HI.X.SX32 R3, R161, R0, 0x2, P4 ;  /* 0x00000000a1037211 */ /* 0x000fe400020f16ff */
[-C--:B--2---:R-:W-:Y:S02]  /*12b60*/  LEA R12, P2, R163, R126.reuse, 0x2 ;  /* 0x0000007ea30c7211 */ /* 0x084fe400078410ff */
[----:B---3--:R-:W-:Y:S02]  /*12b70*/  LEA R10, P6, R159, R126, 0x2 ;  /* 0x0000007e9f0a7211 */ /* 0x008fe400078c10ff */
[----:B------:R-:W-:Y:S02]  /*12b80*/  LEA.HI.X.SX32 R15, R162, R0, 0x2, P3 ;  /* 0x00000000a20f7211 */ /* 0x000fe400018f16ff */
[----:B----4-:R-:W-:-:S02]  /*12b90*/  LEA R8, P5, R158, R126, 0x2 ;  /* 0x0000007e9e087211 */ /* 0x010fc400078a10ff */
[----:B------:R-:W-:Y:S02]  /*12ba0*/  LEA R250, P3, R108, R126, 0x2 ;  /* 0x0000007e6cfa7211 */ /* 0x000fe400078610ff */
[----:B------:R-:W-:Y:S01]  /*12bb0*/  LEA.HI.X.SX32 R11, R159, R0, 0x2, P6 ;  /* 0x000000009f0b7211 */ /* 0x000fe200030f16ff */
[----:B------:R2:W-:Y:S01]  /*12bc0*/  STL.64 [R1+0x48], R6 ;  /* 0x0000480601007387 */ /* 0x0005e20000100a00 */
[----:B------:R-:W-:Y:S01]  /*12bd0*/  LEA R94, P6, R105, R126, 0x2 ;  /* 0x0000007e695e7211 */ /* 0x000fe200078c10ff */
[----:B------:R-:W-:Y:S01]  /*12be0*/  IMAD R19, R251, UR54, RZ ;  /* 0x00000036fb137c24 */ /* 0x000fe2000f8e02ff */
[-C--:B------:R-:W-:Y:S01]  /*12bf0*/  LEA.HI.X.SX32 R13, R163, R0.reuse, 0x2, P2 ;  /* 0x00000000a30d7211 */ /* 0x080fe200010f16ff */
[----:B------:R3:W-:Y:S01]  /*12c00*/  STL.64 [R1+0x40], R4 ;  /* 0x0000400401007387 */ /* 0x0007e20000100a00 */
[-C--:B------:R-:W-:Y:S01]  /*12c10*/  LEA.HI.X.SX32 R9, R158, R0.reuse, 0x2, P5 ;  /* 0x000000009e097211 */ /* 0x080fe200028f16ff */
[----:B------:R-:W-:Y:S01]  /*12c20*/  IMAD R168, R80, UR13, RZ ;  /* 0x0000000d50a87c24 */ /* 0x000fe2000f8e02ff */
[----:B------:R-:W-:Y:S01]  /*12c30*/  LEA.HI.X.SX32 R251, R108, R0, 0x2, P3 ;  /* 0x000000006cfb7211 */ /* 0x000fe200018f16ff */
[----:B------:R4:W-:Y:S01]  /*12c40*/  STL.64 [R1+0x38], R2 ;  /* 0x0000380201007387 */ /* 0x0009e20000100a00 */
[----:B------:R-:W-:-:S02]  /*12c50*/  LEA R78, P2, R107, R126, 0x2 ;  /* 0x0000007e6b4e7211 */ /* 0x000fc400078410ff */
[-C--:B------:R-:W-:Y:S01]  /*12c60*/  LEA R46, P3, R99, R126.reuse, 0x2 ;  /* 0x0000007e632e7211 */ /* 0x080fe200078610ff */
[----:B------:R-:W-:Y:S01]  /*12c70*/  STL.64 [R1+0x30], R14 ;  /* 0x0000300e01007387 */ /* 0x000fe20000100a00 */
[----:B--2---:R-:W-:Y:S02]  /*12c80*/  LEA R6, P1, R113, R126, 0x2 ;  /* 0x0000007e71067211 */ /* 0x004fe400078210ff */
[----:B------:R-:W-:Y:S02]  /*12c90*/  LEA.HI.X.SX32 R95, R105, R0, 0x2, P6 ;  /* 0x00000000695f7211 */ /* 0x000fe400030f16ff */
[-C--:B---3--:R-:W-:Y:S01]  /*12ca0*/  LEA R4, P0, R112, R126.reuse, 0x2 ;  /* 0x0000007e70047211 */ /* 0x088fe200078010ff */
[----:B------:R-:W-:Y:S01]  /*12cb0*/  STL.64 [R1+0x28], R12 ;  /* 0x0000280c01007387 */ /* 0x000fe20000100a00 */
[-C--:B------:R-:W-:Y:S02]  /*12cc0*/  LEA R80, P6, R96, R126.reuse, 0x2 ;  /* 0x0000007e60507211 */ /* 0x080fe400078c10ff */
[----:B----4-:R-:W-:Y:S01]  /*12cd0*/  LEA R2, P4, R164, R126, 0x2 ;  /* 0x0000007ea4027211 */ /* 0x010fe200078810ff */
        /* <DEDUP_REMOVED lines=8> */
[----:B------:R-:W-:Y:S01]  /*12d60*/  IMAD R89, R89, UR7, RZ ;  /* 0x0000000759597c24 */ /* 0x000fe2000f8e02ff */
[----:B------:R-:W-:Y:S01]  /*12d70*/  LEA.HI.X.SX32 R47, R99, R0, 0x2, P3 ;  /* 0x00000000632f7211 */ /* 0x000fe200018f16ff */
[----:B------:R-:W-:Y:S01]  /*12d80*/  IMAD R88, R88, UR8, RZ ;  /* 0x0000000858587c24 */ /* 0x000fe2000f8e02ff */
[-C--:B------:R-:W-:Y:S01]  /*12d90*/  LEA R110, P5, R165, R126.reuse, 0x2 ;  /* 0x0000007ea56e7211 */ /* 0x080fe200078a10ff */
[----:B------:R-:W-:Y:S01]  /*12da0*/  IMAD R86, R86, UR9, RZ ;  /* 0x0000000956567c24 */ /* 0x000fe2000f8e02ff */
[-C--:B------:R-:W-:Y:S01]  /*12db0*/  LEA R16, P0, R102, R126.reuse, 0x2 ;  /* 0x0000007e66107211 */ /* 0x080fe200078010ff */
[----:B------:R-:W-:Y:S01]  /*12dc0*/  IMAD R85, R85, UR10, RZ ;  /* 0x0000000a55557c24 */ /* 0x000fe2000f8e02ff */
[-C--:B------:R-:W-:Y:S01]  /*12dd0*/  LEA R32, P4, R101, R126.reuse, 0x2 ;  /* 0x0000007e65207211 */ /* 0x080fe200078810ff */
[----:B------:R-:W-:Y:S01]  /*12de0*/  IMAD R83, R83, UR11, RZ ;  /* 0x0000000b53537c24 */ /* 0x000fe2000f8e02ff */
[----:B--2---:R-:W-:-:S02]  /*12df0*/  LEA R8, P1, R104, R126, 0x2 ;  /* 0x0000007e68087211 */ /* 0x004fc400078210ff */
[----:B------:R-:W-:Y:S02]  /*12e00*/  LEA R62, P2, R98, R126, 0x2 ;  /* 0x0000007e623e7211 */ /* 0x000fe400078410ff */
[----:B------:R-:W-:Y:S02]  /*12e10*/  LEA.HI.X.SX32 R81, R96, R0, 0x2, P6 ;  /* 0x0000000060517211 */ /* 0x000fe400030f16ff */
[-C--:B------:R-:W-:Y:S02]  /*12e20*/  LEA R10, P3, R19, R126.reuse, 0x2 ;  /* 0x0000007e130a7211 */ /* 0x080fe400078610ff */
[----:B------:R-:W-:Y:S01]  /*12e30*/  LEA R96, P6, R166, R126, 0x2 ;  /* 0x0000007ea6607211 */ /* 0x000fe200078c10ff */
[----:B------:R-:W-:Y:S01]  /*12e40*/  IMAD R172, R64, UR21, RZ ;  /* 0x0000001540ac7c24 */ /* 0x000fe2000f8e02ff */
[-C--:B------:R-:W-:Y:S01]  /*12e50*/  LEA.HI.X.SX32 R111, R165, R0.reuse, 0x2, P5 ;  /* 0x00000000a56f7211 */ /* 0x080fe200028f16ff */
[----:B------:R-:W-:Y:S01]  /*12e60*/  IMAD R167, R82, UR12, RZ ;  /* 0x0000000c52a77c24 */ /* 0x000fe2000f8e02ff */
[-C--:B------:R-:W-:Y:S01]  /*12e70*/  LEA.HI.X.SX32 R9, R104, R0.reuse, 0x2, P1 ;  /* 0x0000000068097211 */ /* 0x080fe200008f16ff */
[----:B------:R-:W-:Y:S01]  /*12e80*/  IMAD R76, R76, UR16, RZ ;  /* 0x000000104c4c7c24 */ /* 0x000fe2000f8e02ff */
[-C--:B------:R-:W-:Y:S01]  /*12e90*/  LEA.HI.X.SX32 R17, R102, R0.reuse, 0x2, P0 ;  /* 0x0000000066117211 */ /* 0x080fe200000f16ff */
[----:B------:R-:W-:Y:S01]  /*12ea0*/  IMAD R74, R74, UR17, RZ ;  /* 0x000000114a4a7c24 */ /* 0x000fe2000f8e02ff */
[----:B------:R-:W-:-:S02]  /*12eb0*/  LEA.HI.X.SX32 R33, R101, R0, 0x2, P4 ;  /* 0x0000000065217211 */ /* 0x000fc400020f16ff */
[-C--:B------:R-:W-:Y:S02]  /*12ec0*/  LEA.HI.X.SX32 R63, R98, R0.reuse, 0x2, P2 ;  /* 0x00000000623f7211 */ /* 0x080fe400010f16ff */
[----:B------:R-:W-:Y:S01]  /*12ed0*/  LEA.HI.X.SX32 R11, R19, R0, 0x2, P3 ;  /* 0x00000000130b7211 */ /* 0x000fe200018f16ff */
[----:B------:R-:W-:Y:S01]  /*12ee0*/  IMAD R72, R72, UR18, RZ ;  /* 0x0000001248487c24 */ /* 0x000fe2000f8e02ff */
[-C--:B------:R-:W-:Y:S02]  /*12ef0*/  LEA R112, P5, R92, R126.reuse, 0x2 ;  /* 0x0000007e5c707211 */ /* 0x080fe400078a10ff */
[-C--:B------:R-:W-:Y:S02]  /*12f00*/  LEA R30, P2, R91, R126.reuse, 0x2 ;  /* 0x0000007e5b1e7211 */ /* 0x080fe400078410ff */
[-C--:B------:R-:W-:Y:S02]  /*12f10*/  LEA R18, P1, R89, R126.reuse, 0x2 ;  /* 0x0000007e59127211 */ /* 0x080fe400078210ff */
[----:B------:R-:W-:-:S02]  /*12f20*/  LEA R34, P0, R88, R126, 0x2 ;  /* 0x0000007e58227211 */ /* 0x000fc400078010ff */
[-C--:B------:R-:W-:Y:S02]  /*12f30*/  LEA R48, P4, R86, R126.reuse, 0x2 ;  /* 0x0000007e56307211 */ /* 0x080fe400078810ff */
[----:B------:R-:W-:Y:S02]  /*12f40*/  LEA R64, P3, R85, R126, 0x2 ;  /* 0x0000007e55407211 */ /* 0x000fe400078610ff */
[----:B------:R-:W-:Y:S02]  /*12f50*/  LEA.HI.X.SX32 R97, R166, R0, 0x2, P6 ;  /* 0x00000000a6617211 */ /* 0x000fe400030f16ff */
        /* <DEDUP_REMOVED lines=11> */
[----:B------:R-:W-:Y:S01]  /*13010*/  LEA.HI.X.SX32 R65, R85, R0, 0x2, P3 ;  /* 0x0000000055417211 */ /* 0x000fe200018f16ff */
[----:B------:R-:W-:Y:S01]  /*13020*/  IMAD R173, R52, UR25, RZ ;  /* 0x0000001934ad7c24 */ /* 0x000fe2000f8e02ff */
[-C--:B------:R-:W-:Y:S02]  /*13030*/  LEA R98, P5, R167, R126.reuse, 0x2 ;  /* 0x0000007ea7627211 */ /* 0x080fe400078a10ff */
[-C--:B------:R-:W-:Y:S02]  /*13040*/  LEA R114, P2, R168, R126.reuse, 0x2 ;  /* 0x0000007ea8727211 */ /* 0x080fe400078410ff */
[-C--:B------:R-:W-:Y:S02]  /*13050*/  LEA R128, P1, R169, R126.reuse, 0x2 ;  /* 0x0000007ea9807211 */ /* 0x080fe400078210ff */
[-C--:B------:R-:W-:Y:S02]  /*13060*/  LEA R20, P0, R170, R126.reuse, 0x2 ;  /* 0x0000007eaa147211 */ /* 0x080fe400078010ff */
[----:B------:R-:W-:-:S02]  /*13070*/  LEA R36, P4, R76, R126, 0x2 ;  /* 0x0000007e4c247211 */ /* 0x000fc400078810ff */
[----:B------:R-:W-:Y:S02]  /*13080*/  LEA R50, P3, R74, R126, 0x2 ;  /* 0x0000007e4a327211 */ /* 0x000fe400078610ff */
[----:B------:R-:W-:Y:S02]  /*13090*/  LEA.HI.X.SX32 R83, R83, R0, 0x2, P6 ;  /* 0x0000000053537211 */ /* 0x000fe400030f16ff */
[----:B------:R-:W-:Y:S02]  /*130a0*/  LEA R66, P6, R72, R126, 0x2 ;  /* 0x0000007e48427211 */ /* 0x000fe400078c10ff */
[-C--:B------:R-:W-:Y:S02]  /*130b0*/  LEA.HI.X.SX32 R99, R167, R0.reuse, 0x2, P5 ;  /* 0x00000000a7637211 */ /* 0x080fe400028f16ff */
[-C--:B------:R-:W-:Y:S02]  /*130c0*/  LEA.HI.X.SX32 R115, R168, R0.reuse, 0x2, P2 ;  /* 0x00000000a8737211 */ /* 0x080fe400010f16ff */
[----:B------:R-:W-:-:S02]  /*130d0*/  LEA.HI.X.SX32 R129, R169, R0, 0x2, P1 ;  /* 0x00000000a9817211 */ /* 0x000fc400008f16ff */
[-C--:B------:R-:W-:Y:S02]  /*130e0*/  LEA.HI.X.SX32 R21, R170, R0.reuse, 0x2, P0 ;  /* 0x00000000aa157211 */ /* 0x080fe400000f16ff */
[-C--:B------:R-:W-:Y:S02]  /*130f0*/  LEA.HI.X.SX32 R37, R76, R0.reuse, 0x2, P4 ;  /* 0x000000004c257211 */ /* 0x080fe400020f16ff */
[----:B------:R-:W-:Y:S02]  /*13100*/  LEA.HI.X.SX32 R51, R74, R0, 0x2, P3 ;  /* 0x000000004a337211 */ /* 0x000fe400018f16ff */
[-C--:B------:R-:W-:Y:S02]  /*13110*/  LEA R84, P5, R69, R126.reuse, 0x2 ;  /* 0x0000007e45547211 */ /* 0x080fe400078a10ff */
[-C--:B------:R-:W-:Y:S02]  /*13120*/  LEA R100, P2, R171, R126.reuse, 0x2 ;  /* 0x0000007eab647211 */ /* 0x080fe400078410ff */
[----:B------:R-:W-:-:S02]  /*13130*/  LEA R116, P1, R172, R126, 0x2 ;  /* 0x0000007eac747211 */ /* 0x000fc400078210ff */
[-C--:B------:R-:W-:Y:S02]  /*13140*/  LEA R12, P0, R61, R126.reuse, 0x2 ;  /* 0x0000007e3d0c7211 */ /* 0x080fe400078010ff */
        /* <DEDUP_REMOVED lines=13> */
[----:B------:R-:W-:Y:S02]  /*13220*/  LEA.HI.X.SX32 R39, R55, R0, 0x2, P3 ;  /* 0x0000000037277211 */ /* 0x000fe400018f16ff */
        /* <DEDUP_REMOVED lines=39> */
[-C--:B------:R-:W-:Y:S02]  /*134a0*/  LEA R42, P5, R185, R126.reuse, 0x2 ;  /* 0x0000007eb92a7211 */ /* 0x080fe400078a10ff */
[-C--:B------:R-:W-:Y:S02]  /*134b0*/  LEA R56, P2, R187, R126.reuse, 0x2 ;  /* 0x0000007ebb387211 */ /* 0x080fe400078410ff */
[-C--:B------:R-:W-:Y:S02]  /*134c0*/  LEA R72, P1, R239, R126.reuse, 0x2 ;  /* 0x0000007eef487211 */ /* 0x080fe400078210ff */
[-C--:B------:R-:W-:Y:S02]  /*134d0*/  LEA R90, P0, R240, R126.reuse, 0x2 ;  /* 0x0000007ef05a7211 */ /* 0x080fe400078010ff */
[-C--:B------:R-:W-:Y:S02]  /*134e0*/  LEA R106, P4, R241, R126.reuse, 0x2 ;  /* 0x0000007ef16a7211 */ /* 0x080fe400078810ff */
[----:B------:R-:W-:-:S02]  /*134f0*/  LEA R122, P3, R242, R126, 0x2 ;  /* 0x0000007ef27a7211 */ /* 0x000fc400078610ff */
[----:B------:R-:W-:Y:S02]  /*13500*/  LEA.HI.X.SX32 R27, R184, R0, 0x2, P6 ;  /* 0x00000000b81b7211 */ /* 0x000fe400030f16ff */
[----:B------:R-:W-:Y:S02]  /*13510*/  LEA R76, P6, R243, R126, 0x2 ;  /* 0x0000007ef34c7211 */ /* 0x000fe400078c10ff */
[-C--:B------:R-:W-:Y:S02]  /*13520*/  LEA.HI.X.SX32 R43, R185, R0.reuse, 0x2, P5 ;  /* 0x00000000b92b7211 */ /* 0x080fe400028f16ff */
[-C--:B------:R-:W-:Y:S02]  /*13530*/  LEA.HI.X.SX32 R57, R187, R0.reuse, 0x2, P2 ;  /* 0x00000000bb397211 */ /* 0x080fe400010f16ff */
[-C--:B------:R-:W-:Y:S02]  /*13540*/  LEA.HI.X.SX32 R73, R239, R0.reuse, 0x2, P1 ;  /* 0x00000000ef497211 */ /* 0x080fe400008f16ff */
[----:B------:R-:W-:-:S02]  /*13550*/  LEA.HI.X.SX32 R91, R240, R0, 0x2, P0 ;  /* 0x00000000f05b7211 */ /* 0x000fc400000f16ff */
[-C--:B------:R-:W-:Y:S02]  /*13560*/  LEA.HI.X.SX32 R107, R241, R0.reuse, 0x2, P4 ;  /* 0x00000000f16b7211 */ /* 0x080fe400020f16ff */
[----:B------:R-:W-:Y:S01]  /*13570*/  LEA.HI.X.SX32 R123, R242, R0, 0x2, P3 ;  /* 0x00000000f27b7211 */ /* 0x000fe200018f16ff */
[----:B------:R-:W-:Y:S01]  /*13580*/  STL.64 [R1+0x10], R6 ;  /* 0x0000100601007387 */ /* 0x000fe20000100a00 */
[-C--:B------:R-:W-:Y:S02]  /*13590*/  LEA R28, P5, R244, R126.reuse, 0x2 ;  /* 0x0000007ef41c7211 */ /* 0x080fe400078a10ff */
[-C--:B------:R-:W-:Y:S02]  /*135a0*/  LEA R44, P2, R245, R126.reuse, 0x2 ;  /* 0x0000007ef52c7211 */ /* 0x080fe400078410ff */
[-C--:B------:R-:W-:Y:S02]  /*135b0*/  LEA R58, P1, R246, R126.reuse, 0x2 ;  /* 0x0000007ef63a7211 */ /* 0x080fe400078210ff */
[----:B------:R-:W-:-:S02]  /*135c0*/  LEA R74, P0, R247, R126, 0x2 ;  /* 0x0000007ef74a7211 */ /* 0x000fc400078010ff */
[-C--:B------:R-:W-:Y:S02]  /*135d0*/  LEA R92, P4, R248, R126.reuse, 0x2 ;  /* 0x0000007ef85c7211 */ /* 0x080fe400078810ff */
[----:B------:R-:W-:Y:S02]  /*135e0*/  LEA R108, P3, R249, R126, 0x2 ;  /* 0x0000007ef96c7211 */ /* 0x000fe400078610ff */
[----:B------:R-:W-:Y:S01]  /*135f0*/  LEA.HI.X.SX32 R77, R243, R0, 0x2, P6 ;  /* 0x00000000f34d7211 */ /* 0x000fe200030f16ff */
[----:B------:R-:W-:Y:S01]  /*13600*/  STL.64 [R1+0x8], R4 ;  /* 0x0000080401007387 */ /* 0x000fe20000100a00 */
[----:B------:R-:W-:-:S03]  /*13610*/  LEA R126, P6, R186, R126, 0x2 ;  /* 0x0000007eba7e7211 */ /* 0x000fc600078c10ff */
[----:B------:R-:W-:Y:S01]  /*13620*/  STL.64 [R1+0x1228], R250 ;  /* 0x001228fa01007387 */ /* 0x000fe20000100a00 */
[-C--:B------:R-:W-:Y:S02]  /*13630*/  LEA.HI.X.SX32 R29, R244, R0.reuse, 0x2, P5 ;  /* 0x00000000f41d7211 */ /* 0x080fe400028f16ff */
[-C--:B------:R-:W-:Y:S01]  /*13640*/  LEA.HI.X.SX32 R45, R245, R0.reuse, 0x2, P2 ;  /* 0x00000000f52d7211 */ /* 0x080fe200010f16ff */
[----:B------:R2:W-:Y:S01]  /*13650*/  STL.64 [R1], R2 ;  /* 0x0000000201007387 */ /* 0x0005e20000100a00 */
[-C--:B------:R-:W-:Y:S02]  /*13660*/  LEA.HI.X.SX32 R59, R246, R0.reuse, 0x2, P1 ;  /* 0x00000000f63b7211 */ /* 0x080fe400008f16ff */
[-C--:B------:R-:W-:Y:S02]  /*13670*/  LEA.HI.X.SX32 R75, R247, R0.reuse, 0x2, P0 ;  /* 0x00000000f74b7211 */ /* 0x080fe400000f16ff */
[-C--:B------:R-:W-:Y:S02]  /*13680*/  LEA.HI.X.SX32 R93, R248, R0.reuse, 0x2, P4 ;  /* 0x00000000f85d7211 */ /* 0x080fe400020f16ff */
[----:B------:R-:W-:-:S02]  /*13690*/  LEA.HI.X.SX32 R109, R249, R0, 0x2, P3 ;  /* 0x00000000f96d7211 */ /* 0x000fc400018f16ff */
[----:B------:R-:W-:Y:S01]  /*136a0*/  LEA.HI.X.SX32 R127, R186, R0, 0x2, P6 ;  /* 0x00000000ba7f7211 */ /* 0x000fe200030f16ff */
[----:B-1----:R-:W-:Y:S01]  /*136b0*/  VIADD R0, R238, 0xfffffff3 ;  /* 0xfffffff3ee007836 */ /* 0x002fe20000000000 */
[----:B--2---:R-:W-:Y:S01]  /*136c0*/  IADD3 R2, R237, -0x9, RZ ;  /* 0xfffffff7ed027810 */ /* 0x004fe20007ffe0ff */
[----:B------:R-:W-:-:S03]  /*136d0*/  VIADD R3, R236, 0xfffffffb ;  /* 0xfffffffbec037836 */ /* 0x000fc60000000000 */
[----:B------:R-:W-:Y:S01]  /*136e0*/  ISETP.GE.U32.AND P0, PT, R2, 0x7fffffb8, PT ;  /* 0x7fffffb80200780c */ /* 0x000fe20003f06070 */
[----:B------:R-:W-:Y:S01]  /*136f0*/  IMAD R2, R124, 0xc, RZ ;  /* 0x0000000c7c027824 */ /* 0x000fe200078e02ff */
[----:B------:R-:W-:Y:S01]  /*13700*/  ISETP.GE.U32.AND P3, PT, R0, 0x7fffffb4, PT ;  /* 0x7fffffb40000780c */ /* 0x000fe20003f66070 */
[----:B------:R-:W-:Y:S01]  /*13710*/  VIADD R4, R252, 0xffffffff ;  /* 0xfffffffffc047836 */ /* 0x000fe20000000000 */
[----:B------:R-:W-:Y:S01]  /*13720*/  ISETP.GE.U32.AND P1, PT, R3, 0x7fffffbc, PT ;  /* 0x7fffffbc0300780c */ /* 0x000fe20003f26070 */
[C---:B------:R-:W-:Y:S01]  /*13730*/  IMAD.SHL.U32 R0, R124.reuse, 0x2, RZ ;  /* 0x000000027c007824 */ /* 0x040fe200078e00ff */
[CC--:B------:R-:W-:Y:S01]  /*13740*/  LEA R186, P2, R124.reuse, R130.reuse, 0x3 ;  /* 0x000000827cba7211 */ /* 0x0c0fe200078418ff */
[----:B------:R-:W-:Y:S01]  /*13750*/  IMAD R136, R124, 0x14, RZ ;  /* 0x000000147c887824 */ /* 0x000fe200078e02ff */
[-C--:B------:R-:W-:Y:S01]  /*13760*/  IADD3 R220, P5, R2, R130.reuse, RZ ;  /* 0x0000008202dc7210 */ /* 0x080fe20007fbe0ff */
[----:B------:R-:W-:Y:S01]  /*13770*/  IMAD R3, R124, 0x3, RZ ;  /* 0x000000037c037824 */ /* 0x000fe200078e02ff */
[----:B------:R-:W-:Y:S01]  /*13780*/  ISETP.GE.U32.AND P4, PT, R4, 0x7fffffc0, PT ;  /* 0x7fffffc00400780c */ /* 0x000fe20003f86070 */
[----:B------:R-:W-:Y:S01]  /*13790*/  IMAD R137, R124, 0x18, RZ ;  /* 0x000000187c897824 */ /* 0x000fe200078e02ff */
[-C--:B------:R-:W-:Y:S01]  /*137a0*/  LEA.HI.X.SX32 R187, R0, R131.reuse, 0x2, P2 ;  /* 0x0000008300bb7211 */ /* 0x080fe200010f16ff */
[----:B------:R-:W-:Y:S01]  /*137b0*/  IMAD R4, R124, 0x5, RZ ;  /* 0x000000057c047824 */ /* 0x000fe200078e02ff */
[-C--:B------:R-:W-:Y:S01]  /*137c0*/  IADD3 R156, P2, R136, R130.reuse, RZ ;  /* 0x00000082889c7210 */ /* 0x080fe20007f5e0ff */
[C---:B------:R-:W-:Y:S01]  /*137d0*/  IMAD R142, R124.reuse, 0x1c, RZ ;  /* 0x0000001c7c8e7824 */ /* 0x040fe200078e02ff */
[-C--:B------:R-:W-:Y:S01]  /*137e0*/  LEA.HI.X.SX32 R221, R3, R131.reuse, 0x2, P5 ;  /* 0x0000008303dd7211 */ /* 0x080fe200028f16ff */
[C---:B------:R-:W-:Y:S01]  /*137f0*/  IMAD R5, R124.reuse, 0x6, RZ ;  /* 0x000000067c057824 */ /* 0x040fe200078e02ff */
[-C--:B------:R-:W-:Y:S01]  /*13800*/  IADD3 R202, P5, R137, R130.reuse, RZ ;  /* 0x0000008289ca7210 */ /* 0x080fe20007fbe0ff */
[----:B------:R-:W-:Y:S01]  /*13810*/  IMAD R6, R124, 0x7, RZ ;  /* 0x000000077c067824 */ /* 0x000fe200078e02ff */
[-C--:B------:R-:W-:Y:S01]  /*13820*/  LEA.HI.X.SX32 R157, R4, R131.reuse, 0x2, P2 ;  /* 0x00000083049d7211 */ /* 0x080fe200010f16ff */
[----:B------:R-:W-:Y:S01]  /*13830*/  IMAD R153, R124, 0x24, RZ ;  /* 0x000000247c997824 */ /* 0x000fe200078e02ff */
[-C--:B------:R-:W-:Y:S01]  /*13840*/  IADD3 R234, P2, R142, R130.reuse, RZ ;  /* 0x000000828eea7210 */ /* 0x080fe20007f5e0ff */
[C---:B------:R-:W-:Y:S01]  /*13850*/  IMAD.SHL.U32 R7, R124.reuse, 0x8, RZ ;  /* 0x000000087c077824 */ /* 0x040fe200078e00ff */
[-C--:B------:R-:W-:Y:S01]  /*13860*/  LEA.HI.X.SX32 R203, R5, R131.reuse, 0x2, P5 ;  /* 0x0000008305cb7211 */ /* 0x080fe200028f16ff */
[C---:B------:R-:W-:Y:S01]  /*13870*/  IMAD R162, R124.reuse, 0x28, RZ ;  /* 0x000000287ca27824 */ /* 0x040fe200078e02ff */
[CC--:B------:R-:W-:Y:S01]  /*13880*/  LEA R166, P5, R124.reuse, R130.reuse, 0x5 ;  /* 0x000000827ca67211 */ /* 0x0c0fe200078a28ff */
[----:B------:R-:W-:Y:S01]  /*13890*/  IMAD R125, R124, 0x9, RZ ;  /* 0x000000097c7d7824 */ /* 0x000fe200078e02ff */
[-C--:B------:R-:W-:Y:S01]  /*138a0*/  LEA.HI.X.SX32 R235, R6, R131.reuse, 0x2, P2 ;  /* 0x0000008306eb7211 */ /* 0x080fe200010f16ff */
[C---:B------:R-:W-:Y:S01]  /*138b0*/  IMAD R183, R124.reuse, 0x2c, RZ ;  /* 0x0000002c7cb77824 */ /* 0x040fe200078e02ff */
[-C--:B------:R-:W-:Y:S01]  /*138c0*/  IADD3 R158, P2, R153, R130.reuse, RZ ;  /* 0x00000082999e7210 */ /* 0x080fe20007f5e0ff */
[C---:B------:R-:W-:Y:S01]  /*138d0*/  IMAD R132, R124.reuse, 0xa, RZ ;  /* 0x0000000a7c847824 */ /* 0x040fe200078e02ff */
        /* <DEDUP_REMOVED lines=19> */
[----:B------:R-:W-:Y:S01]  /*13a10*/  IMAD.SHL.U32 R139, R124, 0x10, RZ ;  /* 0x000000107c8b7824 */ /* 0x000fe200078e00ff */
[-C--:B------:R-:W-:Y:S01]  /*13a20*/  LEA.HI.X.SX32 R175, R134, R131.reuse, 0x2, P2 ;  /* 0x0000008386af7211 */ /* 0x080fe200010f16ff */
[C---:B------:R-:W-:Y:S01]  /*13a30*/  IMAD R196, R124.reuse, 0x48, RZ ;  /* 0x000000487cc47824 */ /* 0x040fe200078e02ff */
[-C--:B------:R-:W-:Y:S01]  /*13a40*/  IADD3 R238, P2, R249, R130.reuse, RZ ;  /* 0x00000082f9ee7210 */ /* 0x080fe20007f5e0ff */
[C---:B------:R-:W-:Y:S01]  /*13a50*/  IMAD R140, R124.reuse, 0x11, RZ ;  /* 0x000000117c8c7824 */ /* 0x040fe200078e02ff */
[-C--:B------:R-:W-:Y:S01]  /*13a60*/  LEA.HI.X.SX32 R205, R135, R131.reuse, 0x2, P5 ;  /* 0x0000008387cd7211 */ /* 0x080fe200028f16ff */
[C---:B------:R-:W-:Y:S01]  /*13a70*/  IMAD R226, R124.reuse, 0x4c, RZ ;  /* 0x0000004c7ce27824 */ /* 0x040fe200078e02ff */
[CC--:B------:R-:W-:Y:S01]  /*13a80*/  LEA R134, P5, R124.reuse, R130.reuse, 0x6 ;  /* 0x000000827c867211 */ /* 0x0c0fe200078a30ff */
[----:B------:R-:W-:Y:S01]  /*13a90*/  IMAD R141, R124, 0x12, RZ ;  /* 0x000000127c8d7824 */ /* 0x000fe200078e02ff */
[-C--:B------:R-:W-:Y:S01]  /*13aa0*/  LEA.HI.X.SX32 R239, R138, R131.reuse, 0x2, P2 ;  /* 0x000000838aef7211 */ /* 0x080fe200010f16ff */
[----:B------:R-:W-:Y:S01]  /*13ab0*/  IMAD R148, R124, 0x50, RZ ;  /* 0x000000507c947824 */ /* 0x000fe200078e02ff */
[-C--:B------:R-:W-:Y:S01]  /*13ac0*/  IADD3 R164, P2, R164, R130.reuse, RZ ;  /* 0x00000082a4a47210 */ /* 0x080fe20007f5e0ff */
[C---:B------:R-:W-:Y:S01]  /*13ad0*/  IMAD R143, R124.reuse, 0x13, RZ ;  /* 0x000000137c8f7824 */ /* 0x040fe200078e02ff */
[-C--:B------:R-:W-:Y:S01]  /*13ae0*/  LEA.HI.X.SX32 R135, R139, R131.reuse, 0x2, P5 ;  /* 0x000000838b877211 */ /* 0x080fe200028f16ff */
[----:B------:R-:W-:Y:S01]  /*13af0*/  IMAD R176, R124, 0x54, RZ ;  /* 0x000000547cb07824 */ /* 0x000fe200078e02ff */
[-C--:B------:R-:W-:Y:S01]  /*13b00*/  IADD3 R196, P5, R196, R130.reuse, RZ ;  /* 0x00000082c4c47210 */ /* 0x080fe20007fbe0ff */
        /* <DEDUP_REMOVED lines=39> */
[----:B------:R-:W-:Y:S01]  /*13d80*/  IADD3 R150, P5, R151, R130, RZ ;  /* 0x0000008297967210 */ /* 0x000fe20007fbe0ff */
[----:B------:R-:W-:Y:S01]  /*13d90*/  IMAD R216, R124, 0x88, RZ ;  /* 0x000000887cd87824 */ /* 0x000fe200078e02ff */
[----:B------:R-:W-:-:S02]  /*13da0*/  LEA.HI.X.SX32 R243, R154, R131, 0x2, P2 ;  /* 0x000000839af37211 */ /* 0x000fc400010f16ff */
[C---:B------:R-:W-:Y:S01]  /*13db0*/  SHF.L.U32 R171, R124.reuse, 0x5, RZ ;  /* 0x000000057cab7819 */ /* 0x040fe200000006ff */
        /* <DEDUP_REMOVED lines=12> */
[C---:B------:R-:W-:Y:S01]  /*13e80*/  IMAD R206, R124.reuse, 0x98, RZ ;  /* 0x000000987cce7824 */ /* 0x040fe200078e02ff */
[CC--:B------:R-:W-:Y:S01]  /*13e90*/  LEA R142, P5, R124.reuse, R130.reuse, 0x7 ;  /* 0x000000827c8e7211 */ /* 0x0c0fe200078a38ff */
        /* <DEDUP_REMOVED lines=12> */
[----:B------:R-:W-:Y:S01]  /*13f60*/  STL.64 [R1+0x1168], R8 ;  /* 0x0011680801007387 */ /* 0x000fe20000100a00 */
        /* <DEDUP_REMOVED lines=17> */
[----:B------:R-:W-:Y:S01]  /*14080*/  STL.64 [R1+0x1170], R10 ;  /* 0x0011700a01007387 */ /* 0x000fe20000100a00 */
        /* <DEDUP_REMOVED lines=8> */
[----:B------:R-:W-:Y:S01]  /*14110*/  IADD3 R218, P5, R218, R130, RZ ;  /* 0x00000082dada7210 */ /* 0x000fe20007fbe0ff */
[----:B------:R-:W-:Y:S01]  /*14120*/  IMAD R246, R124, 0x2e, RZ ;  /* 0x0000002e7cf67824 */ /* 0x000fe200078e02ff */
[----:B------:R-:W1:Y:S01]  /*14130*/  LDC R252, c[0x0][0x230] ;  /* 0x00008c00fffc7b82 */ /* 0x000e620000000800 */
[----:B------:R-:W-:Y:S01]  /*14140*/  STL.64 [R1+0x1188], R12 ;  /* 0x0011880c01007387 */ /* 0x000fe20000100a00 */
[----:B------:R-:W-:-:S03]  /*14150*/  LEA.HI.X.SX32 R189, R210, R131, 0x2, P2 ;  /* 0x00000083d2bd7211 */ /* 0x000fc600010f16ff */
[----:B------:R-:W-:Y:S01]  /*14160*/  STL.64 [R1+0x1190], R14 ;  /* 0x0011900e01007387 */ /* 0x000fe20000100a00 */
[-C--:B------:R-:W-:Y:S01]  /*14170*/  LEA.HI.X.SX32 R219, R214, R131.reuse, 0x2, P5 ;  /* 0x00000083d6db7211 */ /* 0x080fe200028f16ff */
[C---:B------:R-:W-:Y:S02]  /*14180*/  IMAD R7, R124.reuse, 0xc0, RZ ;  /* 0x000000c07c077824 */ /* 0x040fe400078e02ff */
[C---:B------:R-:W-:Y:S01]  /*14190*/  IMAD R212, R124.reuse, 0xd8, RZ ;  /* 0x000000d87cd47824 */ /* 0x040fe200078e02ff */
[----:B------:R-:W-:Y:S01]  /*141a0*/  STL.64 [R1+0x1198], R60 ;  /* 0x0011983c01007387 */ /* 0x000fe20000100a00 */
[----:B------:R-:W-:Y:S01]  /*141b0*/  IADD3 R146, P5, R213, R130, RZ ;  /* 0x00000082d5927210 */ /* 0x000fe20007fbe0ff */
[----:B------:R-:W-:Y:S01]  /*141c0*/  IMAD R245, R124, 0x2f, RZ ;  /* 0x0000002f7cf57824 */ /* 0x000fe200078e02ff */
[----:B------:R-:W2:Y:S01]  /*141d0*/  S2UR UR5, SR_CgaCtaId ;  /* 0x00000000000579c3 */ /* 0x000ea20000008800 */
[----:B------:R3:W-:Y:S01]  /*141e0*/  STL.64 [R1+0x11a0], R76 ;  /* 0x0011a04c01007387 */ /* 0x0007e20000100a00 */
[----:B------:R-:W-:-:S02]  /*141f0*/  LEA.HI.X.SX32 R147, R183, R131, 0x2, P5 ;  /* 0x00000083b7937211 */ /* 0x000fc400028f16ff */
[-C--:B------:R-:W-:Y:S01]  /*14200*/  IADD3 R210, P5, R215, R130.reuse, RZ ;  /* 0x00000082d7d27210 */ /* 0x080fe20007fbe0ff */
[C---:B------:R-:W-:Y:S02]  /*14210*/  IMAD R236, R124.reuse, 0xc8, RZ ;  /* 0x000000c87cec7824 */ /* 0x040fe400078e02ff */
[C---:B------:R-:W-:Y:S02]  /*14220*/  IMAD R6, R124.reuse, 0xc4, RZ ;  /* 0x000000c47c067824 */ /* 0x040fe400078e02ff */
[C---:B------:R-:W-:Y:S01]  /*14230*/  IMAD R182, R124.reuse, 0xd4, RZ ;  /* 0x000000d47cb67824 */ /* 0x040fe200078e02ff */
[----:B------:R-:W4:Y:S01]  /*14240*/  S2R R251, SR_TID.X ;  /* 0x0000000000fb7919 */ /* 0x000f220000002100 */
[C---:B------:R-:W-:Y:S01]  /*14250*/  IMAD R139, R124.reuse, 0x32, RZ ;  /* 0x000000327c8b7824 */ /* 0x040fe200078e02ff */
[----:B------:R-:W-:Y:S01]  /*14260*/  UMOV UR4, 0x400 ;  /* 0x0000040000047882 */ /* 0x000fe20000000000 */
[-C--:B---3--:R-:W-:Y:S01]  /*14270*/  IADD3 R76, P2, R195, R130.reuse, RZ ;  /* 0x00000082c34c7210 */ /* 0x088fe20007f5e0ff */
[C---:B------:R-:W-:Y:S01]  /*14280*/  IMAD R244, R124.reuse, 0x31, RZ ;  /* 0x000000317cf47824 */ /* 0x040fe200078e02ff */
[----:B------:R-:W-:Y:S01]  /*14290*/  ULDC.64 UR8, c[0x0][0x208] ;  /* 0x0000820000087ab9 */ /* 0x000fe20000000a00 */
[C---:B------:R-:W-:Y:S01]  /*142a0*/  IMAD R152, R124.reuse, 0xd0, RZ ;  /* 0x000000d07c987824 */ /* 0x040fe200078e02ff */
[-C--:B------:R-:W-:Y:S01]  /*142b0*/  LEA.HI.X.SX32 R77, R237, R131.reuse, 0x2, P2 ;  /* 0x00000083ed4d7211 */ /* 0x080fe200010f16ff */
[----:B------:R-:W-:Y:S01]  /*142c0*/  IMAD R3, R124, 0xcc, RZ ;  /* 0x000000cc7c037824 */ /* 0x000fe200078e02ff */
[----:B------:R-:W-:Y:S01]  /*142d0*/  IADD3 R178, P2, R222, R130, RZ ;  /* 0x00000082deb27210 */ /* 0x000fe20007f5e0ff */
[----:B------:R-:W-:Y:S01]  /*142e0*/  IMAD R138, R124, 0x33, RZ ;  /* 0x000000337c8a7824 */ /* 0x000fe200078e02ff */
[----:B------:R-:W3:Y:S02]  /*142f0*/  LDC R10, c[0x0][0x230] ;  /* 0x00008c00ff0a7b82 */ /* 0x000ee40000000800 */
[----:B------:R-:W-:-:S02]  /*14300*/  LEA.HI.X.SX32 R179, R247, R131, 0x2, P2 ;  /* 0x00000083f7b37211 */ /* 0x000fc400010f16ff */
[-C--:B------:R-:W-:Y:S02]  /*14310*/  IADD3 R60, P2, R211, R130.reuse, RZ ;  /* 0x00000082d33c7210 */ /* 0x080fe40007f5e0ff */
[-C--:B------:R-:W-:Y:S02]  /*14320*/  LEA.HI.X.SX32 R211, R246, R131.reuse, 0x2, P5 ;  /* 0x00000083f6d37211 */ /* 0x080fe400028f16ff */
[-C--:B------:R-:W-:Y:S01]  /*14330*/  IADD3 R160, P5, R7, R130.reuse, RZ ;  /* 0x0000008207a07210 */ /* 0x080fe20007fbe0ff */
[C---:B------:R-:W-:Y:S01]  /*14340*/  IMAD R4, R124.reuse, 0x36, RZ ;  /* 0x000000367c047824 */ /* 0x040fe200078e02ff */
[-C--:B------:R-:W-:Y:S01]  /*14350*/  LEA.HI.X.SX32 R61, R245, R131.reuse, 0x2, P2 ;  /* 0x00000083f53d7211 */ /* 0x080fe200010f16ff */
[----:B------:R-:W-:Y:S01]  /*14360*/  IMAD R125, R124, 0x35, RZ ;  /* 0x000000357c7d7824 */ /* 0x000fe200078e02ff */
[-C--:B------:R-:W-:Y:S01]  /*14370*/  LEA.HI.X.SX32 R161, R194, R131.reuse, 0x2, P5 ;  /* 0x00000083c2a17211 */ /* 0x080fe200028f16ff */
[----:B------:R-:W-:Y:S01]  /*14380*/  IMAD R162, R124, 0xe0, RZ ;  /* 0x000000e07ca27824 */ /* 0x000fe200078e02ff */
[-C--:B------:R-:W-:Y:S01]  /*14390*/  IADD3 R236, P5, R236, R130.reuse, RZ ;  /* 0x00000082ecec7210 */ /* 0x080fe20007fbe0ff */
[----:B------:R-:W-:Y:S01]  /*143a0*/  IMAD R0, R124, 0xdc, RZ ;  /* 0x000000dc7c007824 */ /* 0x000fe200078e02ff */
[-C--:B------:R-:W-:Y:S01]  /*143b0*/  IADD3 R190, P2, R6, R130.reuse, RZ ;  /* 0x0000008206be7210 */ /* 0x080fe20007f5e0ff */
[C---:B------:R-:W-:Y:S01]  /*143c0*/  IMAD R2, R124.reuse, 0x37, RZ ;  /* 0x000000377c027824 */ /* 0x040fe200078e02ff */
[-C--:B------:R-:W-:Y:S01]  /*143d0*/  LEA.HI.X.SX32 R237, R139, R131.reuse, 0x2, P5 ;  /* 0x000000838bed7211 */ /* 0x080fe200028f16ff */
[----:B------:R-:W-:Y:S01]  /*143e0*/  IMAD R214, R124, 0xe8, RZ ;  /* 0x000000e87cd67824 */ /* 0x000fe200078e02ff */
[-C--:B------:R-:W-:Y:S01]  /*143f0*/  LEA.HI.X.SX32 R191, R244, R131.reuse, 0x2, P2 ;  /* 0x00000083f4bf7211 */ /* 0x080fe200010f16ff */
[----:B------:R-:W-:Y:S01]  /*14400*/  IMAD R222, R124, 0xe4, RZ ;  /* 0x000000e47cde7824 */ /* 0x000fe200078e02ff */
[-C--:B------:R-:W-:Y:S01]  /*14410*/  IADD3 R152, P5, R152, R130.reuse, RZ ;  /* 0x0000008298987210 */ /* 0x080fe20007fbe0ff */
[C---:B------:R-:W-:Y:S01]  /*14420*/  IMAD R5, R124.reuse, 0x39, RZ ;  /* 0x000000397c057824 */ /* 0x040fe200078e02ff */
[-C--:B------:R-:W-:Y:S01]  /*14430*/  IADD3 R14, P2, R3, R130.reuse, RZ ;  /* 0x00000082030e7210 */ /* 0x080fe20007f5e0ff */
[C---:B------:R-:W-:Y:S01]  /*14440*/  IMAD R154, R124.reuse, 0xf0, RZ ;  /* 0x000000f07c9a7824 */ /* 0x040fe200078e02ff */
[-C--:B------:R-:W-:Y:S01]  /*14450*/  LEA.HI.X.SX32 R153, R223, R131.reuse, 0x2, P5 ;  /* 0x00000083df997211 */ /* 0x080fe200028f16ff */
[----:B------:R-:W-:Y:S01]  /*14460*/  IMAD R184, R124, 0xf4, RZ ;  /* 0x000000f47cb87824 */ /* 0x000fe200078e02ff */
[----:B------:R-:W-:Y:S01]  /*14470*/  LEA.HI.X.SX32 R15, R138, R131, 0x2, P2 ;  /* 0x000000838a0f7211 */ /* 0x000fe200010f16ff */
[----:B------:R-:W5:Y:S01]  /*14480*/  LDC R247, c[0x0][0x230] ;  /* 0x00008c00fff77b82 */ /* 0x000f620000000800 */
[----:B------:R-:W-:-:S02]  /*14490*/  IADD3 R212, P5, R212, R130, RZ ;  /* 0x00000082d4d47210 */ /* 0x000fc40007fbe0ff */
[-C--:B------:R-:W-:Y:S02]  /*144a0*/  IADD3 R182, P2, R182, R130.reuse, RZ ;  /* 0x00000082b6b67210 */ /* 0x080fe40007f5e0ff */
[-C--:B------:R-:W-:Y:S02]  /*144b0*/  LEA.HI.X.SX32 R213, R4, R131.reuse, 0x2, P5 ;  /* 0x0000008304d57211 */ /* 0x080fe400028f16ff */
[-C--:B------:R-:W-:Y:S01]  /*144c0*/  LEA.HI.X.SX32 R183, R125, R131.reuse, 0x2, P2 ;  /* 0x000000837db77211 */ /* 0x080fe200010f16ff */
[----:B------:R-:W-:Y:S01]  /*144d0*/  IMAD R7, R124, 0x3a, RZ ;  /* 0x0000003a7c077824 */ /* 0x000fe200078e02ff */
[-C--:B------:R-:W-:Y:S01]  /*144e0*/  IADD3 R162, P5, R162, R130.reuse, RZ ;  /* 0x00000082a2a27210 */ /* 0x080fe20007fbe0ff */
[----:B------:R-:W-:Y:S01]  /*144f0*/  IMAD R3, R124, 0xec, RZ ;  /* 0x000000ec7c037824 */ /* 0x000fe200078e02ff */
[-C--:B------:R-:W-:Y:S01]  /*14500*/  IADD3 R12, P2, R0, R130.reuse, RZ ;  /* 0x00000082000c7210 */ /* 0x080fe20007f5e0ff */
[----:B------:R-:W-:Y:S01]  /*14510*/  IMAD R6, R124, 0x3b, RZ ;  /* 0x0000003b7c067824 */ /* 0x000fe200078e02ff */
[-C--:B------:R-:W-:Y:S01]  /*14520*/  LEA.HI.X.SX32 R163, R248, R131.reuse, 0x2, P5 ;  /* 0x00000083f8a37211 */ /* 0x080fe200028f16ff */
[----:B------:R-:W-:Y:S01]  /*14530*/  IMAD.SHL.U32 R194, R124, 0x4, RZ ;  /* 0x000000047cc27824 */ /* 0x000fe200078e00ff */
[----:B------:R-:W-:Y:S01]  /*14540*/  LEA.HI.X.SX32 R13, R2, R131, 0x2, P2 ;  /* 0x00000083020d7211 */ /* 0x000fe200010f16ff */
[----:B------:R-:W-:Y:S01]  /*14550*/  IMAD R244, R124, 0xf8, RZ ;  /* 0x000000f87cf47824 */ /* 0x000fe200078e02ff */
[-C--:B------:R-:W-:Y:S01]  /*14560*/  IADD3 R214, P5, R214, R130.reuse, RZ ;  /* 0x00000082d6d67210 */ /* 0x080fe20007fbe0ff */
[----:B------:R-:W3:Y:S01]  /*14570*/  LDC R4, c[0x0][0x230] ;  /* 0x00008c00ff047b82 */ /* 0x000ee20000000800 */
[----:B------:R-:W-:-:S02]  /*14580*/  IADD3 R222, P2, R222, R130, RZ ;  /* 0x00000082dede7210 */ /* 0x000fc40007f5e0ff */
[-C--:B------:R-:W-:Y:S02]  /*14590*/  LEA.HI.X.SX32 R215, R7, R131.reuse, 0x2, P5 ;  /* 0x0000008307d77211 */ /* 0x080fe400028f16ff */
[-C--:B------:R-:W-:Y:S02]  /*145a0*/  LEA.HI.X.SX32 R223, R5, R131.reuse, 0x2, P2 ;  /* 0x0000008305df7211 */ /* 0x080fe400010f16ff */
[-C--:B------:R-:W-:Y:S01]  /*145b0*/  IADD3 R154, P5, R154, R130.reuse, RZ ;  /* 0x000000829a9a7210 */ /* 0x080fe20007fbe0ff */
[----:B------:R-:W2:Y:S01]  /*145c0*/  LDC R5, c[0x0][0x230] ;  /* 0x00008c00ff057b82 */ /* 0x000ea20000000800 */
[-C--:B------:R-:W-:Y:S02]  /*145d0*/  IADD3 R8, P6, R3, R130.reuse, RZ ;  /* 0x0000008203087210 */ /* 0x080fe40007fde0ff */
[----:B------:R-:W-:Y:S02]  /*145e0*/  LEA.HI.X.SX32 R155, R249, R131, 0x2, P5 ;  /* 0x00000083f99b7211 */ /* 0x000fe400028f16ff */
[----:B------:R-:W-:-:S02]  /*145f0*/  LEA R138, P5, R124, R130, 0x4 ;  /* 0x000000827c8a7211 */ /* 0x000fc400078a20ff */
[-C--:B------:R-:W-:Y:S01]  /*14600*/  LEA.HI.X.SX32 R9, R6, R131.reuse, 0x2, P6 ;  /* 0x0000008306097211 */ /* 0x080fe200030f16ff */
[----:B-1----:R-:W-:Y:S01]  /*14610*/  VIADD R0, R252, 0xffffffef ;  /* 0xffffffeffc007836 */ /* 0x002fe20000000000 */
[----:B------:R-:W1:Y:S01]  /*14620*/  LDC R6, c[0x0][0x230] ;  /* 0x00008c00ff067b82 */ /* 0x000e620000000800 */
[CC--:B------:R-:W-:Y:S02]  /*14630*/  LEA.HI.X.SX32 R139, R194.reuse, R131.reuse, 0x2, P5 ;  /* 0x00000083c28b7211 */ /* 0x0c0fe400028f16ff */
[-C--:B------:R-:W-:Y:S02]  /*14640*/  IADD3 R194, P5, R194, R130.reuse, RZ ;  /* 0x00000082c2c27210 */ /* 0x080fe40007fbe0ff */
[----:B------:R-:W-:Y:S01]  /*14650*/  ISETP.GE.U32.AND P2, PT, R0, 0x7fffffb0, PT ;  /* 0x7fffffb00000780c */ /* 0x000fe20003f46070 */
[C---:B------:R-:W-:Y:S01]  /*14660*/  IMAD R0, R124.reuse, 0x3d, RZ ;  /* 0x0000003d7c007824 */ /* 0x040fe200078e02ff */
[CC--:B------:R-:W-:Y:S01]  /*14670*/  LEA.HI.X.SX32 R195, R124.reuse, R131.reuse, 0x2, P5 ;  /* 0x000000837cc37211 */ /* 0x0c0fe200028f16ff */
[----:B------:R-:W-:Y:S01]  /*14680*/  IMAD R2, R124, 0x3e, RZ ;  /* 0x0000003e7c027824 */ /* 0x000fe200078e02ff */
[----:B------:R-:W-:Y:S01]  /*14690*/  IADD3 R184, P5, R184, R130, RZ ;  /* 0x00000082b8b87210 */ /* 0x000fe20007fbe0ff */
[----:B------:R-:W5:Y:S03]  /*146a0*/  LDC R246, c[0x0][0x230] ;  /* 0x00008c00fff67b82 */ /* 0x000f660000000800 */
[----:B------:R-:W-:-:S02]  /*146b0*/  LEA.HI.X.SX32 R185, R0, R131, 0x2, P5 ;  /* 0x0000008300b97211 */ /* 0x000fc400028f16ff */
[-C--:B------:R-:W-:Y:S01]  /*146c0*/  IADD3 R244, P5, R244, R130.reuse, RZ ;  /* 0x00000082f4f47210 */ /* 0x080fe20007fbe0ff */
[----:B------:R-:W-:Y:S01]  /*146d0*/  IMAD R125, R124, 0xfc, RZ ;  /* 0x000000fc7c7d7824 */ /* 0x000fe200078e02ff */
[----:B----4-:R-:W-:Y:S01]  /*146e0*/  LOP3.LUT R251, R251, 0x3f, RZ, 0xc0, !PT ;  /* 0x0000003ffbfb7812 */ /* 0x010fe200078ec0ff */
[----:B------:R-:W4:Y:S01]  /*146f0*/  LDC R252, c[0x0][0x230] ;  /* 0x00008c00fffc7b82 */ /* 0x000f220000000800 */
[----:B------:R-:W-:Y:S01]  /*14700*/  LEA.HI.X.SX32 R245, R2, R131, 0x2, P5 ;  /* 0x0000008302f57211 */ /* 0x000fe200028f16ff */
[----:B--2---:R-:W-:Y:S01]  /*14710*/  VIADD R2, R5, 0xffffffe7 ;  /* 0xffffffe705027836 */ /* 0x004fe20000000000 */
[----:B------:R-:W-:Y:S01]  /*14720*/  ULEA UR4, UR5, UR4, 0x18 ;  /* 0x0000000405047291 */ /* 0x000fe2000f8ec03f */
[----:B------:R-:W-:Y:S01]  /*14730*/  IMAD R3, R124, 0x3f, RZ ;  /* 0x0000003f7c037824 */ /* 0x000fe200078e02ff */
[----:B------:R-:W-:-:S03]  /*14740*/  IADD3 R124, P5, R125, R130, RZ ;  /* 0x000000827d7c7210 */ /* 0x000fc60007fbe0ff */
[----:B------:R-:W2:Y:S01]  /*14750*/  LDC R248, c[0x0][0x230] ;  /* 0x00008c00fff87b82 */ /* 0x000ea20000000800 */
[----:B------:R-:W-:Y:S01]  /*14760*/  ISETP.GE.U32.AND P6, PT, R2, 0x7fffffa8, PT ;  /* 0x7fffffa80200780c */ /* 0x000fe20003fc6070 */
[----:B-1----:R-:W-:Y:S01]  /*14770*/  VIADD R2, R6, 0xffffffe3 ;  /* 0xffffffe306027836 */ /* 0x002fe20000000000 */
[----:B------:R-:W-:Y:S01]  /*14780*/  SHF.L.U32 R0, R251, 0x2, RZ ;  /* 0x00000002fb007819 */ /* 0x000fe200000006ff */
[----:B---3--:R-:W-:Y:S01]  /*14790*/  VIADD R4, R4, 0xffffffeb ;  /* 0xffffffeb04047836 */ /* 0x008fe20000000000 */
[----:B------:R-:W-:-:S03]  /*147a0*/  LEA.HI.X.SX32 R125, R3, R131, 0x2, P5 ;  /* 0x00000083037d7211 */ /* 0x000fc600028f16ff */
[----:B------:R-:W1:Y:S01]  /*147b0*/  LDC R31, c[0x0][0x230] ;  /* 0x00008c00ff1f7b82 */ /* 0x000e620000000800 */
[----:B------:R-:W-:Y:S01]  /*147c0*/  VIADD R3, R0, UR4 ;  /* 0x0000000400037c36 */ /* 0x000fe20008000000 */
[----:B------:R-:W-:Y:S01]  /*147d0*/  STL.64 [R1+0x200], R76 ;  /* 0x0002004c01007387 */ /* 0x000fe20000100a00 */
[----:B------:R-:W-:-:S03]  /*147e0*/  ULDC UR5, c[0x0][0x230] ;  /* 0x00008c0000057ab9 */ /* 0x000fc60000000800 */
[----:B------:R-:W-:Y:S01]  /*147f0*/  @!PT LDS RZ, [RZ] ;  /* 0x00000000fffff984 */ /* 0x000fe20000000800 */
[----:B------:R-:W-:Y:S01]  /*14800*/  @!PT LDS RZ, [RZ] ;  /* 0x00000000fffff984 */ /* 0x000fe20000000800 */
[----:B------:R-:W-:Y:S01]  /*14810*/  @!PT LDS RZ, [RZ] ;  /* 0x00000000fffff984 */ /* 0x000fe20000000800 */
[----:B------:R-:W-:Y:S02]  /*14820*/  LDGSTS.E [R3+0x20000], desc[UR8][R130.64], !P4 ;  /* 0x2000000082037fae */ /* 0x000fe4000e121848 */
[----:B------:R-:W3:Y:S01]  /*14830*/  LDC R6, c[0x0][0x230] ;  /* 0x00008c00ff067b82 */ /* 0x000ee20000000800 */
[----:B------:R-:W-:Y:S01]  /*14840*/  ISETP.GE.U32.AND P4, PT, R2, 0x7fffffa4, PT ;  /* 0x7fffffa40200780c */ /* 0x000fe20003f86070 */
[----:B-----5:R-:W-:-:S06]  /*14850*/  VIADD R2, R247, 0xffffffdb ;  /* 0xffffffdbf7027836 */ /* 0x020fcc0000000000 */
[----:B------:R-:W5:Y:S08]  /*14860*/  LDC R7, c[0x0][0x230] ;  /* 0x00008c00ff077b82 */ /* 0x000f700000000800 */
[----:B------:R-:W1:Y:S01]  /*14870*/  LDC R5, c[0x0][0x230] ;  /* 0x00008c00ff057b82 */ /* 0x000e620000000800 */
[----:B------:R-:W-:Y:S01]  /*14880*/  ISETP.GE.U32.AND P5, PT, R4, 0x7fffffac, PT ;  /* 0x7fffffac0400780c */ /* 0x000fe20003fa6070 */
[----:B------:R-:W-:Y:S01]  /*14890*/  LDGSTS.E [R3+0x20400], desc[UR8][R138.64], !P1 ;  /* 0x204000008a037fae */ /* 0x000fe2000c921848 */
[----:B------:R-:W-:-:S03]  /*148a0*/  VIADD R4, R246, 0xffffffdf ;  /* 0xffffffdff6047836 */ /* 0x000fc60000000000 */
[----:B------:R-:W-:Y:S02]  /*148b0*/  LDGSTS.E [R3+0x20800], desc[UR8][R166.64], !P0 ;  /* 0x20800000a6037fae */ /* 0x000fe4000c121848 */
[----:B------:R-:W1:Y:S01]  /*148c0*/  LDC R247, c[0x0][0x230] ;  /* 0x00008c00fff77b82 */ /* 0x000e620000000800 */
[----:B------:R-:W-:Y:S01]  /*148d0*/  ISETP.GE.U32.AND P0, PT, R2, 0x7fffff9c, PT ;  /* 0x7fffff9c0200780c */ /* 0x000fe20003f06070 */
[----:B----4-:R-:W-:Y:S01]  /*148e0*/  VIADD R2, R252, 0xffffffd3 ;  /* 0xffffffd3fc027836 */ /* 0x010fe20000000000 */
[----:B------:R-:W-:Y:S01]  /*148f0*/  LDGSTS.E [R3+0x20c00], desc[UR8][R240.64], !P3 ;  /* 0x20c00000f0037fae */ /* 0x000fe2000d921848 */
[----:B------:R-:W-:-:S04]  /*14900*/  ISETP.GE.U32.AND P1, PT, R4, 0x7fffffa0, PT ;  /* 0x7fffffa00400780c */ /* 0x000fc80003f26070 */
[----:B------:R-:W4:Y:S01]  /*14910*/  LDC R249, c[0x0][0x230] ;  /* 0x00008c00fff97b82 */ /* 0x000f220000000800 */
[----:B------:R-:W-:Y:S01]  /*14920*/  LDGSTS.E [R3+0x21000], desc[UR8][R134.64], !P2 ;  /* 0x2100000086037fae */ /* 0x000fe2000d121848 */
[----:B--2---:R-:W-:Y:S02]  /*14930*/  IADD3 R4, R248, -0x29, RZ ;  /* 0xffffffd7f8047810 */ /* 0x004fe40007ffe0ff */
[----:B------:R-:W-:-:S04]  /*14940*/  ISETP.GE.U32.AND P2, PT, R2, 0x7fffff94, PT ;  /* 0x7fffff940200780c */ /* 0x000fc80003f46070 */
[----:B------:R-:W2:Y:S01]  /*14950*/  LDC R246, c[0x0][0x230] ;  /* 0x00008c00fff67b82 */ /* 0x000ea20000000800 */
[----:B---3--:R-:W-:Y:S01]  /*14960*/  VIADD R2, R6, 0xffffffcf ;  /* 0xffffffcf06027836 */ /* 0x008fe20000000000 */
[----:B------:R3:W-:Y:S06]  /*14970*/  LDGSTS.E [R3+0x21400], desc[UR8][R148.64], !P5 ;  /* 0x2140000094037fae */ /* 0x0007ec000e921848 */
[----:B------:R-:W3:Y:S01]  /*14980*/  LDC R248, c[0x0][0x230] ;  /* 0x00008c00fff87b82 */ /* 0x000ee20000000800 */
[----:B------:R-:W-:Y:S01]  /*14990*/  ISETP.GE.U32.AND P5, PT, R2, 0x7fffff90, PT ;  /* 0x7fffff900200780c */ /* 0x000fe20003fa6070 */
[----:B-----5:R-:W-:Y:S01]  /*149a0*/  VIADD R2, R7, 0xffffffc7 ;  /* 0xffffffc707027836 */ /* 0x020fe20000000000 */
[----:B------:R-:W-:-:S05]  /*149b0*/  ISETP.GE.U32.AND P3, PT, R4, 0x7fffff98, PT ;  /* 0x7fffff980400780c */ /* 0x000fca0003f66070 */
[----:B------:R-:W5:Y:S01]  /*149c0*/  LDC R252, c[0x0][0x230] ;  /* 0x00008c00fffc7b82 */ /* 0x000f620000000800 */
[----:B-1----:R-:W-:Y:S01]  /*149d0*/  VIADD R4, R5, 0xffffffcb ;  /* 0xffffffcb05047836 */ /* 0x002fe20000000000 */
[----:B------:R-:W-:Y:S04]  /*149e0*/  LDGSTS.E [R3+0x21800], desc[UR8][R140.64], !P6 ;  /* 0x218000008c037fae */ /* 0x000fe8000f121848 */
[----:B------:R-:W-:Y:S02]  /*149f0*/  LDGSTS.E [R3+0x21c00], desc[UR8][R150.64], !P4 ;  /* 0x21c0000096037fae */ /* 0x000fe4000e121848 */
[----:B------:R-:W1:Y:S01]  /*14a00*/  LDC R6, c[0x0][0x230] ;  /* 0x00008c00ff067b82 */ /* 0x000e620000000800 */
[----:B------:R-:W-:Y:S01]  /*14a10*/  ISETP.GE.U32.AND P4, PT, R2, 0x7fffff88, PT ;  /* 0x7fffff880200780c */ /* 0x000fe20003f86070 */
[----:B------:R-:W-:Y:S01]  /*14a20*/  LDGSTS.E [R3+0x22000], desc[UR8][R142.64], !P1 ;  /* 0x220000008e037fae */ /* 0x000fe2000c921848 */
[----:B------:R-:W-:-:S05]  /*14a30*/  IADD3 R2, R247, -0x3d, RZ ;  /* 0xffffffc3f7027810 */ /* 0x000fca0007ffe0ff */
[----:B------:R-:W1:Y:S01]  /*14a40*/  LDC R5, c[0x0][0x230] ;  /* 0x00008c00ff057b82 */ /* 0x000e620000000800 */
[----:B------:R-:W-:Y:S01]  /*14a50*/  ISETP.GE.U32.AND P6, PT, R4, 0x7fffff8c, PT ;  /* 0x7fffff8c0400780c */ /* 0x000fe20003fc6070 */
[----:B----4-:R-:W-:Y:S01]  /*14a60*/  VIADD R4, R249, 0xfffffffe ;  /* 0xfffffffef9047836 */ /* 0x010fe20000000000 */
[----:B------:R-:W-:Y:S01]  /*14a70*/  ISETP.GE.U32.AND P1, PT, R2, 0x7fffff84, PT ;  /* 0x7fffff840200780c */ /* 0x000fe20003f26070 */
[----:B------:R-:W-:Y:S04]  /*14a80*/  LDGSTS.E [R3+0x22400], desc[UR8][R180.64], !P0 ;  /* 0x22400000b4037fae */ /* 0x000fe8000c121848 */
[----:B------:R-:W4:Y:S01]  /*14a90*/  LDC R247, c[0x0][0x230] ;  /* 0x00008c00fff77b82 */ /* 0x000f220000000800 */
[----:B--2---:R-:W-:Y:S01]  /*14aa0*/  VIADD R2, R246, 0xfffffffa ;  /* 0xfffffffaf6027836 */ /* 0x004fe20000000000 */
[----:B------:R-:W-:Y:S01]  /*14ab0*/  ISETP.GE.U32.AND P0, PT, R4, 0x7fffffbf, PT ;  /* 0x7fffffbf0400780c */ /* 0x000fe20003f06070 */
[----:B------:R-:W-:Y:S05]  /*14ac0*/  LDGSTS.E [R3+0x22800], desc[UR8][R144.64], !P3 ;  /* 0x2280000090037fae */ /* 0x000fea000d921848 */
[----:B------:R-:W2:Y:S01]  /*14ad0*/  LDC R249, c[0x0][0x230] ;  /* 0x00008c00fff97b82 */ /* 0x000ea20000000800 */
[----:B------:R-:W-:Y:S01]  /*14ae0*/  ISETP.GE.U32.AND P3, PT, R2, 0x7fffffbb, PT ;  /* 0x7fffffbb0200780c */ /* 0x000fe20003f66070 */
[----:B---3--:R-:W-:Y:S01]  /*14af0*/  VIADD R4, R248, 0xfffffff6 ;  /* 0xfffffff6f8047836 */ /* 0x008fe20000000000 */
[----:B------:R-:W-:Y:S01]  /*14b00*/  LDGSTS.E [R3+0x22c00], desc[UR8][R146.64], !P2 ;  /* 0x22c0000092037fae */ /* 0x000fe2000d121848 */
[----:B-----5:R-:W-:-:S03]  /*14b10*/  VIADD R2, R252, 0xfffffff2 ;  /* 0xfffffff2fc027836 */ /* 0x020fc60000000000 */
[----:B------:R-:W-:Y:S01]  /*14b20*/  LDGSTS.E [R3+0x23000], desc[UR8][R160.64], !P5 ;  /* 0x23000000a0037fae */ /* 0x000fe2000e921848 */
[----:B------:R-:W3:Y:S01]  /*14b30*/  LDC R248, c[0x0][0x230] ;  /* 0x00008c00fff87b82 */ /* 0x000ee20000000800 */
[----:B------:R-:W-:Y:S01]  /*14b40*/  ISETP.GE.U32.AND P5, PT, R2, 0x7fffffb3, PT ;  /* 0x7fffffb30200780c */ /* 0x000fe20003fa6070 */
[----:B-1----:R-:W-:Y:S01]  /*14b50*/  VIADD R2, R6, 0xffffffea ;  /* 0xffffffea06027836 */ /* 0x002fe20000000000 */
[----:B------:R-:W-:Y:S01]  /*14b60*/  ISETP.GE.U32.AND P2, PT, R4, 0x7fffffb7, PT ;  /* 0x7fffffb70400780c */ /* 0x000fe20003f46070 */
[----:B------:R-:W-:Y:S01]  /*14b70*/  LDGSTS.E [R3+0x23400], desc[UR8][R152.64], !P6 ;  /* 0x2340000098037fae */ /* 0x000fe2000f121848 */
[----:B------:R-:W-:-:S03]  /*14b80*/  IADD3 R4, R5, -0x12, RZ ;  /* 0xffffffee05047810 */ /* 0x000fc60007ffe0ff */
[----:B------:R-:W1:Y:S01]  /*14b90*/  LDC R246, c[0x0][0x230] ;  /* 0x00008c00fff67b82 */ /* 0x000e620000000800 */
[----:B------:R-:W-:Y:S01]  /*14ba0*/  LDGSTS.E [R3+0x23800], desc[UR8][R162.64], !P4 ;  /* 0x23800000a2037fae */ /* 0x000fe2000e121848 */
[----:B------:R-:W-:Y:S02]  /*14bb0*/  ISETP.GE.U32.AND P6, PT, R4, 0x7fffffaf, PT ;  /* 0x7fffffaf0400780c */ /* 0x000fe40003fc6070 */
[----:B------:R-:W-:Y:S01]  /*14bc0*/  ISETP.GE.U32.AND P4, PT, R2, 0x7fffffab, PT ;  /* 0x7fffffab0200780c */ /* 0x000fe20003f86070 */
[----:B----4-:R-:W-:Y:S01]  /*14bd0*/  VIADD R2, R247, 0xffffffe6 ;  /* 0xffffffe6f7027836 */ /* 0x010fe20000000000 */
[----:B------:R-:W-:Y:S01]  /*14be0*/  LOP3.LUT R4, R0, 0x20, RZ, 0x3c, !PT ;  /* 0x0000002000047812 */ /* 0x000fe200078e3cff */
[----:B------:R-:W-:Y:S01]  /*14bf0*/  LDGSTS.E [R3+0x23c00], desc[UR8][R154.64], !P1 ;  /* 0x23c000009a037fae */ /* 0x000fe2000c921848 */
[----:B------:R-:W4:Y:S02]  /*14c00*/  LDC R6, c[0x0][0x230] ;  /* 0x00008c00ff067b82 */ /* 0x000f240000000800 */
[----:B------:R-:W-:Y:S01]  /*14c10*/  ISETP.GE.U32.AND P1, PT, R2, 0x7fffffa7, PT ;  /* 0x7fffffa70200780c */ /* 0x000fe20003f26070 */
[----:B------:R-:W-:-:S02]  /*14c20*/  VIADD R4, R4, UR4 ;  /* 0x0000000404047c36 */ /* 0x000fc40008000000 */
[----:B--2---:R-:W-:-:S03]  /*14c30*/  VIADD R2, R249, 0xffffffe2 ;  /* 0xffffffe2f9027836 */ /* 0x004fc60000000000 */
[----:B------:R-:W2:Y:S01]  /*14c40*/  LDC R252, c[0x0][0x230] ;  /* 0x00008c00fffc7b82 */ /* 0x000ea20000000800 */
[----:B------:R-:W-:Y:S01]  /*14c50*/  LDGSTS.E [R4+0x20100], desc[UR8][R194.64], !P0 ;  /* 0x20100000c2047fae */ /* 0x000fe2000c121848 */
[----:B------:R-:W-:Y:S01]  /*14c60*/  ISETP.GE.U32.AND P0, PT, R2, 0x7fffffa3, PT ;  /* 0x7fffffa30200780c */ /* 0x000fe20003f06070 */
[----:B------:R-:W-:Y:S01]  /*14c70*/  VIADD R2, R10, 0xffffffda ;  /* 0xffffffda0a027836 */ /* 0x000fe20000000000 */
[----:B---3--:R-:W-:Y:S01]  /*14c80*/  IADD3 R5, R248, -0x22, RZ ;  /* 0xffffffdef8057810 */ /* 0x008fe20007ffe0ff */
[----:B------:R-:W-:Y:S03]  /*14c90*/  LDGSTS.E [R4+0x20500], desc[UR8][R156.64], !P3 ;  /* 0x205000009c047fae */ /* 0x000fe6000d921848 */
[----:B------:R-:W3:Y:S01]  /*14ca0*/  LDC R7, c[0x0][0x230] ;  /* 0x00008c00ff077b82 */ /* 0x000ee20000000800 */
[----:B------:R-:W-:Y:S01]  /*14cb0*/  LDGSTS.E [R4+0x20900], desc[UR8][R158.64], !P2 ;  /* 0x209000009e047fae */ /* 0x000fe2000d121848 */
[----:B------:R-:W-:Y:S01]  /*14cc0*/  ISETP.GE.U32.AND P2, PT, R2, 0x7fffff9b, PT ;  /* 0x7fffff9b0200780c */ /* 0x000fe20003f46070 */
[----:B-1----:R-:W-:-:S02]  /*14cd0*/  VIADD R2, R246, 0xffffffd2 ;  /* 0xffffffd2f6027836 */ /* 0x002fc40000000000 */
[----:B------:R-:W-:Y:S03]  /*14ce0*/  LDGSTS.E [R4+0x20d00], desc[UR8][R174.64], !P5 ;  /* 0x20d00000ae047fae */ /* 0x000fe6000e921848 */
[----:B------:R-:W1:Y:S01]  /*14cf0*/  LDC R248, c[0x0][0x230] ;  /* 0x00008c00fff87b82 */ /* 0x000e620000000800 */
[----:B------:R-:W-:Y:S01]  /*14d00*/  LDGSTS.E [R4+0x21100], desc[UR8][R164.64], !P6 ;  /* 0x21100000a4047fae */ /* 0x000fe2000f121848 */
[----:B------:R-:W-:-:S06]  /*14d10*/  ISETP.GE.U32.AND P6, PT, R2, 0x7fffff93, PT ;  /* 0x7fffff930200780c */ /* 0x000fcc0003fc6070 */
[----:B------:R-:W5:Y:S01]  /*14d20*/  LDC R246, c[0x0][0x230] ;  /* 0x00008c00fff67b82 */ /* 0x000f620000000800 */
[----:B----4-:R-:W-:-:S07]  /*14d30*/  VIADD R2, R6, 0xffffffce ;  /* 0xffffffce06027836 */ /* 0x010fce0000000000 */
[----:B------:R-:W4:Y:S01]  /*14d40*/  LDC R249, c[0x0][0x230] ;  /* 0x00008c00fff97b82 */ /* 0x000f220000000800 */
[----:B------:R-:W-:Y:S01]  /*14d50*/  ISETP.GE.U32.AND P3, PT, R5, 0x7fffff9f, PT ;  /* 0x7fffff9f0500780c */ /* 0x000fe20003f66070 */
[----:B------:R-:W-:Y:S01]  /*14d60*/  LDGSTS.E [R4+0x21500], desc[UR8][R176.64], !P4 ;  /* 0x21500000b0047fae */ /* 0x000fe2000e121848 */
[----:B------:R-:W-:-:S05]  /*14d70*/  ISETP.GE.U32.AND P4, PT, R2, 0x7fffff8f, PT ;  /* 0x7fffff8f0200780c */ /* 0x000fca0003f86070 */
[----:B------:R-:W4:Y:S01]  /*14d80*/  LDC R10, c[0x0][0x230] ;  /* 0x00008c00ff0a7b82 */ /* 0x000f220000000800 */
[----:B--2---:R-:W-:Y:S01]  /*14d90*/  VIADD R2, R252, 0xffffffc6 ;  /* 0xffffffc6fc027836 */ /* 0x004fe20000000000 */
[----:B------:R-:W-:Y:S01]  /*14da0*/  LDGSTS.E [R4+0x21900], desc[UR8][R168.64], !P1 ;  /* 0x21900000a8047fae */ /* 0x000fe2000c921848 */
[----:B---3--:R-:W-:-:S03]  /*14db0*/  VIADD R5, R7, 0xffffffd6 ;  /* 0xffffffd607057836 */ /* 0x008fc60000000000 */
[----:B------:R-:W-:Y:S02]  /*14dc0*/  LDGSTS.E [R4+0x21d00], desc[UR8][R208.64], !P0 ;  /* 0x21d00000d0047fae */ /* 0x000fe4000c121848 */
[----:B------:R-:W2:Y:S01]  /*14dd0*/  LDC R247, c[0x0][0x230] ;  /* 0x00008c00fff77b82 */ /* 0x000ea20000000800 */
[----:B------:R-:W-:Y:S01]  /*14de0*/  ISETP.GE.U32.AND P0, PT, R2, 0x7fffff87, PT ;  /* 0x7fffff870200780c */ /* 0x000fe20003f06070 */
[----:B-1----:R-:W-:Y:S01]  /*14df0*/  VIADD R2, R248, 0xffffffc2 ;  /* 0xffffffc2f8027836 */ /* 0x002fe20000000000 */
[----:B------:R-:W-:Y:S01]  /*14e00*/  ISETP.GE.U32.AND P5, PT, R5, 0x7fffff97, PT ;  /* 0x7fffff970500780c */ /* 0x000fe20003fa6070 */
[----:B------:R-:W-:Y:S04]  /*14e10*/  LDGSTS.E [R4+0x22100], desc[UR8][R170.64], !P3 ;  /* 0x22100000aa047fae */ /* 0x000fe8000d921848 */
[----:B------:R-:W1:Y:S01]  /*14e20*/  LDC R7, c[0x0][0x230] ;  /* 0x00008c00ff077b82 */ /* 0x000e620000000800 */
[----:B------:R-:W-:Y:S01]  /*14e30*/  ISETP.GE.U32.AND P3, PT, R2, 0x7fffff83, PT ;  /* 0x7fffff830200780c */ /* 0x000fe20003f66070 */
[----:B-----5:R-:W-:-:S06]  /*14e40*/  VIADD R2, R246, 0xfffffff9 ;  /* 0xfffffff9f6027836 */ /* 0x020fcc0000000000 */
[----:B------:R-:W3:Y:S01]  /*14e50*/  LDC R252, c[0x0][0x230] ;  /* 0x00008c00fffc7b82 */ /* 0x000ee20000000800 */
[----:B----4-:R-:W-:Y:S01]  /*14e60*/  IADD3 R5, R249, -0x36, RZ ;  /* 0xffffffcaf9057810 */ /* 0x010fe20007ffe0ff */
[----:B------:R-:W-:Y:S06]  /*14e70*/  LDGSTS.E [R4+0x22500], desc[UR8][R172.64], !P2 ;  /* 0x22500000ac047fae */ /* 0x000fec000d121848 */
[----:B------:R-:W4:Y:S01]  /*14e80*/  LDC R6, c[0x0][0x230] ;  /* 0x00008c00ff067b82 */ /* 0x000f220000000800 */
[----:B------:R-:W-:Y:S01]  /*14e90*/  ISETP.GE.U32.AND P1, PT, R5, 0x7fffff8b, PT ;  /* 0x7fffff8b0500780c */ /* 0x000fe20003f26070 */
[----:B------:R-:W-:Y:S01]  /*14ea0*/  VIADD R5, R10, 0xfffffffd ;  /* 0xfffffffd0a057836 */ /* 0x000fe20000000000 */
[----:B------:R-:W-:Y:S05]  /*14eb0*/  LDGSTS.E [R4+0x22900], desc[UR8][R188.64], !P5 ;  /* 0x22900000bc047fae */ /* 0x000fea000e921848 */
[----:B------:R-:W5:Y:S01]  /*14ec0*/  LDC R246, c[0x0][0x230] ;  /* 0x00008c00fff67b82 */ /* 0x000f620000000800 */
[----:B------:R-:W-:Y:S01]  /*14ed0*/  ISETP.GE.U32.AND P5, PT, R2, 0x7fffffba, PT ;  /* 0x7fffffba0200780c */ /* 0x000fe20003fa6070 */
[----:B--2---:R-:W-:Y:S01]  /*14ee0*/  VIADD R2, R247, 0xfffffff1 ;  /* 0xfffffff1f7027836 */ /* 0x004fe20000000000 */
[----:B------:R-:W-:Y:S05]  /*14ef0*/  LDGSTS.E [R4+0x22d00], desc[UR8][R178.64], !P6 ;  /* 0x22d00000b2047fae */ /* 0x000fea000f121848 */
[----:B------:R-:W2:Y:S01]  /*14f00*/  LDC R10, c[0x0][0x230] ;  /* 0x00008c00ff0a7b82 */ /* 0x000ea20000000800 */
[----:B------:R-:W-:Y:S01]  /*14f10*/  ISETP.GE.U32.AND P2, PT, R5, 0x7fffffbe, PT ;  /* 0x7fffffbe0500780c */ /* 0x000fe20003f46070 */
[----:B------:R-:W-:Y:S01]  /*14f20*/  LDGSTS.E [R4+0x23100], desc[UR8][R190.64], !P4 ;  /* 0x23100000be047fae */ /* 0x000fe2000e121848 */
[----:B-1----:R-:W-:-:S05]  /*14f30*/  IADD3 R5, R7, -0xb, RZ ;  /* 0xfffffff507057810 */ /* 0x002fca0007ffe0ff */
[----:B------:R-:W1:Y:S01]  /*14f40*/  LDC R248, c[0x0][0x230] ;  /* 0x00008c00fff87b82 */ /* 0x000e620000000800 */
[----:B------:R-:W-:Y:S01]  /*14f50*/  ISETP.GE.U32.AND P4, PT, R2, 0x7fffffb2, PT ;  /* 0x7fffffb20200780c */ /* 0x000fe20003f86070 */
[----:B---3--:R-:W-:Y:S01]  /*14f60*/  VIADD R2, R252, 0xffffffe9 ;  /* 0xffffffe9fc027836 */ /* 0x008fe20000000000 */
[----:B------:R-:W-:Y:S05]  /*14f70*/  LDGSTS.E [R4+0x23500], desc[UR8][R182.64], !P1 ;  /* 0x23500000b6047fae */ /* 0x000fea000c921848 */
[----:B------:R-:W3:Y:S01]  /*14f80*/  LDC R249, c[0x0][0x230] ;  /* 0x00008c00fff97b82 */ /* 0x000ee20000000800 */
[----:B------:R-:W-:Y:S01]  /*14f90*/  ISETP.GE.U32.AND P6, PT, R5, 0x7fffffb6, PT ;  /* 0x7fffffb60500780c */ /* 0x000fe20003fc6070 */
[----:B------:R-:W-:Y:S01]  /*14fa0*/  LDGSTS.E [R4+0x23900], desc[UR8][R222.64], !P0 ;  /* 0x23900000de047fae */ /* 0x000fe2000c121848 */
[----:B----4-:R-:W-:-:S05]  /*14fb0*/  VIADD R5, R6, 0xffffffed ;  /* 0xffffffed06057836 */ /* 0x010fca0000000000 */
[----:B------:R-:W4:Y:S01]  /*14fc0*/  LDC R7, c[0x0][0x230] ;  /* 0x00008c00ff077b82 */ /* 0x000f220000000800 */
[----:B------:R-:W-:Y:S01]  /*14fd0*/  ISETP.GE.U32.AND P0, PT, R2, 0x7fffffaa, PT ;  /* 0x7fffffaa0200780c */ /* 0x000fe20003f06070 */
[----:B-----5:R-:W-:Y:S01]  /*14fe0*/  VIADD R2, R246, 0xffffffe5 ;  /* 0xffffffe5f6027836 */ /* 0x020fe20000000000 */
[----:B------:R-:W-:Y:S01]  /*14ff0*/  LOP3.LUT R11, R0, 0x40, RZ, 0x3c, !PT ;  /* 0x00000040000b7812 */ /* 0x000fe200078e3cff */
[----:B------:R-:W-:Y:S04]  /*15000*/  LDGSTS.E [R4+0x23d00], desc[UR8][R184.64], !P3 ;  /* 0x23d00000b8047fae */ /* 0x000fe8000d921848 */
[----:B------:R-:W5:Y:S01]  /*15010*/  LDC R247, c[0x0][0x230] ;  /* 0x00008c00fff77b82 */ /* 0x000f620000000800 */
[----:B------:R-:W-:Y:S02]  /*15020*/  ISETP.GE.U32.AND P1, PT, R5, 0x7fffffae, PT ;  /* 0x7fffffae0500780c */ /* 0x000fe40003f26070 */
[----:B------:R-:W-:-:S05]  /*15030*/  IADD3 R5, R11, UR4, RZ ;  /* 0x000000040b057c10 */ /* 0x000fca000fffe0ff */
[----:B------:R-:W5:Y:S01]  /*15040*/  LDC R246, c[0x0][0x230] ;  /* 0x00008c00fff67b82 */ /* 0x000f620000000800 */
[----:B------:R-:W-:Y:S01]  /*15050*/  ISETP.GE.U32.AND P3, PT, R2, 0x7fffffa6, PT ;  /* 0x7fffffa60200780c */ /* 0x000fe20003f66070 */
[----:B--2---:R-:W-:Y:S01]  /*15060*/  VIADD R2, R10, 0xffffffe1 ;  /* 0xffffffe10a027836 */ /* 0x004fe20000000000 */
[----:B------:R-:W-:Y:S05]  /*15070*/  LDGSTS.E [R5+0x20200], desc[UR8][R186.64], !P2 ;  /* 0x20200000ba057fae */ /* 0x000fea000d121848 */
[----:B------:R-:W2:Y:S01]  /*15080*/  LDC R11, c[0x0][0x230] ;  /* 0x00008c00ff0b7b82 */ /* 0x000ea20000000800 */
[----:B------:R-:W-:Y:S01]  /*15090*/  ISETP.GE.U32.AND P2, PT, R2, 0x7fffffa2, PT ;  /* 0x7fffffa20200780c */ /* 0x000fe20003f46070 */
[----:B-1----:R-:W-:Y:S01]  /*150a0*/  VIADD R6, R248, 0xffffffdd ;  /* 0xffffffddf8067836 */ /* 0x002fe20000000000 */
[----:B------:R-:W-:Y:S01]  /*150b0*/  LDGSTS.E [R5+0x20600], desc[UR8][R202.64], !P5 ;  /* 0x20600000ca057fae */ /* 0x000fe2000e921848 */
[----:B---3--:R-:W-:-:S04]  /*150c0*/  VIADD R2, R249, 0xffffffd9 ;  /* 0xffffffd9f9027836 */ /* 0x008fc80000000000 */
[----:B------:R-:W1:Y:S01]  /*150d0*/  LDC R252, c[0x0][0x230] ;  /* 0x00008c00fffc7b82 */ /* 0x000e620000000800 */
[----:B------:R-:W-:Y:S01]  /*150e0*/  ISETP.GE.U32.AND P5, PT, R6, 0x7fffff9e, PT ;  /* 0x7fffff9e0600780c */ /* 0x000fe20003fa6070 */
[----:B------:R-:W-:Y:S01]  /*150f0*/  LDGSTS.E [R5+0x20a00], desc[UR8][R192.64], !P6 ;  /* 0x20a00000c0057fae */ /* 0x000fe2000f121848 */
[----:B----4-:R-:W-:-:S05]  /*15100*/  VIADD R6, R7, 0xffffffd5 ;  /* 0xffffffd507067836 */ /* 0x010fca0000000000 */
[----:B------:R-:W3:Y:S01]  /*15110*/  LDC R249, c[0x0][0x230] ;  /* 0x00008c00fff97b82 */ /* 0x000ee20000000800 */
[----:B------:R-:W-:Y:S01]  /*15120*/  ISETP.GE.U32.AND P6, PT, R2, 0x7fffff9a, PT ;  /* 0x7fffff9a0200780c */ /* 0x000fe20003fc6070 */
[----:B------:R-:W-:Y:S01]  /*15130*/  LDGSTS.E [R5+0x20e00], desc[UR8][R204.64], !P4 ;  /* 0x20e00000cc057fae */ /* 0x000fe2000e121848 */
[----:B-----5:R-:W-:-:S03]  /*15140*/  IADD3 R2, R247, -0x2f, RZ ;  /* 0xffffffd1f7027810 */ /* 0x020fc60007ffe0ff */
[----:B------:R-:W-:Y:S02]  /*15150*/  LDGSTS.E [R5+0x21200], desc[UR8][R196.64], !P1 ;  /* 0x21200000c4057fae */ /* 0x000fe4000c921848 */
[----:B------:R-:W4:Y:S01]  /*15160*/  LDC R7, c[0x0][0x230] ;  /* 0x00008c00ff077b82 */ /* 0x000f220000000800 */
[----:B------:R-:W-:Y:S01]  /*15170*/  ISETP.GE.U32.AND P1, PT, R2, 0x7fffff92, PT ;  /* 0x7fffff920200780c */ /* 0x000fe20003f26070 */
[----:B------:R-:W-:Y:S01]  /*15180*/  VIADD R2, R246, 0xffffffcd ;  /* 0xffffffcdf6027836 */ /* 0x000fe20000000000 */
[----:B------:R-:W-:Y:S04]  /*15190*/  LDGSTS.E [R5+0x21600], desc[UR8][R230.64], !P0 ;  /* 0x21600000e6057fae */ /* 0x000fe8000c121848 */
[----:B------:R-:W-:Y:S01]  /*151a0*/  ISETP.GE.U32.AND P0, PT, R2, 0x7fffff8e, PT ;  /* 0x7fffff8e0200780c */ /* 0x000fe20003f06070 */
[----:B------:R-:W5:Y:S01]  /*151b0*/  LDC R248, c[0x0][0x230] ;  /* 0x00008c00fff87b82 */ /* 0x000f620000000800 */
[----:B--2---:R-:W-:Y:S01]  /*151c0*/  VIADD R2, R11, 0xffffffc5 ;  /* 0xffffffc50b027836 */ /* 0x004fe20000000000 */
[----:B------:R-:W-:Y:S01]  /*151d0*/  LDGSTS.E [R5+0x21a00], desc[UR8][R198.64], !P3 ;  /* 0x21a00000c6057fae */ /* 0x000fe2000d921848 */
[----:B------:R-:W-:Y:S01]  /*151e0*/  ISETP.GE.U32.AND P4, PT, R6, 0x7fffff96, PT ;  /* 0x7fffff960600780c */ /* 0x000fe20003f86070 */
[----:B-1----:R-:W-:-:S02]  /*151f0*/  VIADD R6, R252, 0xffffffc9 ;  /* 0xffffffc9fc067836 */ /* 0x002fc40000000000 */
[----:B------:R-:W-:Y:S02]  /*15200*/  LDGSTS.E [R5+0x21e00], desc[UR8][R200.64], !P2 ;  /* 0x21e00000c8057fae */ /* 0x000fe4000d121848 */
[----:B------:R-:W1:Y:S01]  /*15210*/  LDC R10, c[0x0][0x230] ;  /* 0x00008c00ff0a7b82 */ /* 0x000e620000000800 */
[----:B------:R-:W-:Y:S01]  /*15220*/  ISETP.GE.U32.AND P2, PT, R2, 0x7fffff86, PT ;  /* 0x7fffff860200780c */ /* 0x000fe20003f46070 */
[----:B---3--:R-:W-:Y:S01]  /*15230*/  VIADD R2, R249, 0xffffffc1 ;  /* 0xffffffc1f9027836 */ /* 0x008fe20000000000 */
[----:B------:R-:W-:Y:S05]  /*15240*/  LDGSTS.E [R5+0x22200], desc[UR8][R216.64], !P5 ;  /* 0x22200000d8057fae */ /* 0x000fea000e921848 */
[----:B------:R-:W2:Y:S01]  /*15250*/  LDC R247, c[0x0][0x230] ;  /* 0x00008c00fff77b82 */ /* 0x000ea20000000800 */
[----:B------:R-:W-:Y:S01]  /*15260*/  ISETP.GE.U32.AND P5, PT, R2, 0x7fffff82, PT ;  /* 0x7fffff820200780c */ /* 0x000fe20003fa6070 */
[----:B----4-:R-:W-:-:S06]  /*15270*/  VIADD R2, R7, 0xfffffff8 ;  /* 0xfffffff807027836 */ /* 0x010fcc0000000000 */
[----:B------:R-:W3:Y:S08]  /*15280*/  LDC R252, c[0x0][0x230] ;  /* 0x00008c00fffc7b82 */ /* 0x000ef00000000800 */
[----:B------:R-:W4:Y:S01]  /*15290*/  LDC R246, c[0x0][0x230] ;  /* 0x00008c00fff67b82 */ /* 0x000f220000000800 */
[----:B------:R-:W-:Y:S01]  /*152a0*/  ISETP.GE.U32.AND P3, PT, R6, 0x7fffff8a, PT ;  /* 0x7fffff8a0600780c */ /* 0x000fe20003f66070 */
[----:B------:R-:W-:Y:S06]  /*152b0*/  LDGSTS.E [R5+0x22600], desc[UR8][R206.64], !P6 ;  /* 0x22600000ce057fae */ /* 0x000fec000f121848 */
[----:B------:R-:W4:Y:S01]  /*152c0*/  LDC R7, c[0x0][0x230] ;  /* 0x00008c00ff077b82 */ /* 0x000f220000000800 */
[----:B------:R-:W-:Y:S01]  /*152d0*/  LDGSTS.E [R5+0x22a00], desc[UR8][R218.64], !P4 ;  /* 0x22a00000da057fae */ /* 0x000fe2000e121848 */
[----:B------:R-:W-:Y:S01]  /*152e0*/  ISETP.GE.U32.AND P4, PT, R2, 0x7fffffb9, PT ;  /* 0x7fffffb90200780c */ /* 0x000fe20003f86070 */
[----:B-----5:R-:W-:-:S05]  /*152f0*/  VIADD R2, R248, 0xfffffff0 ;  /* 0xfffffff0f8027836 */ /* 0x020fca0000000000 */
[----:B------:R-:W5:Y:S01]  /*15300*/  LDC R11, c[0x0][0x230] ;  /* 0x00008c00ff0b7b82 */ /* 0x000f620000000800 */
[----:B-1----:R-:W-:Y:S01]  /*15310*/  IADD3 R6, R10, -0x4, RZ ;  /* 0xfffffffc0a067810 */ /* 0x002fe20007ffe0ff */
[----:B------:R-:W-:Y:S03]  /*15320*/  LDGSTS.E [R5+0x22e00], desc[UR8][R210.64], !P1 ;  /* 0x22e00000d2057fae */ /* 0x000fe6000c921848 */
[----:B------:R-:W-:Y:S01]  /*15330*/  ISETP.GE.U32.AND P6, PT, R6, 0x7fffffbd, PT ;  /* 0x7fffffbd0600780c */ /* 0x000fe20003fc6070 */
[----:B------:R-:W-:Y:S02]  /*15340*/  LDGSTS.E [R5+0x23200], desc[UR8][R236.64], !P0 ;  /* 0x23200000ec057fae */ /* 0x000fe4000c121848 */
[----:B------:R-:W1:Y:S01]  /*15350*/  LDC R10, c[0x0][0x230] ;  /* 0x00008c00ff0a7b82 */ /* 0x000e620000000800 */
[----:B------:R-:W-:Y:S01]  /*15360*/  ISETP.GE.U32.AND P0, PT, R2, 0x7fffffb1, PT ;  /* 0x7fffffb10200780c */ /* 0x000fe20003f06070 */
[----:B--2---:R-:W-:Y:S01]  /*15370*/  VIADD R6, R247, 0xfffffff4 ;  /* 0xfffffff4f7067836 */ /* 0x004fe20000000000 */
[----:B---3--:R-:W-:Y:S01]  /*15380*/  IADD3 R2, R252, -0x18, RZ ;  /* 0xffffffe8fc027810 */ /* 0x008fe20007ffe0ff */
[----:B------:R-:W-:Y:S04]  /*15390*/  LDGSTS.E [R5+0x23600], desc[UR8][R212.64], !P3 ;  /* 0x23600000d4057fae */ /* 0x000fe8000d921848 */
[----:B------:R-:W2:Y:S01]  /*153a0*/  LDC R252, c[0x0][0x230] ;  /* 0x00008c00fffc7b82 */ /* 0x000ea20000000800 */
[----:B------:R-:W-:Y:S01]  /*153b0*/  ISETP.GE.U32.AND P1, PT, R6, 0x7fffffb5, PT ;  /* 0x7fffffb50600780c */ /* 0x000fe20003f26070 */
[----:B------:R-:W-:Y:S01]  /*153c0*/  LDGSTS.E [R5+0x23a00], desc[UR8][R214.64], !P2 ;  /* 0x23a00000d6057fae */ /* 0x000fe2000d121848 */
[----:B----4-:R-:W-:Y:S01]  /*153d0*/  VIADD R6, R246, 0xffffffec ;  /* 0xffffffecf6067836 */ /* 0x010fe20000000000 */
[----:B------:R-:W-:Y:S01]  /*153e0*/  ISETP.GE.U32.AND P2, PT, R2, 0x7fffffa9, PT ;  /* 0x7fffffa90200780c */ /* 0x000fe20003f46070 */
[----:B------:R-:W-:Y:S01]  /*153f0*/  VIADD R2, R7, 0xffffffe4 ;  /* 0xffffffe407027836 */ /* 0x000fe20000000000 */
[----:B------:R-:W-:Y:S01]  /*15400*/  LOP3.LUT R30, R0, 0x60, RZ, 0x3c, !PT ;  /* 0x00000060001e7812 */ /* 0x000fe200078e3cff */
[----:B------:R-:W-:Y:S01]  /*15410*/  LDGSTS.E [R5+0x23e00], desc[UR8][R244.64], !P5 ;  /* 0x23e00000f4057fae */ /* 0x000fe2000e921848 */
[----:B------:R-:W3:Y:S01]  /*15420*/  LDC R246, c[0x0][0x230] ;  /* 0x00008c00fff67b82 */ /* 0x000ee20000000800 */
[----:B------:R-:W-:-:S02]  /*15430*/  ISETP.GE.U32.AND P3, PT, R6, 0x7fffffad, PT ;  /* 0x7fffffad0600780c */ /* 0x000fc40003f66070 */
[----:B------:R-:W-:-:S05]  /*15440*/  ISETP.GE.U32.AND P5, PT, R2, 0x7fffffa5, PT ;  /* 0x7fffffa50200780c */ /* 0x000fca0003fa6070 */
[----:B------:R-:W4:Y:S01]  /*15450*/  LDC R248, c[0x0][0x230] ;  /* 0x00008c00fff87b82 */ /* 0x000f220000000800 */
[----:B------:R-:W-:Y:S02]  /*15460*/  VIADD R6, R30, UR4 ;  /* 0x000000041e067c36 */ /* 0x000fe40008000000 */
[----:B-----5:R-:W-:-:S03]  /*15470*/  VIADD R2, R11, 0xffffffe0 ;  /* 0xffffffe00b027836 */ /* 0x020fc60000000000 */
[----:B------:R-:W-:Y:S02]  /*15480*/  LDGSTS.E [R6+0x20300], desc[UR8][R220.64], !P6 ;  /* 0x20300000dc067fae */ /* 0x000fe4000f121848 */
[----:B------:R-:W5:Y:S01]  /*15490*/  LDC R249, c[0x0][0x230] ;  /* 0x00008c00fff97b82 */ /* 0x000f620000000800 */
[----:B------:R-:W-:Y:S01]  /*154a0*/  ISETP.GE.U32.AND P6, PT, R2, 0x7fffffa1, PT ;  /* 0x7fffffa10200780c */ /* 0x000fe20003fc6070 */
[----:B------:R-:W-:Y:S06]  /*154b0*/  LDGSTS.E [R6+0x20700], desc[UR8][R234.64], !P4 ;  /* 0x20700000ea067fae */ /* 0x000fec000e121848 */
[----:B------:R-:W5:Y:S01]  /*154c0*/  LDC R11, c[0x0][0x230] ;  /* 0x00008c00ff0b7b82 */ /* 0x000f620000000800 */
[----:B-1----:R-:W-:Y:S01]  /*154d0*/  IADD3 R2, R10, -0x28, RZ ;  /* 0xffffffd80a027810 */ /* 0x002fe20007ffe0ff */
[----:B------:R-:W-:Y:S06]  /*154e0*/  LDGSTS.E [R6+0x20b00], desc[UR8][R224.64], !P1 ;  /* 0x20b00000e0067fae */ /* 0x000fec000c921848 */
[----:B------:R-:W1:Y:S01]  /*154f0*/  LDC R247, c[0x0][0x230] ;  /* 0x00008c00fff77b82 */ /* 0x000e620000000800 */
[----:B------:R-:W-:Y:S01]  /*15500*/  ISETP.GE.U32.AND P1, PT, R2, 0x7fffff99, PT ;  /* 0x7fffff990200780c */ /* 0x000fe20003f26070 */
[----:B--2---:R-:W-:Y:S01]  /*15510*/  VIADD R2, R252, 0xffffffd0 ;  /* 0xffffffd0fc027836 */ /* 0x004fe20000000000 */
[----:B------:R-:W-:Y:S04]  /*15520*/  LDGSTS.E [R6+0x20f00], desc[UR8][R238.64], !P0 ;  /* 0x20f00000ee067fae */ /* 0x000fe8000c121848 */
[----:B------:R-:W-:Y:S01]  /*15530*/  LDGSTS.E [R6+0x21300], desc[UR8][R226.64], !P3 ;  /* 0x21300000e2067fae */ /* 0x000fe2000d921848 */
[----:B------:R-:W2:Y:S01]  /*15540*/  LDC R10, c[0x0][0x230] ;  /* 0x00008c00ff0a7b82 */ /* 0x000ea20000000800 */
[----:B------:R-:W-:Y:S01]  /*15550*/  ISETP.GE.U32.AND P3, PT, R2, 0x7fffff91, PT ;  /* 0x7fffff910200780c */ /* 0x000fe20003f66070 */
[----:B---3--:R-:W-:Y:S01]  /*15560*/  VIADD R2, R246, 0xffffffcc ;  /* 0xffffffccf6027836 */ /* 0x008fe20000000000 */
[----:B------:R-:W-:Y:S01]  /*15570*/  LDGSTS.E [R6+0x21700], desc[UR8][R228.64], !P2 ;  /* 0x21700000e4067fae */ /* 0x000fe2000d121848 */
[----:B----4-:R-:W-:-:S02]  /*15580*/  VIADD R246, R248, 0xffffffc0 ;  /* 0xffffffc0f8f67836 */ /* 0x010fc40000000000 */
[----:B-----5:R-:W-:Y:S01]  /*15590*/  VIADD R7, R249, 0xffffffdc ;  /* 0xffffffdcf9077836 */ /* 0x020fe20000000000 */
[----:B------:R-:W-:Y:S01]  /*155a0*/  LDGSTS.E [R6+0x21b00], desc[UR8][R242.64], !P5 ;  /* 0x21b00000f2067fae */ /* 0x000fe2000e921848 */
[----:B------:R-:W-:Y:S01]  /*155b0*/  IADD3 R252, R11, 0x3f, RZ ;  /* 0x0000003f0bfc7810 */ /* 0x000fe20007ffe0ff */
[----:B------:R-:W3:Y:S01]  /*155c0*/  LDC R249, c[0x0][0x230] ;  /* 0x00008c00fff97b82 */ /* 0x000ee20000000800 */
[----:B------:R-:W-:Y:S01]  /*155d0*/  ISETP.GE.AND P5, PT, R251, R246, PT ;  /* 0x000000f6fb00720c */ /* 0x000fe20003fa6270 */
[----:B------:R-:W-:Y:S01]  /*155e0*/  STL.64 [R1+0x1f8], R60 ;  /* 0x0001f83c01007387 */ /* 0x000fe20000100a00 */
[----:B------:R-:W-:Y:S02]  /*155f0*/  ISETP.GE.U32.AND P4, PT, R7, 0x7fffff9d, PT ;  /* 0x7fffff9d0700780c */ /* 0x000fe40003f86070 */
[----:B------:R-:W-:Y:S01]  /*15600*/  ISETP.GE.U32.AND P2, PT, R2, 0x7fffff8d, PT ;  /* 0x7fffff8d0200780c */ /* 0x000fe20003f46070 */
[----:B------:R-:W-:Y:S01]  /*15610*/  LDGSTS.E [R6+0x21f00], desc[UR8][R136.64], !P6 ;  /* 0x21f0000088067fae */ /* 0x000fe2000f121848 */
[----:B-1----:R-:W-:Y:S01]  /*15620*/  VIADD R7, R247, 0xffffffd4 ;  /* 0xffffffd4f7077836 */ /* 0x002fe20000000000 */
[----:B------:R-:W-:Y:S01]  /*15630*/  SEL R2, RZ, 0x4, P5 ;  /* 0x00000004ff027807 */ /* 0x000fe20002800000 */
[----:B------:R-:W1:Y:S01]  /*15640*/  LDC R11, c[0x0][0x230] ;  /* 0x00008c00ff0b7b82 */ /* 0x000e620000000800 */
[----:B------:R-:W-:Y:S01]  /*15650*/  ISETP.GT.AND P5, PT, R252, 0x3f, PT ;  /* 0x0000003ffc00780c */ /* 0x000fe20003fa4270 */
[----:B------:R-:W-:Y:S01]  /*15660*/  STL.64 [R1+0x1f0], R14 ;  /* 0x0001f00e01007387 */ /* 0x000fe20000100a00 */
[----:B------:R-:W-:Y:S01]  /*15670*/  ISETP.GE.U32.AND P0, PT, R7, 0x7fffff95, PT ;  /* 0x7fffff950700780c */ /* 0x000fe20003f06070 */
[----:B------:R-:W-:Y:S01]  /*15680*/  VIADD R247, R31, 0xffffffc8 ;  /* 0xffffffc81ff77836 */ /* 0x000fe20000000000 */
[----:B------:R-:W-:Y:S01]  /*15690*/  SEL R7, RZ, 0x4, !P5 ;  /* 0x00000004ff077807 */ /* 0x000fe20006800000 */
[----:B------:R-:W-:Y:S01]  /*156a0*/  STL.64 [R1+0x1e8], R12 ;  /* 0x0001e80c01007387 */ /* 0x000fe20000100a00 */
[----:B--2---:R-:W-:Y:S01]  /*156b0*/  VIADD R248, R10, 0xffffffc4 ;  /* 0xffffffc40af87836 */ /* 0x004fe20000000000 */
[----:B------:R-:W-:Y:S01]  /*156c0*/  ISETP.GE.AND P5, PT, R251, UR5, PT ;  /* 0x00000005fb007c0c */ /* 0x000fe2000bfa6270 */
[----:B------:R-:W2:Y:S01]  /*156d0*/  LDC R30, c[0x0][0x230] ;  /* 0x00008c00ff1e7b82 */ /* 0x000ea20000000800 */
[----:B------:R-:W-:Y:S01]  /*156e0*/  STL.64 [R1+0x1e0], R8 ;  /* 0x0001e00801007387 */ /* 0x000fe20000100a00 */
[----:B------:R-:W-:-:S03]  /*156f0*/  ISETP.GE.U32.AND P6, PT, R247, 0x7fffff89, PT ;  /* 0x7fffff89f700780c */ /* 0x000fc60003fc6070 */
[----:B------:R-:W-:Y:S01]  /*15700*/  STL.64 [R1+0x11a8], R130 ;  /* 0x0011a88201007387 */ /* 0x000fe20000100a00 */
[----:B------:R-:W-:Y:S02]  /*15710*/  SEL R7, R7, RZ, !P5 ;  /* 0x000000ff07077207 */ /* 0x000fe40006800000 */
[----:B------:R-:W4:Y:S01]  /*15720*/  LDC R10, c[0x0][0x230] ;  /* 0x00008c00ff0a7b82 */ /* 0x000f220000000800 */
[----:B------:R-:W-:Y:S01]  /*15730*/  STL.64 [R1+0x11b0], R138 ;  /* 0x0011b08a01007387 */ /* 0x000fe20000100a00 */
[----:B------:R-:W-:-:S03]  /*15740*/  ISETP.GE.U32.AND P5, PT, R248, 0x7fffff85, PT ;  /* 0x7fffff85f800780c */ /* 0x000fc60003fa6070 */
[----:B------:R-:W-:Y:S03]  /*15750*/  STL.64 [R1+0x1160], R166 ;  /* 0x001160a601007387 */ /* 0x000fe60000100a00 */
[----:B------:R-:W5:Y:S01]  /*15760*/  LDC R247, c[0x0][0x230] ;  /* 0x00008c00fff77b82 */ /* 0x000f620000000800 */
[----:B------:R-:W-:Y:S04]  /*15770*/  STL.64 [R1+0x11b8], R240 ;  /* 0x0011b8f001007387 */ /* 0x000fe80000100a00 */
[----:B------:R-:W-:Y:S04]  /*15780*/  LDGSTS.E [R6+0x22300], desc[UR8][R232.64], !P4 ;  /* 0x22300000e8067fae */ /* 0x000fe8000e121848 */
[----:B------:R-:W-:Y:S04]  /*15790*/  STL.64 [R1+0x11c0], R134 ;  /* 0x0011c08601007387 */ /* 0x000fe80000100a00 */
[----:B------:R-:W-:Y:S01]  /*157a0*/  LDGSTS.E [R6+0x22700], desc[UR8][R132.64], !P1 ;  /* 0x2270000084067fae */ /* 0x000fe2000c921848 */
[----:B------:R-:W-:-:S02]  /*157b0*/  ISETP.GE.U32.AND P1, PT, R246, 0x7fffff81, PT ;  /* 0x7fffff81f600780c */ /* 0x000fc40003f26070 */
[----:B------:R-:W-:Y:S01]  /*157c0*/  ISETP.GT.AND P4, PT, R252, 0x7f, PT ;  /* 0x0000007ffc00780c */ /* 0x000fe20003f84270 */
[----:B------:R3:W-:Y:S01]  /*157d0*/  STL.64 [R1+0x1158], R148 ;  /* 0x0011589401007387 */ /* 0x0007e20000100a00 */
[----:B------:R-:W1:Y:S03]  /*157e0*/  LDC R246, c[0x0][0x230] ;  /* 0x00008c00fff67b82 */ /* 0x000e660000000800 */
[----:B------:R-:W-:Y:S04]  /*157f0*/  STL.64 [R1+0x11c8], R140 ;  /* 0x0011c88c01007387 */ /* 0x000fe80000100a00 */
[----:B------:R-:W-:Y:S04]  /*15800*/  STL.64 [R1+0x11d0], R150 ;  /* 0x0011d09601007387 */ /* 0x000fe80000100a00 */
[----:B------:R-:W-:Y:S04]  /*15810*/  STL.64 [R1+0x11d8], R142 ;  /* 0x0011d88e01007387 */ /* 0x000fe80000100a00 */
[----:B------:R-:W-:Y:S01]  /*15820*/  LDGSTS.E [R6+0x22b00], desc[UR8][R76.64], !P0 ;  /* 0x22b000004c067fae */ /* 0x000fe2000c121848 */
[----:B------:R-:W-:Y:S01]  /*15830*/  SEL R2, R2, RZ, P4 ;  /* 0x000000ff02027207 */ /* 0x000fe20002000000 */
[----:B---3--:R-:W3:Y:S02]  /*15840*/  LDC R148, c[0x0][0x230] ;  /* 0x00008c00ff947b82 */ /* 0x008ee40000000800 */
[----:B------:R-:W-:Y:S04]  /*15850*/  STL.64 [R1+0x11e0], R180 ;  /* 0x0011e0b401007387 */ /* 0x000fe80000100a00 */
[----:B------:R-:W-:Y:S02]  /*15860*/  STL.64 [R1+0x11e8], R144 ;  /* 0x0011e89001007387 */ /* 0x000fe40000100a00 */
[----:B------:R-:W3:Y:S02]  /*15870*/  LDC R149, c[0x0][0x230] ;  /* 0x00008c00ff957b82 */ /* 0x000ee40000000800 */
[----:B------:R-:W-:Y:S04]  /*15880*/  STL.64 [R1+0x11f0], R146 ;  /* 0x0011f09201007387 */ /* 0x000fe80000100a00 */
[----:B------:R-:W-:Y:S04]  /*15890*/  STL.64 [R1+0x11f8], R160 ;  /* 0x0011f8a001007387 */ /* 0x000fe80000100a00 */
[----:B------:R-:W-:Y:S04]  /*158a0*/  STL.64 [R1+0x1200], R152 ;  /* 0x0012009801007387 */ /* 0x000fe80000100a00 */
[----:B------:R-:W-:Y:S04]  /*158b0*/  STL.64 [R1+0x1208], R162 ;  /* 0x001208a201007387 */ /* 0x000fe80000100a00 */
[----:B------:R-:W-:Y:S04]  /*158c0*/  LDGSTS.E [R6+0x22f00], desc[UR8][R60.64], !P3 ;  /* 0x22f000003c067fae */ /* 0x000fe8000d921848 */
[----:B------:R-:W-:Y:S04]  /*158d0*/  STL.64 [R1+0x1210], R154 ;  /* 0x0012109a01007387 */ /* 0x000fe80000100a00 */
[----:B------:R-:W-:Y:S04]  /*158e0*/  LDGSTS.E [R6+0x23300], desc[UR8][R14.64], !P2 ;  /* 0x233000000e067fae */ /* 0x000fe8000d121848 */
[----:B------:R-:W-:Y:S04]  /*158f0*/  STL.64 [R1+0x1218], R194 ;  /* 0x001218c201007387 */ /* 0x000fe80000100a00 */
[----:B------:R-:W-:Y:S04]  /*15900*/  LDGSTS.E [R6+0x23700], desc[UR8][R12.64], !P6 ;  /* 0x237000000c067fae */ /* 0x000fe8000f121848 */
[----:B------:R-:W-:Y:S04]  /*15910*/  STL.64 [R1+0x1220], R156 ;  /* 0x0012209c01007387 */ /* 0x000fe80000100a00 */
[----:B------:R-:W-:Y:S04]  /*15920*/  LDGSTS.E [R6+0x23b00], desc[UR8][R8.64], !P5 ;  /* 0x23b0000008067fae */ /* 0x000fe8000e921848 */
[----:B------:R-:W-:Y:S04]  /*15930*/  LDGSTS.E [R6+0x23f00], desc[UR8][R124.64], !P1 ;  /* 0x23f000007c067fae */ /* 0x000fe8000c921848 */
[----:B------:R2:W-:Y:S01]  /*15940*/  STL.64 [R1+0x1150], R124 ;  /* 0x0011507c01007387 */ /* 0x0005e20000100a00 */
[----:B------:R-:W-:-:S02]  /*15950*/  ISETP.NE.U32.AND P0, PT, R2, RZ, PT ;  /* 0x000000ff0200720c */ /* 0x000fc40003f05070 */
[----:B------:R-:W-:Y:S01]  /*15960*/  ISETP.NE.U32.AND P4, PT, R7, RZ, PT ;  /* 0x000000ff0700720c */ /* 0x000fe20003f85070 */
[----:B------:R-:W0:Y:S04]  /*15970*/  LDGDEPBAR ;  /* 0x00000000000079af */ /* 0x000e280000000000 */
[----:B--2---:R-:W2:Y:S04]  /*15980*/  LDL.LU.64 R124, [R1+0x3c0] ;  /* 0x0003c000017c7983 */ /* 0x004ea80000300a00 */
[----:B------:R-:W5:Y:S04]  /*15990*/  LDL.64 R194, [R1+0x640] ;  /* 0x0006400001c27983 */ /* 0x000f680000100a00 */
[----:B------:R-:W3:Y:S04]  /*159a0*/  LDL.64 R154, [R1+0x600] ;  /* 0x00060000019a7983 */ /* 0x000ee80000100a00 */
[----:B------:R-:W2:Y:S04]  /*159b0*/  LDL.64 R162, [R1+0x5c0] ;  /* 0x0005c00001a27983 */ /* 0x000ea80000100a00 */
[----:B------:R-:W2:Y:S04]  /*159c0*/  LDL.64 R152, [R1+0x580] ;  /* 0x0005800001987983 */ /* 0x000ea80000100a00 */
[----:B------:R-:W2:Y:S04]  /*159d0*/  LDL.64 R160, [R1+0x540] ;  /* 0x0005400001a07983 */ /* 0x000ea80000100a00 */
[----:B------:R-:W2:Y:S04]  /*159e0*/  LDL.64 R146, [R1+0x500] ;  /* 0x0005000001927983 */ /* 0x000ea80000100a00 */
[----:B------:R-:W2:Y:S01]  /*159f0*/  LDL.64 R144, [R1+0x4c0] ;  /* 0x0004c00001907983 */ /* 0x000ea20000100a00 */
[----:B------:R-:W-:-:S02]  /*15a00*/  VIADD R2, R249, 0xffffffbf ;  /* 0xffffffbff9027836 */ /* 0x000fc40000000000 */
[----:B------:R-:W-:Y:S01]  /*15a10*/  VIADD R7, R30, 0xffffffbb ;  /* 0xffffffbb1e077836 */ /* 0x000fe20000000000 */
[----:B------:R-:W2:Y:S01]  /*15a20*/  LDL.64 R180, [R1+0x480] ;  /* 0x0004800001b47983 */ /* 0x000ea20000100a00 */
[----:B-1----:R-:W-:-:S03]  /*15a30*/  VIADD R166, R246, 0xffffffab ;  /* 0xffffffabf6a67836 */ /* 0x002fc60000000000 */
[----:B------:R-:W2:Y:S04]  /*15a40*/  LDL.64 R142, [R1+0x440] ;  /* 0x00044000018e7983 */ /* 0x000ea80000100a00 */
[----:B------:R-:W2:Y:S04]  /*15a50*/  LDL.64 R150, [R1+0x400] ;  /* 0x0004000001967983 */ /* 0x000ea80000100a00 */
[----:B------:R-:W2:Y:S01]  /*15a60*/  LDL.64 R140, [R1+0x380] ;  /* 0x00038000018c7983 */ /* 0x000ea20000100a00 */
[----:B------:R-:W-:Y:S01]  /*15a70*/  ISETP.GE.U32.AND P3, PT, R2, 0x7fffff80, PT ;  /* 0x7fffff800200780c */ /* 0x000fe20003f66070 */
[----:B------:R-:W1:Y:S02]  /*15a80*/  LDC.64 R248, c[0x0][0x238] ;  /* 0x00008e00fff87b82 */ /* 0x000e640000000a00 */
[----:B------:R-:W2:Y:S01]  /*15a90*/  LDL.64 R134, [R1+0x340] ;  /* 0x0003400001867983 */ /* 0x000ea20000100a00 */
[----:B------:R-:W-:-:S03]  /*15aa0*/  IADD3 R2, R11, -0x49, RZ ;  /* 0xffffffb70b027810 */ /* 0x000fc60007ffe0ff */
[----:B------:R-:W2:Y:S04]  /*15ab0*/  LDL.64 R240, [R1+0x300] ;  /* 0x0003000001f07983 */ /* 0x000ea80000100a00 */
[----:B------:R-:W2:Y:S04]  /*15ac0*/  LDL.64 R138, [R1+0x2c0] ;  /* 0x0002c000018a7983 */ /* 0x000ea80000100a00 */
[----:B------:R-:W2:Y:S04]  /*15ad0*/  LDL.64 R130, [R1+0x280] ;  /* 0x0002800001827983 */ /* 0x000ea80000100a00 */
[----:B------:R-:W2:Y:S01]  /*15ae0*/  LDL.64 R76, [R1+0x240] ;  /* 0x00024000014c7983 */ /* 0x000ea20000100a00 */
[----:B------:R-:W-:-:S03]  /*15af0*/  ISETP.GE.U32.AND P6, PT, R2, 0x7fffff78, PT ;  /* 0x7fffff780200780c */ /* 0x000fc60003fc6070 */
[----:B------:R-:W2:Y:S01]  /*15b00*/  LDL.64 R60, [R1+0x1d0] ;  /* 0x0001d000013c7983 */ /* 0x000ea20000100a00 */
[----:B----4-:R-:W-:-:S03]  /*15b10*/  VIADD R2, R10, 0xffffffaf ;  /* 0xffffffaf0a027836 */ /* 0x010fc60000000000 */
[----:B------:R-:W4:Y:S04]  /*15b20*/  LDL.64 R14, [R1+0x190] ;  /* 0x00019000010e7983 */ /* 0x000f280000100a00 */
[----:B------:R-:W4:Y:S04]  /*15b30*/  LDL.64 R12, [R1+0x150] ;  /* 0x00015000010c7983 */ /* 0x000f280000100a00 */
[----:B------:R-:W4:Y:S04]  /*15b40*/  LDL.64 R128, [R1+0x110] ;  /* 0x0001100001807983 */ /* 0x000f280000100a00 */
[----:B------:R-:W4:Y:S04]  /*15b50*/  LDL.64 R30, [R1+0xd0] ;  /* 0x0000d000011e7983 */ /* 0x000f280000100a00 */
[----:B------:R-:W4:Y:S04]  /*15b60*/  LDL.64 R10, [R1+0x90] ;  /* 0x00009000010a7983 */ /* 0x000f280000100a00 */
[----:B------:R-:W4:Y:S04]  /*15b70*/  LDL.64 R8, [R1+0x50] ;  /* 0x0000500001087983 */ /* 0x000f280000100a00 */
[----:B------:R-:W4:Y:S04]  /*15b80*/  LDL.64 R250, [R1+0x10] ;  /* 0x0000100001fa7983 */ /* 0x000f280000100a00 */
[----:B------:R-:W4:Y:S04]  /*15b90*/  LDL.64 R156, [R1+0x638] ;  /* 0x00063800019c7983 */ /* 0x000f280000100a00 */
[----:B-----5:R-:W-:Y:S04]  /*15ba0*/  LDGSTS.E [R3], desc[UR8][R194.64], P4 ;  /* 0x00000000c2037fae */ /* 0x020fe8000a121848 */
[----:B---3--:R-:W-:Y:S04]  /*15bb0*/  LDGSTS.E [R3+0x800], desc[UR8][R154.64], P4 ;  /* 0x008000009a037fae */ /* 0x008fe8000a121848 */
[----:B--2---:R-:W-:Y:S04]  /*15bc0*/  LDGSTS.E [R3+0x1000], desc[UR8][R162.64], P4 ;  /* 0x01000000a2037fae */ /* 0x004fe8000a121848 */
[----:B------:R-:W2:Y:S04]  /*15bd0*/  LDL.64 R194, [R1+0x5f8] ;  /* 0x0005f80001c27983 */ /* 0x000ea80000100a00 */
[----:B------:R-:W-:Y:S04]  /*15be0*/  LDGSTS.E [R3+0x1800], desc[UR8][R152.64], P4 ;  /* 0x0180000098037fae */ /* 0x000fe8000a121848 */
[----:B------:R-:W3:Y:S04]  /*15bf0*/  LDL.64 R154, [R1+0x5b8] ;  /* 0x0005b800019a7983 */ /* 0x000ee80000100a00 */
[----:B------:R-:W-:Y:S04]  /*15c00*/  LDGSTS.E [R3+0x2000], desc[UR8][R160.64], P4 ;  /* 0x02000000a0037fae */ /* 0x000fe8000a121848 */
[----:B------:R-:W5:Y:S04]  /*15c10*/  LDL.64 R162, [R1+0x578] ;  /* 0x0005780001a27983 */ /* 0x000f680000100a00 */
        /* <DEDUP_REMOVED lines=26> */
[----:B----4-:R-:W-:Y:S04]  /*15dc0*/  LDGSTS.E [R3+0x9000], desc[UR8][R14.64], P4 ;  /* 0x090000000e037fae */ /* 0x010fe8000a121848 */
[----:B------:R-:W4:Y:S04]  /*15dd0*/  LDL.64 R60, [R1+0x1c8] ;  /* 0x0001c800013c7983 */ /* 0x000f280000100a00 */
[----:B------:R-:W-:Y:S04]  /*15de0*/  LDGSTS.E [R3+0x9800], desc[UR8][R12.64], P4 ;  /* 0x098000000c037fae */ /* 0x000fe8000a121848 */
        /* <DEDUP_REMOVED lines=10> */
[----:B------:R-:W4:Y:S01]  /*15e90*/  LDL.64 R8, [R1+0x48] ;  /* 0x0000480001087983 */ /* 0x000f220000100a00 */
[----:B------:R-:W-:-:S03]  /*15ea0*/  ISETP.GE.U32.AND P2, PT, R7, 0x7fffff7c, PT ;  /* 0x7fffff7c0700780c */ /* 0x000fc60003f46070 */
[----:B------:R-:W4:Y:S01]  /*15eb0*/  LDL.64 R250, [R1+0x8] ;  /* 0x0000080001fa7983 */ /* 0x000f220000100a00 */
[----:B------:R-:W-:-:S03]  /*15ec0*/  VIADD R7, R247, 0xffffffb3 ;  /* 0xffffffb3f7077836 */ /* 0x000fc60000000000 */
[----:B------:R-:W-:Y:S02]  /*15ed0*/  LDGSTS.E [R3+0xc800], desc[UR8][R16.64], P4 ;  /* 0x0c80000010037fae */ /* 0x000fe4000a121848 */
[----:B------:R-:W-:Y:S02]  /*15ee0*/  ISETP.GE.U32.AND P5, PT, R7, 0x7fffff74, PT ;  /* 0x7fffff740700780c */ /* 0x000fe40003fa6070 */
[C---:B------:R-:W-:Y:S01]  /*15ef0*/  LOP3.LUT R7, R0.reuse, 0x10, RZ, 0x3c, !PT ;  /* 0x0000001000077812 */ /* 0x040fe200078e3cff */
[----:B------:R-:W-:Y:S03]  /*15f00*/  LDGSTS.E [R3+0xd000], desc[UR8][R18.64], P4 ;  /* 0x0d00000012037fae */ /* 0x000fe6000a121848 */
[----:B------:R-:W-:Y:S01]  /*15f10*/  IADD3 R7, R7, UR4, RZ ;  /* 0x0000000407077c10 */ /* 0x000fe2000fffe0ff */
[----:B------:R-:W-:Y:S04]  /*15f20*/  LDGSTS.E [R3+0xd800], desc[UR8][R20.64], P4 ;  /* 0x0d80000014037fae */ /* 0x000fe8000a121848 */
[----:B------:R-:W-:Y:S04]  /*15f30*/  LDGSTS.E [R3+0xe000], desc[UR8][R22.64], P4 ;  /* 0x0e00000016037fae */ /* 0x000fe8000a121848 */
[----:B------:R-:W-:Y:S04]  /*15f40*/  LDGSTS.E [R3+0xe800], desc[UR8][R24.64], P4 ;  /* 0x0e80000018037fae */ /* 0x000fe8000a121848 */
[----:B------:R-:W-:Y:S04]  /*15f50*/  LDGSTS.E [R3+0xf000], desc[UR8][R26.64], P4 ;  /* 0x0f0000001a037fae */ /* 0x000fe8000a121848 */
[----:B------:R-:W-:Y:S04]  /*15f60*/  LDGSTS.E [R3+0xf800], desc[UR8][R28.64], P4 ;  /* 0x0f8000001c037fae */ /* 0x000fe8000a121848 */
[----:B------:R-:W-:Y:S04]  /*15f70*/  LDGSTS.E [R7+0x100], desc[UR8][R156.64], P4 ;  /* 0x001000009c077fae */ /* 0x000fe8000a121848 */
[----:B------:R-:W4:Y:S04]  /*15f80*/  LDL.64 R156, [R1+0x5f0] ;  /* 0x0005f000019c7983 */ /* 0x000f280000100a00 */
[----:B--2---:R-:W-:Y:S04]  /*15f90*/  LDGSTS.E [R7+0x900], desc[UR8][R194.64], P4 ;  /* 0x00900000c2077fae */ /* 0x004fe8000a121848 */
[----:B---3--:R-:W-:Y:S04]  /*15fa0*/  LDGSTS.E [R7+0x1100], desc[UR8][R154.64], P4 ;  /* 0x011000009a077fae */ /* 0x008fe8000a121848 */
[----:B------:R-:W2:Y:S04]  /*15fb0*/  LDL.64 R194, [R1+0x5b0] ;  /* 0x0005b00001c27983 */ /* 0x000ea80000100a00 */
[----:B-----5:R-:W-:Y:S04]  /*15fc0*/  LDGSTS.E [R7+0x1900], desc[UR8][R162.64], P4 ;  /* 0x01900000a2077fae */ /* 0x020fe8000a121848 */
        /* <DEDUP_REMOVED lines=42> */
[----:B------:R-:W4:Y:S04]  /*16270*/  LDL.64 R8, [R1] ;  /* 0x0000000001087983 */ /* 0x000f280000100a00 */
[----:B------:R-:W-:Y:S04]  /*16280*/  LDGSTS.E [R7+0xc900], desc[UR8][R32.64], P4 ;  /* 0x0c90000020077fae */ /* 0x000fe8000a121848 */
[----:B------:R-:W2:Y:S04]  /*16290*/  LDL.64 R250, [R1+0x630] ;  /* 0x0006300001fa7983 */ /* 0x000ea80000100a00 */
[----:B------:R-:W-:Y:S04]  /*162a0*/  LDGSTS.E [R7+0xd100], desc[UR8][R34.64], P4 ;  /* 0x0d10000022077fae */ /* 0x000fe8000a121848 */
[----:B------:R-:W-:Y:S04]  /*162b0*/  LDGSTS.E [R7+0xd900], desc[UR8][R36.64], P4 ;  /* 0x0d90000024077fae */ /* 0x000fe8000a121848 */
[----:B------:R-:W-:Y:S04]  /*162c0*/  LDGSTS.E [R7+0xe100], desc[UR8][R38.64], P4 ;  /* 0x0e10000026077fae */ /* 0x000fe8000a121848 */
[----:B------:R-:W-:Y:S04]  /*162d0*/  LDGSTS.E [R7+0xe900], desc[UR8][R40.64], P4 ;  /* 0x0e90000028077fae */ /* 0x000fe8000a121848 */
[----:B------:R-:W-:Y:S04]  /*162e0*/  LDGSTS.E [R7+0xf100], desc[UR8][R42.64], P4 ;  /* 0x0f1000002a077fae */ /* 0x000fe8000a121848 */
[----:B------:R-:W-:Y:S04]  /*162f0*/  LDGSTS.E [R7+0xf900], desc[UR8][R44.64], P4 ;  /* 0x0f9000002c077fae */ /* 0x000fe8000a121848 */
[----:B--2---:R-:W-:Y:S04]  /*16300*/  LDGSTS.E [R4+0x200], desc[UR8][R250.64], P4 ;  /* 0x00200000fa047fae */ /* 0x004fe8000a121848 */
[----:B------:R-:W-:Y:S04]  /*16310*/  LDGSTS.E [R4+0xa00], desc[UR8][R156.64], P4 ;  /* 0x00a000009c047fae */ /* 0x000fe8000a121848 */
[----:B------:R-:W-:Y:S04]  /*16320*/  LDGSTS.E [R4+0x1200], desc[UR8][R194.64], P4 ;  /* 0x01200000c2047fae */ /* 0x000fe8000a121848 */
[----:B------:R-:W2:Y:S04]  /*16330*/  LDL.LU.64 R250, [R1+0x1228] ;  /* 0x0012280001fa7983 */ /* 0x000ea80000300a00 */
[----:B------:R-:W2:Y:S04]  /*16340*/  LDL.64 R156, [R1+0x628] ;  /* 0x00062800019c7983 */ /* 0x000ea80000100a00 */
[----:B---3--:R-:W-:Y:S04]  /*16350*/  LDGSTS.E [R4+0x1a00], desc[UR8][R154.64], P4 ;  /* 0x01a000009a047fae */ /* 0x008fe8000a121848 */
[----:B------:R-:W3:Y:S04]  /*16360*/  LDL.64 R194, [R1+0x5e8] ;  /* 0x0005e80001c27983 */ /* 0x000ee80000100a00 */
[----:B-----5:R-:W-:Y:S04]  /*16370*/  LDGSTS.E [R4+0x2200], desc[UR8][R162.64], P4 ;  /* 0x02200000a2047fae */ /* 0x020fe8000a121848 */
        /* <DEDUP_REMOVED lines=41> */
[----:B------:R-:W-:-:S03]  /*16610*/  LOP3.LUT R246, R0, 0x30, RZ, 0x3c, !PT ;  /* 0x0000003000f67812 */ /* 0x000fc600078e3cff */
[----:B------:R-:W-:Y:S04]  /*16620*/  LDGSTS.E [R4+0xca00], desc[UR8][R46.64], P4 ;  /* 0x0ca000002e047fae */ /* 0x000fe8000a121848 */
[----:B------:R-:W4:Y:S01]  /*16630*/  LDL.64 R8, [R1+0x38] ;  /* 0x0000380001087983 */ /* 0x000f220000100a00 */
[----:B------:R-:W-:-:S03]  /*16640*/  VIADD R246, R246, UR4 ;  /* 0x00000004f6f67c36 */ /* 0x000fc60008000000 */
[----:B------:R-:W-:Y:S04]  /*16650*/  LDGSTS.E [R4+0xd200], desc[UR8][R48.64], P4 ;  /* 0x0d20000030047fae */ /* 0x000fe8000a121848 */
[----:B------:R-:W-:Y:S04]  /*16660*/  LDGSTS.E [R4+0xda00], desc[UR8][R50.64], P4 ;  /* 0x0da0000032047fae */ /* 0x000fe8000a121848 */
[----:B------:R-:W-:Y:S04]  /*16670*/  LDGSTS.E [R4+0xe200], desc[UR8][R52.64], P4 ;  /* 0x0e20000034047fae */ /* 0x000fe8000a121848 */
[----:B------:R-:W-:Y:S04]  /*16680*/  LDGSTS.E [R4+0xea00], desc[UR8][R54.64], P4 ;  /* 0x0ea0000036047fae */ /* 0x000fe8000a121848 */
[----:B------:R-:W-:Y:S04]  /*16690*/  LDGSTS.E [R4+0xf200], desc[UR8][R56.64], P4 ;  /* 0x0f20000038047fae */ /* 0x000fe8000a121848 */
[----:B------:R-:W-:Y:S04]  /*166a0*/  LDGSTS.E [R4+0xfa00], desc[UR8][R58.64], P4 ;  /* 0x0fa000003a047fae */ /* 0x000fe8000a121848 */
        /* <DEDUP_REMOVED lines=219> */
[----:B-1----:R-:W-:Y:S01]  /*17460*/  IMAD.SHL.U32 R2, R248, 0x40, RZ ;  /* 0x00000040f8027824 */ /* 0x002fe200078e00ff */
[----:B------:R-:W-:Y:S02]  /*17470*/  LOP3.LUT R248, R0, 0x70, RZ, 0x3c, !PT ;  /* 0x0000007000f87812 */ /* 0x000fe400078e3cff */
[----:B------:R-:W-:Y:S04]  /*17480*/  LDGSTS.E [R6+0xc600], desc[UR8][R110.64], P4 ;  /* 0x0c6000006e067fae */ /* 0x000fe8000a121848 */
[----:B------:R-:W-:Y:S01]  /*17490*/  LDGSTS.E [R6+0xce00], desc[UR8][R112.64], P4 ;  /* 0x0ce0000070067fae */ /* 0x000fe2000a121848 */
        /* <DEDUP_REMOVED lines=9> */
[----:B------:R-:W2:Y:S04]  /*17530*/  LDL.LU.64 R156, [R1+0x1220] ;  /* 0x00122000019c7983 */ /* 0x000ea80000300a00 */
[----:B-----5:R-:W-:Y:S04]  /*17540*/  LDGSTS.E [R248+0x1700], desc[UR8][R154.64], P4 ;  /* 0x017000009af87fae */ /* 0x020fe8000a121848 */
[----:B------:R-:W3:Y:S04]  /*17550*/  LDL.LU.64 R194, [R1+0x1218] ;  /* 0x0012180001c27983 */ /* 0x000ee80000300a00 */
[----:B------:R-:W-:Y:S04]  /*17560*/  LDGSTS.E [R248+0x1f00], desc[UR8][R162.64], P4 ;  /* 0x01f00000a2f87fae */ /* 0x000fe8000a121848 */
[----:B------:R-:W5:Y:S04]  /*17570*/  LDL.LU.64 R154, [R1+0x1210] ;  /* 0x00121000019a7983 */ /* 0x000f680000300a00 */
[----:B------:R-:W-:Y:S04]  /*17580*/  LDGSTS.E [R248+0x2700], desc[UR8][R152.64], P4 ;  /* 0x0270000098f87fae */ /* 0x000fe8000a121848 */
[----:B------:R-:W2:Y:S04]  /*17590*/  LDL.LU.64 R162, [R1+0x1208] ;  /* 0x0012080001a27983 */ /* 0x000ea80000300a00 */
[----:B------:R-:W-:Y:S04]  /*175a0*/  LDGSTS.E [R248+0x2f00], desc[UR8][R160.64], P4 ;  /* 0x02f00000a0f87fae */ /* 0x000fe8000a121848 */
        /* <DEDUP_REMOVED lines=11> */
[----:B----4-:R-:W-:Y:S04]  /*17660*/  LDGSTS.E [R248+0x5f00], desc[UR8][R140.64], P4 ;  /* 0x05f000008cf87fae */ /* 0x010fe8000a121848 */
[----:B------:R-:W4:Y:S04]  /*17670*/  LDL.LU.64 R150, [R1+0x11d0] ;  /* 0x0011d00001967983 */ /* 0x000f280000300a00 */
[----:B------:R-:W-:Y:S04]  /*17680*/  LDGSTS.E [R248+0x6700], desc[UR8][R134.64], P4 ;  /* 0x0670000086f87fae */ /* 0x000fe8000a121848 */
[----:B------:R-:W3:Y:S04]  /*17690*/  LDL.LU.64 R140, [R1+0x11c8] ;  /* 0x0011c800018c7983 */ /* 0x000ee80000300a00 */
[----:B------:R-:W-:Y:S04]  /*176a0*/  LDGSTS.E [R248+0x6f00], desc[UR8][R240.64], P4 ;  /* 0x06f00000f0f87fae */ /* 0x000fe8000a121848 */
[----:B------:R-:W5:Y:S04]  /*176b0*/  LDL.LU.64 R134, [R1+0x11c0] ;  /* 0x0011c00001867983 */ /* 0x000f680000300a00 */
[----:B------:R-:W-:Y:S04]  /*176c0*/  LDGSTS.E [R248+0x7700], desc[UR8][R138.64], P4 ;  /* 0x077000008af87fae */ /* 0x000fe8000a121848 */
[----:B------:R-:W2:Y:S04]  /*176d0*/  LDL.LU.64 R240, [R1+0x11b8] ;  /* 0x0011b80001f07983 */ /* 0x000ea80000300a00 */
[----:B------:R1:W-:Y:S04]  /*176e0*/  LDGSTS.E [R248+0x7f00], desc[UR8][R130.64], P4 ;  /* 0x07f0000082f87fae */ /* 0x0003e8000a121848 */
[----:B------:R-:W1:Y:S04]  /*176f0*/  LDL.LU.64 R138, [R1+0x11b0] ;  /* 0x0011b000018a7983 */ /* 0x000e680000300a00 */
[----:B------:R-:W-:Y:S04]  /*17700*/  LDGSTS.E [R248+0x8700], desc[UR8][R76.64], P4 ;  /* 0x087000004cf87fae */ /* 0x000fe8000a121848 */
[----:B------:R-:W4:Y:S04]  /*17710*/  LDL.LU.64 R130, [R1+0x11a8] ;  /* 0x0011a80001827983 */ /* 0x000f280000300a00 */
[----:B------:R-:W-:Y:S04]  /*17720*/  LDGSTS.E [R248+0x8f00], desc[UR8][R60.64], P4 ;  /* 0x08f000003cf87fae */ /* 0x000fe8000a121848 */
[----:B------:R-:W3:Y:S04]  /*17730*/  LDL.LU.64 R76, [R1+0x11a0] ;  /* 0x0011a000014c7983 */ /* 0x000ee80000300a00 */
[----:B------:R-:W-:Y:S04]  /*17740*/  LDGSTS.E [R248+0x9700], desc[UR8][R14.64], P4 ;  /* 0x097000000ef87fae */ /* 0x000fe8000a121848 */
[----:B------:R-:W5:Y:S04]  /*17750*/  LDL.LU.64 R60, [R1+0x1198] ;  /* 0x00119800013c7983 */ /* 0x000f680000300a00 */
[----:B------:R-:W-:Y:S04]  /*17760*/  LDGSTS.E [R248+0x9f00], desc[UR8][R12.64], P4 ;  /* 0x09f000000cf87fae */ /* 0x000fe8000a121848 */
[----:B------:R-:W2:Y:S04]  /*17770*/  LDL.LU.64 R14, [R1+0x1190] ;  /* 0x00119000010e7983 */ /* 0x000ea80000300a00 */
        /* <DEDUP_REMOVED lines=8> */
[----:B------:R-:W4:Y:S04]  /*17800*/  LDL.LU.64 R8, [R1+0x1168] ;  /* 0x0011680001087983 */ /* 0x000f280000300a00 */
[----:B----4-:R-:W-:Y:S04]  /*17810*/  LDGSTS.E [R248+0xc700], desc[UR8][R8.64], P4 ;  /* 0x0c70000008f87fae */ /* 0x010fe8000a121848 */
[----:B-----5:R-:W-:Y:S04]  /*17820*/  LDGSTS.E [R248+0xcf00], desc[UR8][R30.64], P4 ;  /* 0x0cf000001ef87fae */ /* 0x020fe8000a121848 */
[----:B---3--:R-:W-:Y:S04]  /*17830*/  LDGSTS.E [R248+0xd700], desc[UR8][R128.64], P4 ;  /* 0x0d70000080f87fae */ /* 0x008fe8000a121848 */
[----:B------:R-:W-:Y:S04]  /*17840*/  LDGSTS.E [R248+0xdf00], desc[UR8][R12.64], P4 ;  /* 0x0df000000cf87fae */ /* 0x000fe8000a121848 */
[----:B--2---:R-:W-:Y:S04]  /*17850*/  LDGSTS.E [R248+0xe700], desc[UR8][R14.64], P4 ;  /* 0x0e7000000ef87fae */ /* 0x004fe8000a121848 */
[----:B------:R-:W-:Y:S04]  /*17860*/  LDGSTS.E [R248+0xef00], desc[UR8][R60.64], P4 ;  /* 0x0ef000003cf87fae */ /* 0x000fe8000a121848 */
[----:B------:R-:W-:Y:S04]  /*17870*/  LDGSTS.E [R248+0xf700], desc[UR8][R76.64], P4 ;  /* 0x0f7000004cf87fae */ /* 0x000fe8000a121848 */
[----:B------:R-:W-:Y:S01]  /*17880*/  LDGSTS.E [R248+0xff00], desc[UR8][R10.64], P4 ;  /* 0x0ff000000af87fae */ /* 0x000fe2000a121848 */
[----:B------:R-:W-:Y:S01]  /*17890*/  ISETP.GE.U32.AND P4, PT, R166, 0x7fffff6c, PT ;  /* 0x7fffff6ca600780c */ /* 0x000fe20003f86070 */
[----:B------:R-:W-:-:S02]  /*178a0*/  IMAD.WIDE R166, R2, 0x4, R130 ;  /* 0x0000000402a67825 */ /* 0x000fc400078e0282 */
[----:B------:R-:W0:Y:S02]  /*178b0*/  LDGDEPBAR ;  /* 0x00000000000079af */ /* 0x000e240000000000 */
[----:B-1----:R-:W-:Y:S02]  /*178c0*/  IMAD.WIDE R130, R2, 0x4, R138 ;  /* 0x0000000402827825 */ /* 0x002fe400078e028a */
[----:B------:R1:W-:Y:S02]  /*178d0*/  STL.64 [R1+0x680], R166 ;  /* 0x000680a601007387 */ /* 0x0003e40000100a00 */
[----:B------:R-:W-:Y:S02]  /*178e0*/  IMAD.MOV.U32 R138, RZ, RZ, R166 ;  /* 0x000000ffff8a7224 */ /* 0x000fe400078e00a6 */
[----:B------:R-:W-:Y:S01]  /*178f0*/  IMAD.MOV.U32 R139, RZ, RZ, R167 ;  /* 0x000000ffff8b7224 */ /* 0x000fe200078e00a7 */
[----:B------:R-:W-:Y:S06]  /*17900*/  BAR.SYNC.DEFER_BLOCKING 0x0 ;  /* 0x0000000000007b1d */ /* 0x000fec0000010000 */
[----:B-1----:R-:W2:Y:S01]  /*17910*/  LDL.LU.64 R166, [R1+0x1160] ;  /* 0x0011600001a67983 */ /* 0x002ea20000300a00 */
[----:B------:R-:W-:Y:S01]  /*17920*/  VIADD R148, R148, 0xffffffa7 ;  /* 0xffffffa794947836 */ /* 0x000fe20000000000 */
[----:B------:R-:W-:-:S02]  /*17930*/  IADD3 R0, R149, -0x5d, RZ ;  /* 0xffffffa395007810 */ /* 0x000fc40007ffe0ff */
[----:B------:R1:W-:Y:S04]  /*17940*/  STL.64 [R1+0x6a0], R130 ;  /* 0x0006a08201007387 */ /* 0x0003e80000100a00 */
[----:B------:R-:W-:Y:S01]  /*17950*/  @!PT LDS RZ, [RZ] ;  /* 0x00000000fffff984 */ /* 0x000fe20000000800 */
[----:B------:R-:W-:Y:S01]  /*17960*/  @!PT LDS RZ, [RZ] ;  /* 0x00000000fffff984 */ /* 0x000fe20000000800 */
[----:B------:R-:W-:Y:S01]  /*17970*/  @!PT LDS RZ, [RZ] ;  /* 0x00000000fffff984 */ /* 0x000fe20000000800 */
[----:B------:R3:W-:Y:S01]  /*17980*/  LDGSTS.E [R3+0x24000], desc[UR8][R138.64], !P3 ;  /* 0x240000008a037fae */ /* 0x0007e2000d921848 */
[----:B------:R-:W-:-:S03]  /*17990*/  ISETP.GE.U32.AND P3, PT, R148, 0x7fffff68, PT ;  /* 0x7fffff689400780c */ /* 0x000fc60003f66070 */
[----:B------:R1:W-:Y:S01]  /*179a0*/  LDGSTS.E [R3+0x24400], desc[UR8][R130.64], !P2 ;  /* 0x2440000082037fae */ /* 0x0003e2000d121848 */
[----:B---3--:R-:W3:Y:S08]  /*179b0*/  LDC R139, c[0x0][0x230] ;  /* 0x00008c00ff8b7b82 */ /* 0x008ef00000000800 */
[----:B-1----:R-:W1:Y:S08]  /*179c0*/  LDC R130, c[0x0][0x230] ;  /* 0x00008c00ff827b82 */ /* 0x002e700000000800 */
[----:B------:R-:W4:Y:S01]  /*179d0*/  LDC R131, c[0x0][0x230] ;  /* 0x00008c00ff837b82 */ /* 0x000f220000000800 */
[----:B------:R-:W-:-:S07]  /*179e0*/  IMAD.WIDE R134, R2, 0x4, R134 ;  /* 0x0000000402867825 */ /* 0x000fce00078e0286 */
[----:B------:R-:W5:Y:S01]  /*179f0*/  LDC R138, c[0x0][0x230] ;  /* 0x00008c00ff8a7b82 */ /* 0x000f620000000800 */
[----:B--2---:R-:W-:-:S04]  /*17a00*/  IMAD.WIDE R148, R2, 0x4, R166 ;  /* 0x0000000402947825 */ /* 0x004fc800078e02a6 */
[----:B------:R-:W-:Y:S01]  /*17a10*/  IMAD.WIDE R166, R2, 0x4, R240 ;  /* 0x0000000402a67825 */ /* 0x000fe200078e02f0 */
[----:B------:R2:W-:Y:S01]  /*17a20*/  STL.64 [R1+0x6c0], R148 ;  /* 0x0006c09401007387 */ /* 0x0005e20000100a00 */
[----:B------:R-:W-:Y:S02]  /*17a30*/  MOV R240, R148 ;  /* 0x0000009400f07202 */ /* 0x000fe40000000f00 */
[----:B------:R-:W-:Y:S01]  /*17a40*/  IMAD.MOV.U32 R241, RZ, RZ, R149 ;  /* 0x000000fffff17224 */ /* 0x000fe200078e0095 */
[----:B------:R-:W-:Y:S01]  /*17a50*/  ISETP.GE.U32.AND P2, PT, R0, 0x7fffff64, PT ;  /* 0x7fffff640000780c */ /* 0x000fe20003f46070 */
[----:B--2---:R-:W2:Y:S01]  /*17a60*/  LDL.LU.64 R148, [R1+0x1158] ;  /* 0x0011580001947983 */ /* 0x004ea20000300a00 */
[----:B-1----:R-:W-:Y:S02]  /*17a70*/  VIADD R0, R130, 0xffffff9f ;  /* 0xffffff9f82007836 */ /* 0x002fe40000000000 */
[----:B----4-:R-:W-:Y:S01]  /*17a80*/  VIADD R130, R131, 0xffffff9b ;  /* 0xffffff9b83827836 */ /* 0x010fe20000000000 */
[----:B------:R-:W-:Y:S01]  /*17a90*/  LDGSTS.E [R3+0x24800], desc[UR8][R240.64], !P6 ;  /* 0x24800000f0037fae */ /* 0x000fe2000f121848 */
[----:B------:R-:W1:Y:S03]  /*17aa0*/  LDC R131, c[0x0][0x230] ;  /* 0x00008c00ff837b82 */ /* 0x000e660000000800 */
[----:B------:R4:W-:Y:S01]  /*17ab0*/  LDGSTS.E [R3+0x24c00], desc[UR8][R166.64], !P5 ;  /* 0x24c00000a6037fae */ /* 0x0009e2000e921848 */
[----:B------:R-:W-:Y:S01]  /*17ac0*/  ISETP.GE.U32.AND P5, PT, R130, 0x7fffff5c, PT ;  /* 0x7fffff5c8200780c */ /* 0x000fe20003fa6070 */
[----:B---3--:R-:W-:-:S02]  /*17ad0*/  VIADD R130, R139, 0xffffff93 ;  /* 0xffffff938b827836 */ /* 0x008fc40000000000 */
[----:B------:R4:W-:Y:S01]  /*17ae0*/  STL.64 [R1+0x6e0], R166 ;  /* 0x0006e0a601007387 */ /* 0x0009e20000100a00 */
[----:B------:R-:W3:Y:S01]  /*17af0*/  LDC R139, c[0x0][0x230] ;  /* 0x00008c00ff8b7b82 */ /* 0x000ee20000000800 */
[----:B------:R-:W-:Y:S02]  /*17b00*/  ISETP.GE.U32.AND P6, PT, R0, 0x7fffff60, PT ;  /* 0x7fffff600000780c */ /* 0x000fe40003fc6070 */
[----:B------:R5:W-:Y:S04]  /*17b10*/  STL.64 [R1+0x6f8], R134 ;  /* 0x0006f88601007387 */ /* 0x000be80000100a00 */
[----:B------:R5:W-:Y:S01]  /*17b20*/  LDGSTS.E [R3+0x25000], desc[UR8][R134.64], !P1 ;  /* 0x2500000086037fae */ /* 0x000be2000c921848 */
[----:B----4-:R-:W4:Y:S01]  /*17b30*/  LDC R167, c[0x0][0x230] ;  /* 0x00008c00ffa77b82 */ /* 0x010f220000000800 */
[----:B-1----:R-:W-:-:S07]  /*17b40*/  VIADD R0, R131, 0xffffff97 ;  /* 0xffffff9783007836 */ /* 0x002fce0000000000 */
[----:B------:R-:W1:Y:S01]  /*17b50*/  LDC R131, c[0x0][0x230] ;  /* 0x00008c00ff837b82 */ /* 0x000e620000000800 */
[----:B------:R-:W-:-:S07]  /*17b60*/  ISETP.GE.U32.AND P1, PT, R0, 0x7fffff58, PT ;  /* 0x7fffff580000780c */ /* 0x000fce0003f26070 */
[----:B-----5:R-:W5:Y:S01]  /*17b70*/  LDC R134, c[0x0][0x230] ;  /* 0x00008c00ff867b82 */ /* 0x020f620000000800 */
[----:B---3--:R-:W-:Y:S02]  /*17b80*/  VIADD R0, R139, 0xffffff8f ;  /* 0xffffff8f8b007836 */ /* 0x008fe40000000000 */
[----:B------:R-:W-:-:S05]  /*17b90*/  IMAD.WIDE R140, R2, 0x4, R140 ;  /* 0x00000004028c7825 */ /* 0x000fca00078e028c */
[----:B------:R-:W3:Y:S08]  /*17ba0*/  LDC R135, c[0x0][0x230] ;  /* 0x00008c00ff877b82 */ /* 0x000ef00000000800 */
[----:B------:R-:W3:Y:S01]  /*17bb0*/  LDC R139, c[0x0][0x230] ;  /* 0x00008c00ff8b7b82 */ /* 0x000ee20000000800 */
[----:B------:R-:W-:-:S04]  /*17bc0*/  IMAD.WIDE R144, R2, 0x4, R144 ;  /* 0x0000000402907825 */ /* 0x000fc800078e0290 */
[----:B--2---:R-:W-:-:S05]  /*17bd0*/  IMAD.WIDE R148, R2, 0x4, R148 ;  /* 0x0000000402947825 */ /* 0x004fca00078e0294 */
[----:B------:R2:W-:Y:S01]  /*17be0*/  LDGSTS.E [R3+0x25400], desc[UR8][R148.64], !P4 ;  /* 0x2540000094037fae */ /* 0x0005e2000e121848 */
[----:B------:R-:W-:Y:S02]  /*17bf0*/  ISETP.GE.U32.AND P4, PT, R130, 0x7fffff54, PT ;  /* 0x7fffff548200780c */ /* 0x000fe40003f86070 */
[----:B------:R-:W-:Y:S01]  /*17c00*/  IADD3 R130, R138, -0x75, RZ ;  /* 0xffffff8b8a827810 */ /* 0x000fe20007ffe0ff */
[----:B------:R2:W-:Y:S01]  /*17c10*/  STL.64 [R1+0x710], R148 ;  /* 0x0007109401007387 */ /* 0x0005e20000100a00 */
[----:B------:R-:W3:Y:S03]  /*17c20*/  LDC R138, c[0x0][0x230] ;  /* 0x00008c00ff8a7b82 */ /* 0x000ee60000000800 */
[----:B------:R4:W-:Y:S04]  /*17c30*/  STL.64 [R1+0x728], R140 ;  /* 0x0007288c01007387 */ /* 0x0009e80000100a00 */
[----:B------:R4:W-:Y:S01]  /*17c40*/  LDGSTS.E [R3+0x25800], desc[UR8][R140.64], !P3 ;  /* 0x258000008c037fae */ /* 0x0009e2000d921848 */
[----:B--2---:R-:W-:Y:S01]  /*17c50*/  IMAD.WIDE R148, R2, 0x4, R150 ;  /* 0x0000000402947825 */ /* 0x004fe200078e0296 */
[----:B------:R-:W-:-:S03]  /*17c60*/  ISETP.GE.U32.AND P3, PT, R0, 0x7fffff50, PT ;  /* 0x7fffff500000780c */ /* 0x000fc60003f66070 */
[----:B----4-:R-:W-:Y:S01]  /*17c70*/  IMAD.WIDE R140, R2, 0x4, R142 ;  /* 0x00000004028c7825 */ /* 0x010fe200078e028e */
[----:B------:R2:W-:Y:S03]  /*17c80*/  STL.64 [R1+0x740], R148 ;  /* 0x0007409401007387 */ /* 0x0005e60000100a00 */
[----:B------:R-:W-:Y:S01]  /*17c90*/  VIADD R0, R167, 0xffffff87 ;  /* 0xffffff87a7007836 */ /* 0x000fe20000000000 */
[----:B------:R2:W-:Y:S04]  /*17ca0*/  LDGSTS.E [R3+0x25c00], desc[UR8][R148.64], !P2 ;  /* 0x25c0000094037fae */ /* 0x0005e8000d121848 */
[----:B------:R4:W-:Y:S04]  /*17cb0*/  STL.64 [R1+0x758], R140 ;  /* 0x0007588c01007387 */ /* 0x0009e80000100a00 */
[----:B------:R4:W-:Y:S01]  /*17cc0*/  LDGSTS.E [R3+0x26000], desc[UR8][R140.64], !P6 ;  /* 0x260000008c037fae */ /* 0x0009e2000f121848 */
[----:B------:R-:W-:Y:S01]  /*17cd0*/  ISETP.GE.U32.AND P6, PT, R0, 0x7fffff48, PT ;  /* 0x7fffff480000780c */ /* 0x000fe20003fc6070 */
[----:B-1----:R-:W-:Y:S01]  /*17ce0*/  VIADD R0, R131, 0xffffff83 ;  /* 0xffffff8383007836 */ /* 0x002fe20000000000 */
[----:B------:R-:W-:Y:S01]  /*17cf0*/  ISETP.GE.U32.AND P2, PT, R130, 0x7fffff4c, PT ;  /* 0x7fffff4c8200780c */ /* 0x000fe20003f46070 */
[----:B--2---:R-:W-:Y:S01]  /*17d00*/  IMAD.WIDE R148, R2, 0x4, R180 ;  /* 0x0000000402947825 */ /* 0x004fe200078e02b4 */
[----:B------:R-:W1:Y:S08]  /*17d10*/  LDC R131, c[0x0][0x230] ;  /* 0x00008c00ff837b82 */ /* 0x000e700000000800 */
[----:B----4-:R-:W2:Y:S01]  /*17d20*/  LDC R141, c[0x0][0x230] ;  /* 0x00008c00ff8d7b82 */ /* 0x010ea20000000800 */
[----:B-----5:R-:W-:Y:S01]  /*17d30*/  VIADD R130, R134, 0xffffffbe ;  /* 0xffffffbe86827836 */ /* 0x020fe20000000000 */
[----:B------:R-:W-:Y:S06]  /*17d40*/  LDGSTS.E [R3+0x26400], desc[UR8][R148.64], !P5 ;  /* 0x2640000094037fae */ /* 0x000fec000e921848 */
[----:B------:R-:W4:Y:S01]  /*17d50*/  LDC R140, c[0x0][0x230] ;  /* 0x00008c00ff8c7b82 */ /* 0x000f220000000800 */
[----:B------:R-:W-:Y:S01]  /*17d60*/  ISETP.GE.U32.AND P5, PT, R0, 0x7fffff44, PT ;  /* 0x7fffff440000780c */ /* 0x000fe20003fa6070 */
[----:B------:R5:W-:Y:S01]  /*17d70*/  LDGSTS.E [R3+0x26800], desc[UR8][R144.64], !P1 ;  /* 0x2680000090037fae */ /* 0x000be2000c921848 */
[----:B------:R-:W-:Y:S01]  /*17d80*/  IMAD.WIDE R142, R2, 0x4, R146 ;  /* 0x00000004028e7825 */ /* 0x000fe200078e0292 */
[----:B------:R-:W-:-:S04]  /*17d90*/  ISETP.GE.U32.AND P1, PT, R130, 0x7fffff7f, PT ;  /* 0x7fffff7f8200780c */ /* 0x000fc80003f26070 */
[----:B------:R-:W1:Y:S01]  /*17da0*/  LDC R134, c[0x0][0x230] ;  /* 0x00008c00ff867b82 */ /* 0x000e620000000800 */
[----:B---3--:R-:W-:Y:S01]  /*17db0*/  VIADD R0, R135, 0xffffffba ;  /* 0xffffffba87007836 */ /* 0x008fe20000000000 */
[----:B------:R-:W-:Y:S01]  /*17dc0*/  IADD3 R130, R139, -0x4a, RZ ;  /* 0xffffffb68b827810 */ /* 0x000fe20007ffe0ff */
[----:B------:R-:W-:Y:S04]  /*17dd0*/  STL.64 [R1+0x770], R148 ;  /* 0x0007709401007387 */ /* 0x000fe80000100a00 */
[----:B------:R3:W-:Y:S01]  /*17de0*/  LDGSTS.E [R3+0x26c00], desc[UR8][R142.64], !P4 ;  /* 0x26c000008e037fae */ /* 0x0007e2000e121848 */
[----:B------:R-:W1:Y:S01]  /*17df0*/  LDC R135, c[0x0][0x230] ;  /* 0x00008c00ff877b82 */ /* 0x000e620000000800 */
[----:B------:R-:W-:Y:S02]  /*17e00*/  ISETP.GE.U32.AND P4, PT, R0, 0x7fffff7b, PT ;  /* 0x7fffff7b0000780c */ /* 0x000fe40003f86070 */
[----:B------:R5:W-:Y:S05]  /*17e10*/  STL.64 [R1+0x788], R144 ;  /* 0x0007889001007387 */ /* 0x000bea0000100a00 */
[----:B------:R-:W1:Y:S01]  /*17e20*/  LDC R139, c[0x0][0x230] ;  /* 0x00008c00ff8b7b82 */ /* 0x000e620000000800 */
[----:B------:R3:W-:Y:S01]  /*17e30*/  STL.64 [R1+0x7a0], R142 ;  /* 0x0007a08e01007387 */ /* 0x0007e20000100a00 */
[----:B------:R-:W-:-:S02]  /*17e40*/  VIADD R0, R138, 0xffffffb2 ;  /* 0xffffffb28a007836 */ /* 0x000fc40000000000 */
[----:B-----5:R-:W-:-:S04]  /*17e50*/  IMAD.WIDE R144, R2, 0x4, R160 ;  /* 0x0000000402907825 */ /* 0x020fc800078e02a0 */
[----:B------:R-:W5:Y:S01]  /*17e60*/  LDC R138, c[0x0][0x230] ;  /* 0x00008c00ff8a7b82 */ /* 0x000f620000000800 */
[----:B---3--:R-:W-:Y:S01]  /*17e70*/  IMAD.WIDE R142, R2, 0x4, R152 ;  /* 0x00000004028e7825 */ /* 0x008fe200078e0298 */
[----:B------:R3:W-:Y:S04]  /*17e80*/  STL.64 [R1+0x7b8], R144 ;  /* 0x0007b89001007387 */ /* 0x0007e80000100a00 */
[----:B------:R3:W-:Y:S01]  /*17e90*/  LDGSTS.E [R3+0x27000], desc[UR8][R144.64], !P3 ;  /* 0x2700000090037fae */ /* 0x0007e2000d921848 */
[----:B------:R-:W-:-:S03]  /*17ea0*/  ISETP.GE.U32.AND P3, PT, R130, 0x7fffff77, PT ;  /* 0x7fffff778200780c */ /* 0x000fc60003f66070 */
[----:B------:R3:W-:Y:S01]  /*17eb0*/  STL.64 [R1+0x7c8], R142 ;  /* 0x0007c88e01007387 */ /* 0x0007e20000100a00 */
[----:B----4-:R-:W-:Y:S02]  /*17ec0*/  VIADD R130, R140, 0xffffffae ;  /* 0xffffffae8c827836 */ /* 0x010fe40000000000 */
[----:B------:R-:W4:Y:S01]  /*17ed0*/  LDC R140, c[0x0][0x230] ;  /* 0x00008c00ff8c7b82 */ /* 0x000f220000000800 */
[----:B------:R3:W-:Y:S01]  /*17ee0*/  LDGSTS.E [R3+0x27400], desc[UR8][R142.64], !P2 ;  /* 0x274000008e037fae */ /* 0x0007e2000d121848 */
[----:B------:R-:W-:Y:S01]  /*17ef0*/  ISETP.GE.U32.AND P2, PT, R0, 0x7fffff73, PT ;  /* 0x7fffff730000780c */ /* 0x000fe20003f46070 */
[----:B--2---:R-:W-:Y:S02]  /*17f00*/  VIADD R0, R141, 0xffffffaa ;  /* 0xffffffaa8d007836 */ /* 0x004fe40000000000 */
[----:B---3--:R-:W-:-:S03]  /*17f10*/  IMAD.WIDE R144, R2, 0x4, R162 ;  /* 0x0000000402907825 */ /* 0x008fc600078e02a2 */
[----:B------:R-:W2:Y:S02]  /*17f20*/  LDC R141, c[0x0][0x230] ;  /* 0x00008c00ff8d7b82 */ /* 0x000ea40000000800 */
[----:B------:R3:W-:Y:S01]  /*17f30*/  LDGSTS.E [R3+0x27800], desc[UR8][R144.64], !P6 ;  /* 0x2780000090037fae */ /* 0x0007e2000f121848 */
[----:B------:R-:W-:-:S03]  /*17f40*/  IMAD.WIDE R142, R2, 0x4, R154 ;  /* 0x00000004028e7825 */ /* 0x000fc600078e029a */
[----:B------:R3:W-:Y:S01]  /*17f50*/  STL.64 [R1+0x7d8], R144 ;  /* 0x0007d89001007387 */ /* 0x0007e20000100a00 */
[----:B------:R-:W-:Y:S01]  /*17f60*/  ISETP.GE.U32.AND P6, PT, R130, 0x7fffff6f, PT ;  /* 0x7fffff6f8200780c */ /* 0x000fe20003fc6070 */
[----:B------:R-:W-:Y:S02]  /*17f70*/  IMAD.WIDE R146, R2, 0x4, R194 ;  /* 0x0000000402927825 */ /* 0x000fe400078e02c2 */
[----:B------:R5:W-:Y:S01]  /*17f80*/  LDGSTS.E [R3+0x27c00], desc[UR8][R142.64], !P5 ;  /* 0x27c000008e037fae */ /* 0x000be2000e921848 */
[----:B------:R-:W-:Y:S01]  /*17f90*/  ISETP.GE.U32.AND P5, PT, R0, 0x7fffff6b, PT ;  /* 0x7fffff6b0000780c */ /* 0x000fe20003fa6070 */
[----:B-1----:R-:W-:Y:S01]  /*17fa0*/  VIADD R0, R131, 0xffffffa6 ;  /* 0xffffffa683007836 */ /* 0x002fe20000000000 */
[----:B------:R-:W-:Y:S01]  /*17fb0*/  IADD3 R130, R134, -0x5e, RZ ;  /* 0xffffffa286827810 */ /* 0x000fe20007ffe0ff */
[----:B------:R-:W1:Y:S01]  /*17fc0*/  LDC R131, c[0x0][0x230] ;  /* 0x00008c00ff837b82 */ /* 0x000e620000000800 */
[----:B------:R-:W-:Y:S01]  /*17fd0*/  LDGSTS.E [R4+0x24100], desc[UR8][R146.64], !P1 ;  /* 0x2410000092047fae */ /* 0x000fe2000c921848 */
[----:B---3--:R-:W-:Y:S01]  /*17fe0*/  IMAD.WIDE R144, R2, 0x4, R156 ;  /* 0x0000000402907825 */ /* 0x008fe200078e029c */
[----:B------:R-:W-:-:S02]  /*17ff0*/  ISETP.GE.U32.AND P1, PT, R0, 0x7fffff67, PT ;  /* 0x7fffff670000780c */ /* 0x000fc40003f26070 */
[----:B------:R5:W-:Y:S03]  /*18000*/  STL.64 [R1+0x7f0], R142 ;  /* 0x0007f08e01007387 */ /* 0x000be60000100a00 */
[----:B------:R-:W3:Y:S01]  /*18010*/  LDC R134, c[0x0][0x230] ;  /* 0x00008c00ff867b82 */ /* 0x000ee20000000800 */
[----:B------:R4:W-:Y:S01]  /*18020*/  LDGSTS.E [R4+0x24500], desc[UR8][R144.64], !P4 ;  /* 0x2450000090047fae */ /* 0x0009e2000e121848 */
[----:B------:R-:W-:Y:S01]  /*18030*/  VIADD R0, R135, 0xffffff9e ;  /* 0xffffff9e87007836 */ /* 0x000fe20000000000 */
[----:B------:R-:W-:Y:S01]  /*18040*/  ISETP.GE.U32.AND P4, PT, R130, 0x7fffff63, PT ;  /* 0x7fffff638200780c */ /* 0x000fe20003f86070 */
[----:B------:R-:W-:Y:S01]  /*18050*/  VIADD R130, R139, 0xffffff9a ;  /* 0xffffff9a8b827836 */ /* 0x000fe20000000000 */
[----:B------:R-:W-:Y:S03]  /*18060*/  STL.64 [R1+0x650], R146 ;  /* 0x0006509201007387 */ /* 0x000fe60000100a00 */
[----:B------:R-:W3:Y:S01]  /*18070*/  LDC R135, c[0x0][0x230] ;  /* 0x00008c00ff877b82 */ /* 0x000ee20000000800 */
[C---:B-----5:R-:W-:Y:S01]  /*18080*/  IMAD.WIDE R142, R2.reuse, 0x4, R158 ;  /* 0x00000004028e7825 */ /* 0x060fe200078e029e */
[----:B------:R4:W-:Y:S06]  /*18090*/  STL.64 [R1+0x660], R144 ;  /* 0x0006609001007387 */ /* 0x0009ec0000100a00 */
[----:B------:R-:W5:Y:S01]  /*180a0*/  LDC R139, c[0x0][0x230] ;  /* 0x00008c00ff8b7b82 */ /* 0x000f620000000800 */
[----:B------:R2:W-:Y:S04]  /*180b0*/  STL.64 [R1+0x678], R142 ;  /* 0x0006788e01007387 */ /* 0x0005e80000100a00 */
[----:B------:R2:W-:Y:S01]  /*180c0*/  LDGSTS.E [R4+0x24900], desc[UR8][R142.64], !P3 ;  /* 0x249000008e047fae */ /* 0x0005e2000d921848 */
[----:B----4-:R-:W-:Y:S01]  /*180d0*/  IMAD.WIDE R144, R2, 0x4, R174 ;  /* 0x0000000402907825 */ /* 0x010fe200078e02ae */
[----:B------:R-:W-:-:S03]  /*180e0*/  ISETP.GE.U32.AND P3, PT, R0, 0x7fffff5f, PT ;  /* 0x7fffff5f0000780c */ /* 0x000fc60003f66070 */
[----:B------:R-:W-:Y:S01]  /*180f0*/  VIADD R0, R138, 0xffffff96 ;  /* 0xffffff968a007836 */ /* 0x000fe20000000000 */
[----:B------:R4:W-:Y:S01]  /*18100*/  STL.64 [R1+0x698], R144 ;  /* 0x0006989001007387 */ /* 0x0009e20000100a00 */
[----:B------:R-:W5:Y:S03]  /*18110*/  LDC R138, c[0x0][0x230] ;  /* 0x00008c00ff8a7b82 */ /* 0x000f660000000800 */
[----:B------:R4:W-:Y:S01]  /*18120*/  LDGSTS.E [R4+0x24d00], desc[UR8][R144.64], !P2 ;  /* 0x24d0000090047fae */ /* 0x0009e2000d121848 */
[----:B--2---:R-:W-:Y:S01]  /*18130*/  IMAD.WIDE R142, R2, 0x4, R164 ;  /* 0x00000004028e7825 */ /* 0x004fe200078e02a4 */
[----:B------:R-:W-:-:S04]  /*18140*/  ISETP.GE.U32.AND P2, PT, R130, 0x7fffff5b, PT ;  /* 0x7fffff5b8200780c */ /* 0x000fc80003f46070 */
[----:B------:R2:W-:Y:S01]  /*18150*/  STL.64 [R1+0x6b8], R142 ;  /* 0x0006b88e01007387 */ /* 0x0005e20000100a00 */
[----:B------:R-:W-:Y:S02]  /*18160*/  VIADD R130, R140, 0xffffff92 ;  /* 0xffffff928c827836 */ /* 0x000fe40000000000 */
[----:B------:R-:W5:Y:S01]  /*18170*/  LDC R140, c[0x0][0x230] ;  /* 0x00008c00ff8c7b82 */ /* 0x000f620000000800 */
[----:B------:R2:W-:Y:S01]  /*18180*/  LDGSTS.E [R4+0x25100], desc[UR8][R142.64], !P6 ;  /* 0x251000008e047fae */ /* 0x0005e2000f121848 */
[----:B----4-:R-:W-:Y:S01]  /*18190*/  IMAD.WIDE R144, R2, 0x4, R176 ;  /* 0x0000000402907825 */ /* 0x010fe200078e02b0 */
[----:B------:R-:W-:Y:S02]  /*181a0*/  ISETP.GE.U32.AND P6, PT, R0, 0x7fffff57, PT ;  /* 0x7fffff570000780c */ /* 0x000fe40003fc6070 */
[----:B------:R-:W-:Y:S02]  /*181b0*/  IADD3 R0, R141, -0x72, RZ ;  /* 0xffffff8e8d007810 */ /* 0x000fe40007ffe0ff */
[----:B------:R4:W-:Y:S01]  /*181c0*/  LDGSTS.E [R4+0x25500], desc[UR8][R144.64], !P5 ;  /* 0x2550000090047fae */ /* 0x0009e2000e921848 */
[----:B------:R-:W5:Y:S01]  /*181d0*/  LDC R141, c[0x0][0x230] ;  /* 0x00008c00ff8d7b82 */ /* 0x000f620000000800 */
[----:B--2---:R-:W-:-:S02]  /*181e0*/  IMAD.WIDE R142, R2, 0x4, R168 ;  /* 0x00000004028e7825 */ /* 0x004fc400078e02a8 */
[----:B------:R4:W-:Y:S01]  /*181f0*/  STL.64 [R1+0x6d8], R144 ;  /* 0x0006d89001007387 */ /* 0x0009e20000100a00 */
[----:B------:R-:W-:Y:S01]  /*18200*/  ISETP.GE.U32.AND P5, PT, R130, 0x7fffff53, PT ;  /* 0x7fffff538200780c */ /* 0x000fe20003fa6070 */
[----:B------:R-:W-:Y:S02]  /*18210*/  IMAD.WIDE R146, R2, 0x4, R208 ;  /* 0x0000000402927825 */ /* 0x000fe400078e02d0 */
[----:B------:R2:W-:Y:S01]  /*18220*/  LDGSTS.E [R4+0x25900], desc[UR8][R142.64], !P1 ;  /* 0x259000008e047fae */ /* 0x0005e2000c921848 */
[----:B------:R-:W-:Y:S01]  /*18230*/  ISETP.GE.U32.AND P1, PT, R0, 0x7fffff4f, PT ;  /* 0x7fffff4f0000780c */ /* 0x000fe20003f26070 */
[----:B-1----:R-:W-:Y:S02]  /*18240*/  VIADD R0, R131, 0xffffff8a ;  /* 0xffffff8a83007836 */ /* 0x002fe40000000000 */
[----:B------:R-:W-:Y:S01]  /*18250*/  LDGSTS.E [R4+0x25d00], desc[UR8][R146.64], !P4 ;  /* 0x25d0000092047fae */ /* 0x000fe2000e121848 */
[----:B---3--:R-:W-:Y:S01]  /*18260*/  VIADD R130, R134, 0xffffff86 ;  /* 0xffffff8686827836 */ /* 0x008fe20000000000 */
[----:B------:R-:W1:Y:S01]  /*18270*/  LDC R131, c[0x0][0x230] ;  /* 0x00008c00ff837b82 */ /* 0x000e620000000800 */
[----:B----4-:R-:W-:Y:S01]  /*18280*/  IMAD.WIDE R144, R2, 0x4, R170 ;  /* 0x0000000402907825 */ /* 0x010fe200078e02aa */
[----:B------:R2:W-:Y:S01]  /*18290*/  STL.64 [R1+0x6f0], R142 ;  /* 0x0006f08e01007387 */ /* 0x0005e20000100a00 */
[----:B------:R-:W-:-:S05]  /*182a0*/  ISETP.GE.U32.AND P4, PT, R0, 0x7fffff4b, PT ;  /* 0x7fffff4b0000780c */ /* 0x000fca0003f86070 */
[----:B------:R-:W3:Y:S01]  /*182b0*/  LDC R134, c[0x0][0x230] ;  /* 0x00008c00ff867b82 */ /* 0x000ee20000000800 */
[----:B------:R4:W-:Y:S01]  /*182c0*/  LDGSTS.E [R4+0x26100], desc[UR8][R144.64], !P3 ;  /* 0x2610000090047fae */ /* 0x0009e2000d921848 */
[----:B------:R-:W-:Y:S01]  /*182d0*/  VIADD R0, R135, 0xffffff82 ;  /* 0xffffff8287007836 */ /* 0x000fe20000000000 */
[----:B------:R-:W-:Y:S01]  /*182e0*/  ISETP.GE.U32.AND P3, PT, R130, 0x7fffff47, PT ;  /* 0x7fffff478200780c */ /* 0x000fe20003f66070 */
[----:B-----5:R-:W-:Y:S02]  /*182f0*/  VIADD R130, R139, 0xffffffbd ;  /* 0xffffffbd8b827836 */ /* 0x020fe40000000000 */
[----:B--2---:R-:W-:Y:S02]  /*18300*/  IMAD.WIDE R142, R2, 0x4, R172 ;  /* 0x00000004028e7825 */ /* 0x004fe400078e02ac */
[----:B------:R-:W2:Y:S01]  /*18310*/  LDC R135, c[0x0][0x230] ;  /* 0x00008c00ff877b82 */ /* 0x000ea20000000800 */
[----:B------:R-:W-:Y:S04]  /*18320*/  STL.64 [R1+0x708], R146 ;  /* 0x0007089201007387 */ /* 0x000fe80000100a00 */
[----:B------:R4:W-:Y:S03]  /*18330*/  STL.64 [R1+0x720], R144 ;  /* 0x0007209001007387 */ /* 0x0009e60000100a00 */
[----:B------:R-:W5:Y:S01]  /*18340*/  LDC R139, c[0x0][0x230] ;  /* 0x00008c00ff8b7b82 */ /* 0x000f620000000800 */
[----:B------:R4:W-:Y:S04]  /*18350*/  STL.64 [R1+0x738], R142 ;  /* 0x0007388e01007387 */ /* 0x0009e80000100a00 */
[----:B------:R1:W-:Y:S01]  /*18360*/  LDGSTS.E [R4+0x26500], desc[UR8][R142.64], !P2 ;  /* 0x265000008e047fae */ /* 0x0003e2000d121848 */
[----:B------:R-:W-:Y:S01]  /*18370*/  ISETP.GE.U32.AND P2, PT, R0, 0x7fffff43, PT ;  /* 0x7fffff430000780c */ /* 0x000fe20003f46070 */
[----:B----4-:R-:W-:Y:S01]  /*18380*/  IMAD.WIDE R144, R2, 0x4, R188 ;  /* 0x0000000402907825 */ /* 0x010fe200078e02bc */
[----:B------:R-:W-:-:S02]  /*18390*/  IADD3 R0, R138, -0x47, RZ ;  /* 0xffffffb98a007810 */ /* 0x000fc40007ffe0ff */
[----:B------:R-:W4:Y:S01]  /*183a0*/  LDC R138, c[0x0][0x230] ;  /* 0x00008c00ff8a7b82 */ /* 0x000f220000000800 */
[----:B-1----:R-:W-:Y:S01]  /*183b0*/  IMAD.WIDE R142, R2, 0x4, R178 ;  /* 0x00000004028e7825 */ /* 0x002fe200078e02b2 */
[----:B------:R1:W-:Y:S04]  /*183c0*/  STL.64 [R1+0x750], R144 ;  /* 0x0007509001007387 */ /* 0x0003e80000100a00 */
[----:B------:R1:W-:Y:S01]  /*183d0*/  LDGSTS.E [R4+0x26900], desc[UR8][R144.64], !P6 ;  /* 0x2690000090047fae */ /* 0x0003e2000f121848 */
[----:B------:R-:W-:-:S03]  /*183e0*/  ISETP.GE.U32.AND P6, PT, R130, 0x7fffff7e, PT ;  /* 0x7fffff7e8200780c */ /* 0x000fc60003fc6070 */
[----:B------:R3:W-:Y:S01]  /*183f0*/  STL.64 [R1+0x768], R142 ;  /* 0x0007688e01007387 */ /* 0x0007e20000100a00 */
[----:B------:R-:W-:Y:S02]  /*18400*/  VIADD R130, R140, 0xffffffb5 ;  /* 0xffffffb58c827836 */ /* 0x000fe40000000000 */
[----:B------:R-:W4:Y:S01]  /*18410*/  LDC R140, c[0x0][0x230] ;  /* 0x00008c00ff8c7b82 */ /* 0x000f220000000800 */
[----:B------:R3:W-:Y:S01]  /*18420*/  LDGSTS.E [R4+0x26d00], desc[UR8][R142.64], !P5 ;  /* 0x26d000008e047fae */ /* 0x0007e2000e921848 */
[----:B------:R-:W-:Y:S01]  /*18430*/  ISETP.GE.U32.AND P5, PT, R0, 0x7fffff7a, PT ;  /* 0x7fffff7a0000780c */ /* 0x000fe20003fa6070 */
[----:B------:R-:W-:Y:S02]  /*18440*/  VIADD R0, R141, 0xffffffb1 ;  /* 0xffffffb18d007836 */ /* 0x000fe40000000000 */
[----:B-1----:R-:W-:-:S03]  /*18450*/  IMAD.WIDE R144, R2, 0x4, R190 ;  /* 0x0000000402907825 */ /* 0x002fc600078e02be */
[----:B------:R-:W1:Y:S02]  /*18460*/  LDC R141, c[0x0][0x230] ;  /* 0x00008c00ff8d7b82 */ /* 0x000e640000000800 */
[----:B------:R2:W-:Y:S01]  /*18470*/  LDGSTS.E [R4+0x27100], desc[UR8][R144.64], !P1 ;  /* 0x2710000090047fae */ /* 0x0005e2000c921848 */
[----:B---3--:R-:W-:-:S03]  /*18480*/  IMAD.WIDE R142, R2, 0x4, R182 ;  /* 0x00000004028e7825 */ /* 0x008fc600078e02b6 */
[----:B------:R2:W-:Y:S01]  /*18490*/  STL.64 [R1+0x780], R144 ;  /* 0x0007809001007387 */ /* 0x0005e20000100a00 */
[----:B------:R-:W-:-:S03]  /*184a0*/  ISETP.GE.U32.AND P1, PT, R130, 0x7fffff76, PT ;  /* 0x7fffff768200780c */ /* 0x000fc60003f26070 */
[----:B------:R3:W-:Y:S01]  /*184b0*/  LDGSTS.E [R4+0x27500], desc[UR8][R142.64], !P4 ;  /* 0x275000008e047fae */ /* 0x0007e2000e121848 */
[----:B------:R-:W-:Y:S01]  /*184c0*/  ISETP.GE.U32.AND P4, PT, R0, 0x7fffff72, PT ;  /* 0x7fffff720000780c */ /* 0x000fe20003f86070 */
[----:B------:R-:W-:Y:S02]  /*184d0*/  VIADD R0, R131, 0xffffffad ;  /* 0xffffffad83007836 */ /* 0x000fe40000000000 */
[----:B------:R3:W-:Y:S01]  /*184e0*/  STL.64 [R1+0x798], R142 ;  /* 0x0007988e01007387 */ /* 0x0007e20000100a00 */
[----:B------:R-:W-:Y:S01]  /*184f0*/  VIADD R130, R134, 0xffffffa9 ;  /* 0xffffffa986827836 */ /* 0x000fe20000000000 */
[----:B------:R-:W1:Y:S01]  /*18500*/  LDC R131, c[0x0][0x230] ;  /* 0x00008c00ff837b82 */ /* 0x000e620000000800 */
[----:B--2---:R-:W-:-:S05]  /*18510*/  IMAD.WIDE R144, R2, 0x4, R222 ;  /* 0x0000000402907825 */ /* 0x004fca00078e02de */
[----:B------:R-:W-:Y:S02]  /*18520*/  LDGSTS.E [R4+0x27900], desc[UR8][R144.64], !P3 ;  /* 0x2790000090047fae */ /* 0x000fe4000d921848 */
[----:B------:R-:W2:Y:S01]  /*18530*/  LDC R134, c[0x0][0x230] ;  /* 0x00008c00ff867b82 */ /* 0x000ea20000000800 */
[----:B---3--:R-:W-:Y:S01]  /*18540*/  IMAD.WIDE R142, R2, 0x4, R184 ;  /* 0x00000004028e7825 */ /* 0x008fe200078e02b8 */
[----:B------:R-:W-:Y:S02]  /*18550*/  ISETP.GE.U32.AND P3, PT, R0, 0x7fffff6e, PT ;  /* 0x7fffff6e0000780c */ /* 0x000fe40003f66070 */
[----:B------:R-:W-:Y:S02]  /*18560*/  IADD3 R0, R135, -0x5b, RZ ;  /* 0xffffffa587007810 */ /* 0x000fe40007ffe0ff */
[----:B------:R3:W-:Y:S01]  /*18570*/  LDGSTS.E [R4+0x27d00], desc[UR8][R142.64], !P2 ;  /* 0x27d000008e047fae */ /* 0x0007e2000d121848 */
[----:B------:R-:W-:Y:S01]  /*18580*/  ISETP.GE.U32.AND P2, PT, R130, 0x7fffff6a, PT ;  /* 0x7fffff6a8200780c */ /* 0x000fe20003f46070 */
[C---:B------:R-:W-:Y:S01]  /*18590*/  IMAD.WIDE R168, R2.reuse, 0x4, R186 ;  /* 0x0000000402a87825 */ /* 0x040fe200078e02ba */
[----:B------:R-:W2:Y:S03]  /*185a0*/  LDC R135, c[0x0][0x230] ;  /* 0x00008c00ff877b82 */ /* 0x000ea60000000800 */
[----:B-----5:R-:W-:Y:S01]  /*185b0*/  VIADD R130, R139, 0xffffffa1 ;  /* 0xffffffa18b827836 */ /* 0x020fe20000000000 */
[----:B------:R-:W-:Y:S04]  /*185c0*/  STL.64 [R1+0x7b0], R144 ;  /* 0x0007b09001007387 */ /* 0x000fe80000100a00 */
[----:B------:R-:W5:Y:S01]  /*185d0*/  LDC R139, c[0x0][0x230] ;  /* 0x00008c00ff8b7b82 */ /* 0x000f620000000800 */
[----:B------:R3:W-:Y:S01]  /*185e0*/  STL.64 [R1+0x7c0], R142 ;  /* 0x0007c08e01007387 */ /* 0x0007e20000100a00 */
[----:B------:R-:W-:-:S03]  /*185f0*/  IMAD.WIDE R170, R2, 0x4, R202 ;  /* 0x0000000402aa7825 */ /* 0x000fc600078e02ca */
[----:B------:R-:W-:Y:S01]  /*18600*/  LDGSTS.E [R5+0x24200], desc[UR8][R168.64], !P6 ;  /* 0x24200000a8057fae */ /* 0x000fe2000f121848 */
[----:B------:R-:W-:Y:S01]  /*18610*/  ISETP.GE.U32.AND P6, PT, R0, 0x7fffff66, PT ;  /* 0x7fffff660000780c */ /* 0x000fe20003fc6070 */
[----:B----4-:R-:W-:Y:S02]  /*18620*/  VIADD R0, R138, 0xffffff9d ;  /* 0xffffff9d8a007836 */ /* 0x010fe40000000000 */
[----:B------:R-:W-:Y:S01]  /*18630*/  LDGSTS.E [R5+0x24600], desc[UR8][R170.64], !P5 ;  /* 0x24600000aa057fae */ /* 0x000fe2000e921848 */
[----:B---3--:R-:W-:Y:S01]  /*18640*/  IMAD.WIDE R142, R2, 0x4, R192 ;  /* 0x00000004028e7825 */ /* 0x008fe200078e02c0 */
[----:B------:R-:W-:Y:S01]  /*18650*/  ISETP.GE.U32.AND P5, PT, R130, 0x7fffff62, PT ;  /* 0x7fffff628200780c */ /* 0x000fe20003fa6070 */
[----:B------:R-:W3:Y:S02]  /*18660*/  LDC R138, c[0x0][0x230] ;  /* 0x00008c00ff8a7b82 */ /* 0x000ee40000000800 */
[----:B------:R-:W-:Y:S01]  /*18670*/  IMAD.WIDE R144, R2, 0x4, R204 ;  /* 0x0000000402907825 */ /* 0x000fe200078e02cc */
[----:B------:R4:W-:Y:S04]  /*18680*/  STL.64 [R1+0x648], R142 ;  /* 0x0006488e01007387 */ /* 0x0009e80000100a00 */
[----:B------:R4:W-:Y:S01]  /*18690*/  LDGSTS.E [R5+0x24a00], desc[UR8][R142.64], !P1 ;  /* 0x24a000008e057fae */ /* 0x0009e2000c921848 */
[----:B------:R-:W-:Y:S01]  /*186a0*/  ISETP.GE.U32.AND P1, PT, R0, 0x7fffff5e, PT ;  /* 0x7fffff5e0000780c */ /* 0x000fe20003f26070 */
[----:B------:R-:W-:-:S02]  /*186b0*/  VIADD R130, R140, 0xffffff99 ;  /* 0xffffff998c827836 */ /* 0x000fc40000000000 */
[----:B-1----:R-:W-:Y:S01]  /*186c0*/  VIADD R0, R141, 0xffffff95 ;  /* 0xffffff958d007836 */ /* 0x002fe20000000000 */
[----:B------:R1:W-:Y:S01]  /*186d0*/  LDGSTS.E [R5+0x24e00], desc[UR8][R144.64], !P4 ;  /* 0x24e0000090057fae */ /* 0x0003e2000e121848 */
[----:B------:R-:W-:-:S04]  /*186e0*/  IMAD.WIDE R146, R2, 0x4, R230 ;  /* 0x0000000402927825 */ /* 0x000fc800078e02e6 */
[----:B----4-:R-:W-:Y:S01]  /*186f0*/  IMAD.WIDE R142, R2, 0x4, R196 ;  /* 0x00000004028e7825 */ /* 0x010fe200078e02c4 */
[----:B------:R1:W-:Y:S01]  /*18700*/  STL.64 [R1+0x658], R144 ;  /* 0x0006589001007387 */ /* 0x0003e20000100a00 */
[----:B------:R-:W-:Y:S01]  /*18710*/  ISETP.GE.U32.AND P4, PT, R130, 0x7fffff5a, PT ;  /* 0x7fffff5a8200780c */ /* 0x000fe20003f86070 */
[----:B------:R-:W4:Y:S02]  /*18720*/  LDC R140, c[0x0][0x230] ;  /* 0x00008c00ff8c7b82 */ /* 0x000f240000000800 */
[----:B------:R5:W-:Y:S01]  /*18730*/  LDGSTS.E [R5+0x25200], desc[UR8][R142.64], !P3 ;  /* 0x252000008e057fae */ /* 0x000be2000d921848 */
[----:B------:R-:W-:Y:S01]  /*18740*/  ISETP.GE.U32.AND P3, PT, R0, 0x7fffff56, PT ;  /* 0x7fffff560000780c */ /* 0x000fe20003f66070 */
[----:B--2---:R-:W-:Y:S01]  /*18750*/  VIADD R130, R134, 0xffffff8d ;  /* 0xffffff8d86827836 */ /* 0x004fe20000000000 */
[----:B------:R-:W-:Y:S01]  /*18760*/  IADD3 R0, R131, -0x6f, RZ ;  /* 0xffffff9183007810 */ /* 0x000fe20007ffe0ff */
[----:B------:R5:W-:Y:S02]  /*18770*/  STL.64 [R1+0x670], R142 ;  /* 0x0006708e01007387 */ /* 0x000be40000100a00 */
[----:B------:R-:W2:Y:S01]  /*18780*/  LDC R141, c[0x0][0x230] ;  /* 0x00008c00ff8d7b82 */ /* 0x000ea20000000800 */
[C---:B-1----:R-:W-:Y:S01]  /*18790*/  IMAD.WIDE R144, R2.reuse, 0x4, R198 ;  /* 0x0000000402907825 */ /* 0x042fe200078e02c6 */
[----:B------:R-:W-:Y:S04]  /*187a0*/  STL.64 [R1+0x690], R146 ;  /* 0x0006909201007387 */ /* 0x000fe80000100a00 */
[----:B------:R-:W-:Y:S02]  /*187b0*/  LDGSTS.E [R5+0x25600], desc[UR8][R146.64], !P2 ;  /* 0x2560000092057fae */ /* 0x000fe4000d121848 */
[----:B------:R-:W1:Y:S01]  /*187c0*/  LDC R131, c[0x0][0x230] ;  /* 0x00008c00ff837b82 */ /* 0x000e620000000800 */
[----:B-----5:R-:W-:Y:S01]  /*187d0*/  IMAD.WIDE R142, R2, 0x4, R200 ;  /* 0x00000004028e7825 */ /* 0x020fe200078e02c8 */
[----:B------:R-:W-:Y:S01]  /*187e0*/  ISETP.GE.U32.AND P2, PT, R0, 0x7fffff52, PT ;  /* 0x7fffff520000780c */ /* 0x000fe20003f46070 */
[----:B------:R5:W-:Y:S02]  /*187f0*/  STL.64 [R1+0x6b0], R144 ;  /* 0x0006b09001007387 */ /* 0x000be40000100a00 */
[----:B------:R-:W-:-:S02]  /*18800*/  VIADD R0, R135, 0xffffff89 ;  /* 0xffffff8987007836 */ /* 0x000fc40000000000 */
[----:B------:R5:W-:Y:S01]  /*18810*/  LDGSTS.E [R5+0x25a00], desc[UR8][R144.64], !P6 ;  /* 0x25a0000090057fae */ /* 0x000be2000f121848 */
[----:B------:R-:W-:Y:S01]  /*18820*/  ISETP.GE.U32.AND P6, PT, R130, 0x7fffff4e, PT ;  /* 0x7fffff4e8200780c */ /* 0x000fe20003fc6070 */
[----:B------:R-:W-:Y:S01]  /*18830*/  VIADD R130, R139, 0xffffff85 ;  /* 0xffffff858b827836 */ /* 0x000fe20000000000 */
[----:B------:R-:W1:Y:S01]  /*18840*/  LDC R135, c[0x0][0x230] ;  /* 0x00008c00ff877b82 */ /* 0x000e620000000800 */
[----:B------:R3:W-:Y:S04]  /*18850*/  STL.64 [R1+0x6d0], R142 ;  /* 0x0006d08e01007387 */ /* 0x0007e80000100a00 */
[----:B------:R3:W-:Y:S03]  /*18860*/  LDGSTS.E [R5+0x25e00], desc[UR8][R142.64], !P5 ;  /* 0x25e000008e057fae */ /* 0x0007e6000e921848 */
[----:B------:R-:W1:Y:S01]  /*18870*/  LDC R134, c[0x0][0x230] ;  /* 0x00008c00ff867b82 */ /* 0x000e620000000800 */
[----:B-----5:R-:W-:Y:S01]  /*18880*/  IMAD.WIDE R144, R2, 0x4, R216 ;  /* 0x0000000402907825 */ /* 0x020fe200078e02d8 */
[----:B------:R-:W-:-:S04]  /*18890*/  ISETP.GE.U32.AND P5, PT, R0, 0x7fffff4a, PT ;  /* 0x7fffff4a0000780c */ /* 0x000fc80003fa6070 */
[----:B------:R5:W-:Y:S01]  /*188a0*/  LDGSTS.E [R5+0x26200], desc[UR8][R144.64], !P1 ;  /* 0x2620000090057fae */ /* 0x000be2000c921848 */
[C---:B------:R-:W-:Y:S01]  /*188b0*/  IMAD.WIDE R146, R2.reuse, 0x4, R236 ;  /* 0x0000000402927825 */ /* 0x040fe200078e02ec */
[----:B------:R-:W1:Y:S03]  /*188c0*/  LDC R139, c[0x0][0x230] ;  /* 0x00008c00ff8b7b82 */ /* 0x000e660000000800 */
[----:B---3--:R-:W-:Y:S01]  /*188d0*/  IMAD.WIDE R142, R2, 0x4, R206 ;  /* 0x00000004028e7825 */ /* 0x008fe200078e02ce */
[----:B------:R5:W-:Y:S01]  /*188e0*/  STL.64 [R1+0x6e8], R144 ;  /* 0x0006e89001007387 */ /* 0x000be20000100a00 */
[----:B------:R-:W-:-:S03]  /*188f0*/  ISETP.GE.U32.AND P1, PT, R130, 0x7fffff46, PT ;  /* 0x7fffff468200780c */ /* 0x000fc60003f26070 */
[----:B------:R3:W-:Y:S04]  /*18900*/  STL.64 [R1+0x700], R142 ;  /* 0x0007008e01007387 */ /* 0x0007e80000100a00 */
[----:B------:R3:W-:Y:S01]  /*18910*/  LDGSTS.E [R5+0x26600], desc[UR8][R142.64], !P4 ;  /* 0x266000008e057fae */ /* 0x0007e2000e121848 */
[----:B-----5:R-:W-:-:S04]  /*18920*/  IMAD.WIDE R144, R2, 0x4, R218 ;  /* 0x0000000402907825 */ /* 0x020fc800078e02da */
[C---:B---3--:R-:W-:Y:S01]  /*18930*/  IMAD.WIDE R142, R2.reuse, 0x4, R210 ;  /* 0x00000004028e7825 */ /* 0x048fe200078e02d2 */
[----:B------:R3:W-:Y:S04]  /*18940*/  STL.64 [R1+0x718], R144 ;  /* 0x0007189001007387 */ /* 0x0007e80000100a00 */
[----:B------:R3:W-:Y:S04]  /*18950*/  LDGSTS.E [R5+0x26a00], desc[UR8][R144.64], !P3 ;  /* 0x26a0000090057fae */ /* 0x0007e8000d921848 */
[----:B------:R5:W-:Y:S04]  /*18960*/  STL.64 [R1+0x730], R142 ;  /* 0x0007308e01007387 */ /* 0x000be80000100a00 */
[----:B------:R5:W-:Y:S01]  /*18970*/  LDGSTS.E [R5+0x26e00], desc[UR8][R142.64], !P2 ;  /* 0x26e000008e057fae */ /* 0x000be2000d121848 */
[----:B---3--:R-:W-:-:S03]  /*18980*/  IMAD.WIDE R144, R2, 0x4, R212 ;  /* 0x0000000402907825 */ /* 0x008fc600078e02d4 */
[----:B------:R-:W-:Y:S04]  /*18990*/  STL.64 [R1+0x748], R146 ;  /* 0x0007489201007387 */ /* 0x000fe80000100a00 */
[----:B------:R-:W-:Y:S01]  /*189a0*/  LDGSTS.E [R5+0x27200], desc[UR8][R146.64], !P6 ;  /* 0x2720000092057fae */ /* 0x000fe2000f121848 */
[----:B-----5:R-:W-:-:S03]  /*189b0*/  IMAD.WIDE R142, R2, 0x4, R214 ;  /* 0x00000004028e7825 */ /* 0x020fc600078e02d6 */
[----:B------:R-:W-:Y:S04]  /*189c0*/  STL.64 [R1+0x760], R144 ;  /* 0x0007609001007387 */ /* 0x000fe80000100a00 */
[----:B------:R-:W-:Y:S04]  /*189d0*/  LDGSTS.E [R5+0x27600], desc[UR8][R144.64], !P5 ;  /* 0x2760000090057fae */ /* 0x000fe8000e921848 */
[----:B------:R3:W-:Y:S04]  /*189e0*/  STL.64 [R1+0x778], R142 ;  /* 0x0007788e01007387 */ /* 0x0007e80000100a00 */
[----:B------:R3:W-:Y:S02]  /*189f0*/  LDGSTS.E [R5+0x27a00], desc[UR8][R142.64], !P1 ;  /* 0x27a000008e057fae */ /* 0x0007e4000c921848 */
[----:B---3--:R-:W-:-:S05]  /*18a00*/  IMAD.WIDE R142, R2, 0x4, R244 ;  /* 0x00000004028e7825 */ /* 0x008fca00078e02f4 */
[----:B------:R3:W-:Y:S04]  /*18a10*/  STL.64 [R1+0x790], R142 ;  /* 0x0007908e01007387 */ /* 0x0007e80000100a00 */
[----:B------:R-:W5:Y:S04]  /*18a20*/  LDL.LU.64 R154, [R1+0x640] ;  /* 0x00064000019a7983 */ /* 0x000f680000300a00 */
[----:B------:R-:W5:Y:S04]  /*18a30*/  LDL.LU.64 R162, [R1+0x600] ;  /* 0x0006000001a27983 */ /* 0x000f680000300a00 */
[----:B------:R-:W5:Y:S04]  /*18a40*/  LDL.LU.64 R180, [R1+0x5c0] ;  /* 0x0005c00001b47983 */ /* 0x000f680000300a00 */
[----:B------:R-:W5:Y:S04]  /*18a50*/  LDL.LU.64 R152, [R1+0x580] ;  /* 0x0005800001987983 */ /* 0x000f680000300a00 */
[----:B------:R-:W5:Y:S01]  /*18a60*/  LDL.LU.64 R240, [R1+0x540] ;  /* 0x0005400001f07983 */ /* 0x000f620000300a00 */
[----:B------:R-:W-:-:S02]  /*18a70*/  VIADD R0, R138, 0xffffff81 ;  /* 0xffffff818a007836 */ /* 0x000fc40000000000 */
[----:B------:R-:W3:Y:S01]  /*18a80*/  LDC R138, c[0x0][0x230] ;  /* 0x00008c00ff8a7b82 */ /* 0x000ee20000000800 */
[----:B----4-:R-:W-:Y:S01]  /*18a90*/  IADD3 R130, R140, -0x44, RZ ;  /* 0xffffffbc8c827810 */ /* 0x010fe20007ffe0ff */
[----:B------:R-:W-:Y:S01]  /*18aa0*/  IMAD.WIDE R220, R2, 0x4, R220 ;  /* 0x0000000402dc7825 */ /* 0x000fe200078e02dc */
[----:B------:R-:W-:Y:S01]  /*18ab0*/  ISETP.GE.U32.AND P4, PT, R0, 0x7fffff42, PT ;  /* 0x7fffff420000780c */ /* 0x000fe20003f86070 */
[----:B------:R-:W4:Y:S02]  /*18ac0*/  LDL.LU.64 R160, [R1+0x500] ;  /* 0x0005000001a07983 */ /* 0x000f240000300a00 */
[----:B--2---:R-:W-:Y:S02]  /*18ad0*/  VIADD R0, R141, 0xffffffb8 ;  /* 0xffffffb88d007836 */ /* 0x004fe40000000000 */
[----:B------:R-:W2:Y:S01]  /*18ae0*/  LDC R140, c[0x0][0x230] ;  /* 0x00008c00ff8c7b82 */ /* 0x000ea20000000800 */
[----:B------:R-:W-:Y:S01]  /*18af0*/  ISETP.GE.U32.AND P3, PT, R130, 0x7fffff7d, PT ;  /* 0x7fffff7d8200780c */ /* 0x000fe20003f66070 */
[----:B------:R-:W-:Y:S01]  /*18b00*/  IMAD.WIDE R234, R2, 0x4, R234 ;  /* 0x0000000402ea7825 */ /* 0x000fe200078e02ea */
[----:B------:R-:W-:Y:S01]  /*18b10*/  ISETP.GE.U32.AND P2, PT, R0, 0x7fffff79, PT ;  /* 0x7fffff790000780c */ /* 0x000fe20003f46070 */
[----:B------:R-:W4:Y:S04]  /*18b20*/  LDL.LU.64 R146, [R1+0x4c0] ;  /* 0x0004c00001927983 */ /* 0x000f280000300a00 */
[----:B------:R-:W2:Y:S01]  /*18b30*/  LDC R141, c[0x0][0x230] ;  /* 0x00008c00ff8d7b82 */ /* 0x000ea20000000800 */
[----:B-1----:R-:W-:Y:S01]  /*18b40*/  VIADD R0, R131, 0xffffffb4 ;  /* 0xffffffb483007836 */ /* 0x002fe20000000000 */
[----:B------:R1:W-:Y:S01]  /*18b50*/  LDGSTS.E [R5+0x27e00], desc[UR8][R142.64], !P4 ;  /* 0x27e000008e057fae */ /* 0x0003e2000e121848 */
[----:B------:R-:W-:-:S02]  /*18b60*/  VIADD R130, R134, 0xffffffb0 ;  /* 0xffffffb086827836 */ /* 0x000fc40000000000 */
[----:B------:R-:W-:Y:S01]  /*18b70*/  IMAD.WIDE R166, R2, 0x4, R224 ;  /* 0x0000000402a67825 */ /* 0x000fe200078e02e0 */
[----:B------:R-:W4:Y:S02]  /*18b80*/  LDL.LU.64 R144, [R1+0x480] ;  /* 0x0004800001907983 */ /* 0x000f240000300a00 */
[----:B------:R-:W1:Y:S01]  /*18b90*/  LDC R131, c[0x0][0x230] ;  /* 0x00008c00ff837b82 */ /* 0x000e620000000800 */
[----:B------:R-:W-:Y:S01]  /*18ba0*/  ISETP.GE.U32.AND P6, PT, R0, 0x7fffff75, PT ;  /* 0x7fffff750000780c */ /* 0x000fe20003fc6070 */
[----:B------:R-:W-:Y:S01]  /*18bb0*/  VIADD R0, R135, 0xffffffac ;  /* 0xffffffac87007836 */ /* 0x000fe20000000000 */
[----:B------:R-:W-:Y:S01]  /*18bc0*/  ISETP.GE.U32.AND P5, PT, R130, 0x7fffff71, PT ;  /* 0x7fffff718200780c */ /* 0x000fe20003fa6070 */
[----:B------:R-:W-:Y:S04]  /*18bd0*/  LDGSTS.E [R6+0x24300], desc[UR8][R220.64], !P3 ;  /* 0x24300000dc067fae */ /* 0x000fe8000d921848 */
[----:B------:R-:W1:Y:S01]  /*18be0*/  LDC R135, c[0x0][0x230] ;  /* 0x00008c00ff877b82 */ /* 0x000e620000000800 */
[----:B------:R-:W-:Y:S01]  /*18bf0*/  ISETP.GE.U32.AND P1, PT, R0, 0x7fffff6d, PT ;  /* 0x7fffff6d0000780c */ /* 0x000fe20003f26070 */
[----:B---3--:R-:W-:Y:S01]  /*18c00*/  VIADD R0, R138, 0xffffffa4 ;  /* 0xffffffa48a007836 */ /* 0x008fe20000000000 */
[----:B------:R-:W-:Y:S01]  /*18c10*/  IADD3 R130, R139, -0x58, RZ ;  /* 0xffffffa88b827810 */ /* 0x000fe20007ffe0ff */
[----:B------:R-:W-:Y:S04]  /*18c20*/  LDGSTS.E [R6+0x24700], desc[UR8][R234.64], !P2 ;  /* 0x24700000ea067fae */ /* 0x000fe8000d121848 */
[----:B------:R-:W3:Y:S01]  /*18c30*/  LDC R138, c[0x0][0x230] ;  /* 0x00008c00ff8a7b82 */ /* 0x000ee20000000800 */
[----:B------:R-:W-:Y:S01]  /*18c40*/  ISETP.GE.U32.AND P4, PT, R130, 0x7fffff69, PT ;  /* 0x7fffff698200780c */ /* 0x000fe20003f86070 */
[----:B--2---:R-:W-:Y:S01]  /*18c50*/  VIADD R130, R140, 0xffffffa0 ;  /* 0xffffffa08c827836 */ /* 0x004fe20000000000 */
[----:B------:R-:W-:Y:S01]  /*18c60*/  ISETP.GE.U32.AND P3, PT, R0, 0x7fffff65, PT ;  /* 0x7fffff650000780c */ /* 0x000fe20003f66070 */
[----:B------:R-:W-:Y:S01]  /*18c70*/  VIADD R0, R141, 0xffffff9c ;  /* 0xffffff9c8d007836 */ /* 0x000fe20000000000 */
[----:B------:R-:W-:Y:S03]  /*18c80*/  LDGSTS.E [R6+0x24b00], desc[UR8][R166.64], !P6 ;  /* 0x24b00000a6067fae */ /* 0x000fe6000f121848 */
[----:B------:R-:W2:Y:S01]  /*18c90*/  LDC R140, c[0x0][0x230] ;  /* 0x00008c00ff8c7b82 */ /* 0x000ea20000000800 */
[----:B------:R-:W-:Y:S01]  /*18ca0*/  ISETP.GE.U32.AND P6, PT, R0, 0x7fffff5d, PT ;  /* 0x7fffff5d0000780c */ /* 0x000fe20003fc6070 */
[----:B------:R-:W-:-:S04]  /*18cb0*/  IMAD.WIDE R238, R2, 0x4, R238 ;  /* 0x0000000402ee7825 */ /* 0x000fc800078e02ee */
[----:B-1----:R-:W-:Y:S01]  /*18cc0*/  VIADD R0, R131, 0xffffff98 ;  /* 0xffffff9883007836 */ /* 0x002fe20000000000 */
[----:B------:R-:W-:Y:S01]  /*18cd0*/  LDGSTS.E [R6+0x24f00], desc[UR8][R238.64], !P5 ;  /* 0x24f00000ee067fae */ /* 0x000fe2000e921848 */
[----:B------:R-:W-:Y:S01]  /*18ce0*/  IMAD.WIDE R222, R2, 0x4, R226 ;  /* 0x0000000402de7825 */ /* 0x000fe200078e02e2 */
[----:B------:R-:W-:Y:S01]  /*18cf0*/  ISETP.GE.U32.AND P2, PT, R130, 0x7fffff61, PT ;  /* 0x7fffff618200780c */ /* 0x000fe20003f46070 */
[----:B------:R-:W1:Y:S01]  /*18d00*/  LDC R134, c[0x0][0x230] ;  /* 0x00008c00ff867b82 */ /* 0x000e620000000800 */
[----:B------:R-:W-:Y:S01]  /*18d10*/  ISETP.GE.U32.AND P5, PT, R0, 0x7fffff59, PT ;  /* 0x7fffff590000780c */ /* 0x000fe20003fa6070 */
[C---:B------:R-:W-:Y:S01]  /*18d20*/  IMAD.WIDE R228, R2.reuse, 0x4, R228 ;  /* 0x0000000402e47825 */ /* 0x040fe200078e02e4 */
[----:B------:R-:W-:Y:S03]  /*18d30*/  LDGSTS.E [R6+0x25300], desc[UR8][R222.64], !P1 ;  /* 0x25300000de067fae */ /* 0x000fe6000c921848 */
[----:B------:R-:W-:Y:S01]  /*18d40*/  VIADD R0, R135, 0xffffff90 ;  /* 0xffffff9087007836 */ /* 0x000fe20000000000 */
[----:B------:R-:W-:Y:S01]  /*18d50*/  LDGSTS.E [R6+0x25700], desc[UR8][R228.64], !P4 ;  /* 0x25700000e4067fae */ /* 0x000fe2000e121848 */
[----:B------:R-:W-:Y:S01]  /*18d60*/  IMAD.WIDE R142, R2, 0x4, R242 ;  /* 0x00000004028e7825 */ /* 0x000fe200078e02f2 */
[----:B------:R-:W4:Y:S02]  /*18d70*/  LDC R139, c[0x0][0x230] ;  /* 0x00008c00ff8b7b82 */ /* 0x000f240000000800 */
[----:B------:R-:W-:Y:S01]  /*18d80*/  ISETP.GE.U32.AND P4, PT, R0, 0x7fffff51, PT ;  /* 0x7fffff510000780c */ /* 0x000fe20003f86070 */
[----:B---3--:R-:W-:Y:S01]  /*18d90*/  VIADD R0, R138, 0xffffff8c ;  /* 0xffffff8c8a007836 */ /* 0x008fe20000000000 */
[----:B------:R3:W-:Y:S01]  /*18da0*/  STL.64 [R1+0x668], R142 ;  /* 0x0006688e01007387 */ /* 0x0007e20000100a00 */
[----:B------:R-:W-:-:S03]  /*18db0*/  IMAD.WIDE R136, R2, 0x4, R136 ;  /* 0x0000000402887825 */ /* 0x000fc600078e0288 */
[----:B------:R4:W-:Y:S01]  /*18dc0*/  LDGSTS.E [R6+0x25b00], desc[UR8][R142.64], !P3 ;  /* 0x25b000008e067fae */ /* 0x0009e2000d921848 */
[----:B------:R-:W-:Y:S01]  /*18dd0*/  IMAD.WIDE R148, R2, 0x4, R232 ;  /* 0x0000000402947825 */ /* 0x000fe200078e02e8 */
[----:B------:R-:W-:Y:S01]  /*18de0*/  ISETP.GE.U32.AND P3, PT, R0, 0x7fffff4d, PT ;  /* 0x7fffff4d0000780c */ /* 0x000fe20003f66070 */
[----:B------:R-:W4:Y:S01]  /*18df0*/  LDC R141, c[0x0][0x230] ;  /* 0x00008c00ff8d7b82 */ /* 0x000f220000000800 */
[----:B------:R-:W-:Y:S01]  /*18e00*/  LDGSTS.E [R6+0x25f00], desc[UR8][R136.64], !P2 ;  /* 0x25f0000088067fae */ /* 0x000fe2000d121848 */
[----:B--2---:R-:W-:Y:S02]  /*18e10*/  VIADD R0, R140, 0xffffff84 ;  /* 0xffffff848c007836 */ /* 0x004fe40000000000 */
[----:B------:R-:W-:Y:S01]  /*18e20*/  IMAD.WIDE R132, R2, 0x4, R132 ;  /* 0x0000000402847825 */ /* 0x000fe200078e0284 */
[----:B------:R2:W-:Y:S04]  /*18e30*/  LDGSTS.E [R6+0x26300], desc[UR8][R148.64], !P6 ;  /* 0x2630000094067fae */ /* 0x0005e8000f121848 */
[----:B---3--:R-:W3:Y:S01]  /*18e40*/  LDL.LU.64 R142, [R1+0x440] ;  /* 0x00044000018e7983 */ /* 0x008ee20000300a00 */
[----:B------:R-:W-:-:S03]  /*18e50*/  ISETP.GE.U32.AND P6, PT, R0, 0x7fffff45, PT ;  /* 0x7fffff450000780c */ /* 0x000fc60003fc6070 */
[----:B------:R-:W-:Y:S01]  /*18e60*/  STL.64 [R1+0x688], R136 ;  /* 0x0006888801007387 */ /* 0x000fe20000100a00 */
[----:B------:R-:W-:-:S03]  /*18e70*/  SHF.L.U32 R0, R249, 0x6, RZ ;  /* 0x00000006f9007819 */ /* 0x000fc600000006ff */
[----:B------:R1:W-:Y:S04]  /*18e80*/  STL.64 [R1+0x6a8], R148 ;  /* 0x0006a89401007387 */ /* 0x0003e80000100a00 */
[----:B------:R-:W2:Y:S04]  /*18e90*/  LDL.LU.64 R150, [R1+0x400] ;  /* 0x0004000001967983 */ /* 0x000ea80000300a00 */
[----:B------:R2:W-:Y:S04]  /*18ea0*/  STL.64 [R1+0x6c8], R132 ;  /* 0x0006c88401007387 */ /* 0x0005e80000100a00 */
[----:B-1----:R-:W2:Y:S04]  /*18eb0*/  LDL.LU.64 R148, [R1+0x200] ;  /* 0x0002000001947983 */ /* 0x002ea80000300a00 */
[----:B------:R-:W2:Y:S01]  /*18ec0*/  LDL.LU.64 R194, [R1+0x1f8] ;  /* 0x0001f80001c27983 */ /* 0x000ea20000300a00 */
[----:B------:R-:W-:-:S03]  /*18ed0*/  IADD3 R130, R134, -0x6c, RZ ;  /* 0xffffff9486827810 */ /* 0x000fc60007ffe0ff */
[----:B------:R1:W-:Y:S01]  /*18ee0*/  LDGSTS.E [R6+0x26700], desc[UR8][R132.64], !P5 ;  /* 0x2670000084067fae */ /* 0x0003e2000e921848 */
[----:B-----5:R-:W-:-:S05]  /*18ef0*/  IMAD.WIDE R184, R0, 0x4, R154 ;  /* 0x0000000400b87825 */ /* 0x020fca00078e029a */
[----:B------:R-:W-:Y:S01]  /*18f00*/  STL.64 [R1+0x640], R184 ;  /* 0x000640b801007387 */ /* 0x000fe20000100a00 */
[----:B------:R-:W-:-:S03]  /*18f10*/  IMAD.WIDE R176, R0, 0x4, R240 ;  /* 0x0000000400b07825 */ /* 0x000fc600078e02f0 */
[----:B------:R-:W5:Y:S01]  /*18f20*/  LDL.LU.64 R240, [R1+0x1f0] ;  /* 0x0001f00001f07983 */ /* 0x000f620000300a00 */
[----:B------:R-:W-:-:S04]  /*18f30*/  IMAD.WIDE R182, R0, 0x4, R162 ;  /* 0x0000000400b67825 */ /* 0x000fc800078e02a2 */
[C---:B------:R-:W-:Y:S01]  /*18f40*/  IMAD.WIDE R180, R0.reuse, 0x4, R180 ;  /* 0x0000000400b47825 */ /* 0x040fe200078e02b4 */
[----:B------:R-:W-:Y:S03]  /*18f50*/  STL.64 [R1+0x7a8], R182 ;  /* 0x0007a8b601007387 */ /* 0x000fe60000100a00 */
[C---:B------:R-:W-:Y:S01]  /*18f60*/  IMAD.WIDE R178, R0.reuse, 0x4, R152 ;  /* 0x0000000400b27825 */ /* 0x040fe200078e0298 */
[----:B------:R-:W-:Y:S03]  /*18f70*/  STL.64 [R1+0x7e0], R180 ;  /* 0x0007e0b401007387 */ /* 0x000fe60000100a00 */
[C---:B----4-:R-:W-:Y:S01]  /*18f80*/  IMAD.WIDE R174, R0.reuse, 0x4, R160 ;  /* 0x0000000400ae7825 */ /* 0x050fe200078e02a0 */
[----:B------:R-:W-:Y:S04]  /*18f90*/  STL.64 [R1+0x808], R178 ;  /* 0x000808b201007387 */ /* 0x000fe80000100a00 */
[----:B------:R-:W4:Y:S01]  /*18fa0*/  LDL.LU.64 R190, [R1+0x1e8] ;  /* 0x0001e80001be7983 */ /* 0x000f220000300a00 */
[----:B------:R-:W-:-:S03]  /*18fb0*/  IMAD.WIDE R172, R0, 0x4, R146 ;  /* 0x0000000400ac7825 */ /* 0x000fc600078e0292 */
[----:B------:R-:W4:Y:S04]  /*18fc0*/  LDL.LU.64 R188, [R1+0x1e0] ;  /* 0x0001e00001bc7983 */ /* 0x000f280000300a00 */
[----:B------:R-:W-:Y:S01]  /*18fd0*/  STL.64 [R1+0x828], R176 ;  /* 0x000828b001007387 */ /* 0x000fe20000100a00 */
[----:B------:R-:W-:-:S04]  /*18fe0*/  IMAD.WIDE R164, R0, 0x4, R144 ;  /* 0x0000000400a47825 */ /* 0x000fc800078e0290 */
[----:B------:R-:W-:-:S04]  /*18ff0*/  IMAD.WIDE R144, R0, 0x4, R124 ;  /* 0x0000000400907825 */ /* 0x000fc800078e027c */
[C---:B---3--:R-:W-:Y:S02]  /*19000*/  IMAD.WIDE R162, R0.reuse, 0x4, R142 ;  /* 0x0000000400a27825 */ /* 0x048fe400078e028e */
[----:B------:R-:W3:Y:S04]  /*19010*/  LDL.LU.64 R142, [R1+0x380] ;  /* 0x00038000018e7983 */ /* 0x000ee80000300a00 */
[----:B------:R-:W3:Y:S04]  /*19020*/  LDL.LU.64 R158, [R1+0x340] ;  /* 0x00034000019e7983 */ /* 0x000ee80000300a00 */
[----:B------:R-:W-:Y:S04]  /*19030*/  STL.64 [R1+0x848], R174 ;  /* 0x000848ae01007387 */ /* 0x000fe80000100a00 */
[----:B------:R-:W3:Y:S01]  /*19040*/  LDL.LU.64 R146, [R1+0x300] ;  /* 0x0003000001927983 */ /* 0x000ee20000300a00 */
[----:B--2---:R-:W-:-:S03]  /*19050*/  IMAD.WIDE R160, R0, 0x4, R150 ;  /* 0x0000000400a07825 */ /* 0x004fc600078e0296 */
[----:B------:R-:W2:Y:S04]  /*19060*/  LDL.LU.64 R156, [R1+0x2c0] ;  /* 0x0002c000019c7983 */ /* 0x000ea80000300a00 */
[----:B------:R-:W-:Y:S04]  /*19070*/  STL.64 [R1+0x870], R172 ;  /* 0x000870ac01007387 */ /* 0x000fe80000100a00 */
[----:B------:R-:W2:Y:S01]  /*19080*/  LDL.LU.64 R124, [R1+0x1150] ;  /* 0x00115000017c7983 */ /* 0x000ea20000300a00 */
[----:B------:R-:W-:-:S03]  /*19090*/  IMAD.WIDE R196, R2, 0x4, R148 ;  /* 0x0000000402c47825 */ /* 0x000fc600078e0294 */
[----:B------:R-:W2:Y:S04]  /*190a0*/  LDL.LU.64 R154, [R1+0x280] ;  /* 0x00028000019a7983 */ /* 0x000ea80000300a00 */
[----:B------:R-:W2:Y:S04]  /*190b0*/  LDL.LU.64 R150, [R1+0x240] ;  /* 0x0002400001967983 */ /* 0x000ea80000300a00 */
[----:B------:R-:W-:Y:S04]  /*190c0*/  STL.64 [R1+0x888], R164 ;  /* 0x000888a401007387 */ /* 0x000fe80000100a00 */
[----:B------:R-:W2:Y:S04]  /*190d0*/  LDL.LU.64 R152, [R1+0x1d0] ;  /* 0x0001d00001987983 */ /* 0x000ea80000300a00 */
[----:B------:R-:W2:Y:S04]  /*190e0*/  LDL.LU.64 R148, [R1+0x190] ;  /* 0x0001900001947983 */ /* 0x000ea80000300a00 */
[----:B------:R-:W-:Y:S04]  /*190f0*/  STL.64 [R1+0x8b0], R162 ;  /* 0x0008b0a201007387 */ /* 0x000fe80000100a00 */
[----:B------:R-:W2:Y:S04]  /*19100*/  LDL.LU.64 R198, [R1+0x150] ;  /* 0x0001500001c67983 */ /* 0x000ea80000300a00 */
[----:B------:R-:W2:Y:S04]  /*19110*/  LDL.LU.64 R230, [R1+0x110] ;  /* 0x0001100001e67983 */ /* 0x000ea80000300a00 */
[----:B------:R-:W2:Y:S04]  /*19120*/  LDL.LU.64 R204, [R1+0xd0] ;  /* 0x0000d00001cc7983 */ /* 0x000ea80000300a00 */
[----:B------:R-:W-:Y:S04]  /*19130*/  STL.64 [R1+0x8c8], R160 ;  /* 0x0008c8a001007387 */ /* 0x000fe80000100a00 */
[----:B------:R-:W-:Y:S04]  /*19140*/  STL.64 [R1+0x4c0], R196 ;  /* 0x0004c0c401007387 */ /* 0x000fe80000100a00 */
[----:B------:R-:W1:Y:S04]  /*19150*/  LDL.LU.64 R202, [R1+0x90] ;  /* 0x0000900001ca7983 */ /* 0x000e680000300a00 */
[----:B------:R-:W2:Y:S01]  /*19160*/  LDL.LU.64 R208, [R1+0x50] ;  /* 0x0000500001d07983 */ /* 0x000ea20000300a00 */
[----:B-----5:R-:W-:-:S03]  /*19170*/  IMAD.WIDE R192, R2, 0x4, R240 ;  /* 0x0000000402c07825 */ /* 0x020fc600078e02f0 */
[----:B------:R-:W5:Y:S01]  /*19180*/  LDL.LU.64 R240, [R1+0x10] ;  /* 0x0000100001f07983 */ /* 0x000f620000300a00 */
[----:B------:R-:W-:Y:S01]  /*19190*/  ISETP.GE.U32.AND P1, PT, R130, 0x7fffff55, PT ;  /* 0x7fffff558200780c */ /* 0x000fe20003f26070 */
[----:B------:R-:W-:Y:S02]  /*191a0*/  VIADD R130, R139, 0xffffff88 ;  /* 0xffffff888b827836 */ /* 0x000fe40000000000 */
[----:B------:R-:W-:-:S03]  /*191b0*/  IMAD.WIDE R194, R2, 0x4, R194 ;  /* 0x0000000402c27825 */ /* 0x000fc600078e02c2 */
[----:B------:R-:W-:Y:S01]  /*191c0*/  ISETP.GE.U32.AND P2, PT, R130, 0x7fffff49, PT ;  /* 0x7fffff498200780c */ /* 0x000fe20003f46070 */
[----:B------:R-:W-:Y:S01]  /*191d0*/  VIADD R130, R141, 0xffffff80 ;  /* 0xffffff808d827836 */ /* 0x000fe20000000000 */
[----:B------:R5:W-:Y:S04]  /*191e0*/  STL.64 [R1+0x8f8], R144 ;  /* 0x0008f89001007387 */ /* 0x000be80000100a00 */
[----:B------:R-:W-:Y:S01]  /*191f0*/  ISETP.GE.U32.AND P5, PT, R130, 0x7fffff41, PT ;  /* 0x7fffff418200780c */ /* 0x000fe20003fa6070 */
[----:B------:R-:W-:Y:S01]  /*19200*/  STL.64 [R1+0x500], R194 ;  /* 0x000500c201007387 */ /* 0x000fe20000100a00 */
[----:B----4-:R-:W-:-:S03]  /*19210*/  IMAD.WIDE R190, R2, 0x4, R190 ;  /* 0x0000000402be7825 */ /* 0x010fc600078e02be */
[----:B------:R-:W-:Y:S01]  /*19220*/  STL.64 [R1+0x540], R192 ;  /* 0x000540c001007387 */ /* 0x000fe20000100a00 */
[----:B------:R-:W-:-:S03]  /*19230*/  IMAD.WIDE R188, R2, 0x4, R188 ;  /* 0x0000000402bc7825 */ /* 0x000fc600078e02bc */
[----:B------:R-:W-:Y:S04]  /*19240*/  STL.64 [R1+0x580], R190 ;  /* 0x000580be01007387 */ /* 0x000fe80000100a00 */
[----:B------:R-:W-:Y:S04]  /*19250*/  STL.64 [R1+0x5c0], R188 ;  /* 0x0005c0bc01007387 */ /* 0x000fe80000100a00 */
[----:B------:R-:W-:Y:S04]  /*19260*/  LDGSTS.E [R6+0x26b00], desc[UR8][R196.64], !P1 ;  /* 0x26b00000c4067fae */ /* 0x000fe8000c921848 */
[----:B------:R-:W-:Y:S04]  /*19270*/  LDGSTS.E [R6+0x26f00], desc[UR8][R194.64], !P4 ;  /* 0x26f00000c2067fae */ /* 0x000fe8000e121848 */
[----:B------:R-:W-:Y:S01]  /*19280*/  LDGSTS.E [R6+0x27300], desc[UR8][R192.64], !P3 ;  /* 0x27300000c0067fae */ /* 0x000fe2000d921848 */
[----:B------:R-:W-:-:S03]  /*19290*/  IMAD.WIDE R16, R0, 0x4, R16 ;  /* 0x0000000400107825 */ /* 0x000fc600078e0210 */
[----:B------:R-:W-:Y:S01]  /*192a0*/  LDGSTS.E [R6+0x27700], desc[UR8][R190.64], !P2 ;  /* 0x27700000be067fae */ /* 0x000fe2000d121848 */
[----:B------:R-:W-:-:S03]  /*192b0*/  IMAD.WIDE R18, R0, 0x4, R18 ;  /* 0x0000000400127825 */ /* 0x000fc600078e0212 */
[----:B------:R-:W-:Y:S01]  /*192c0*/  LDGSTS.E [R6+0x27b00], desc[UR8][R188.64], !P6 ;  /* 0x27b00000bc067fae */ /* 0x000fe2000f121848 */
[----:B------:R-:W-:-:S04]  /*192d0*/  IMAD.WIDE R20, R0, 0x4, R20 ;  /* 0x0000000400147825 */ /* 0x000fc800078e0214 */
[----:B------:R-:W-:-:S04]  /*192e0*/  IMAD.WIDE R22, R0, 0x4, R22 ;  /* 0x0000000400167825 */ /* 0x000fc800078e0216 */
[----:B------:R-:W-:-:S04]  /*192f0*/  IMAD.WIDE R24, R0, 0x4, R24 ;  /* 0x0000000400187825 */ /* 0x000fc800078e0218 */
[----:B------:R-:W-:-:S04]  /*19300*/  IMAD.WIDE R26, R0, 0x4, R26 ;  /* 0x00000004001a7825 */ /* 0x000fc800078e021a */
[----:B------:R-:W-:-:S04]  /*19310*/  IMAD.WIDE R28, R0, 0x4, R28 ;  /* 0x00000004001c7825 */ /* 0x000fc800078e021c */
[----:B---3--:R-:W-:-:S04]  /*19320*/  IMAD.WIDE R142, R0, 0x4, R142 ;  /* 0x00000004008e7825 */ /* 0x008fc800078e028e */
[----:B------:R-:W-:-:S04]  /*19330*/  IMAD.WIDE R158, R0, 0x4, R158 ;  /* 0x00000004009e7825 */ /* 0x000fc800078e029e */
[----:B------:R-:W-:-:S04]  /*19340*/  IMAD.WIDE R146, R0, 0x4, R146 ;  /* 0x0000000400927825 */ /* 0x000fc800078e0292 */
[----:B--2---:R-:W-:-:S04]  /*19350*/  IMAD.WIDE R156, R0, 0x4, R156 ;  /* 0x00000004009c7825 */ /* 0x004fc800078e029c */
[----:B------:R-:W-:-:S04]  /*19360*/  IMAD.WIDE R186, R2, 0x4, R124 ;  /* 0x0000000402ba7825 */ /* 0x000fc800078e027c */
[C---:B------:R-:W-:Y:S01]  /*19370*/  IMAD.WIDE R154, R0.reuse, 0x4, R154 ;  /* 0x00000004009a7825 */ /* 0x040fe200078e029a */
[----:B------:R-:W-:Y:S03]  /*19380*/  STL.64 [R1+0x600], R186 ;  /* 0x000600ba01007387 */ /* 0x000fe60000100a00 */
[C---:B------:R-:W-:Y:S01]  /*19390*/  IMAD.WIDE R150, R0.reuse, 0x4, R150 ;  /* 0x0000000400967825 */ /* 0x040fe200078e0296 */
[----:B------:R2:W-:Y:S04]  /*193a0*/  STL.64 [R1+0x928], R142 ;  /* 0x0009288e01007387 */ /* 0x0005e80000100a00 */
[----:B------:R-:W-:Y:S01]  /*193b0*/  STL.64 [R1+0x938], R158 ;  /* 0x0009389e01007387 */ /* 0x000fe20000100a00 */
[----:B------:R-:W-:-:S03]  /*193c0*/  IMAD.WIDE R152, R0, 0x4, R152 ;  /* 0x0000000400987825 */ /* 0x000fc600078e0298 */
[----:B------:R3:W-:Y:S01]  /*193d0*/  STL.64 [R1+0x968], R146 ;  /* 0x0009689201007387 */ /* 0x0007e20000100a00 */
[----:B------:R-:W-:-:S03]  /*193e0*/  IMAD.WIDE R148, R0, 0x4, R148 ;  /* 0x0000000400947825 */ /* 0x000fc600078e0294 */
[----:B------:R-:W-:Y:S04]  /*193f0*/  STL.64 [R1+0x978], R156 ;  /* 0x0009789c01007387 */ /* 0x000fe80000100a00 */
[----:B------:R-:W-:Y:S01]  /*19400*/  STL.64 [R1+0x9b0], R154 ;  /* 0x0009b09a01007387 */ /* 0x000fe20000100a00 */
[----:B------:R-:W-:-:S03]  /*19410*/  IMAD.WIDE R140, R0, 0x4, R198 ;  /* 0x00000004008c7825 */ /* 0x000fc600078e02c6 */
[----:B------:R4:W-:Y:S01]  /*19420*/  STL.64 [R1+0x9b8], R150 ;  /* 0x0009b89601007387 */ /* 0x0009e20000100a00 */
[----:B------:R-:W-:-:S03]  /*19430*/  IMAD.WIDE R138, R0, 0x4, R230 ;  /* 0x00000004008a7825 */ /* 0x000fc600078e02e6 */
[----:B------:R-:W-:Y:S01]  /*19440*/  STL.64 [R1+0x9f0], R152 ;  /* 0x0009f09801007387 */ /* 0x000fe20000100a00 */
[----:B------:R-:W-:-:S03]  /*19450*/  IMAD.WIDE R134, R0, 0x4, R204 ;  /* 0x0000000400867825 */ /* 0x000fc600078e02cc */
[----:B------:R4:W-:Y:S04]  /*19460*/  STL.64 [R1+0x9f8], R148 ;  /* 0x0009f89401007387 */ /* 0x0009e80000100a00 */
[----:B------:R-:W-:Y:S04]  /*19470*/  STL.64 [R1+0xa30], R140 ;  /* 0x000a308c01007387 */ /* 0x000fe80000100a00 */
[----:B------:R-:W-:Y:S01]  /*19480*/  LDGSTS.E [R6+0x27f00], desc[UR8][R186.64], !P5 ;  /* 0x27f00000ba067fae */ /* 0x000fe2000e921848 */
[----:B-1----:R-:W-:-:S03]  /*19490*/  IMAD.WIDE R132, R0, 0x4, R202 ;  /* 0x0000000400847825 */ /* 0x002fc600078e02ca */
[----:B------:R-:W-:Y:S01]  /*194a0*/  STL.64 [R1+0xa38], R138 ;  /* 0x000a388a01007387 */ /* 0x000fe20000100a00 */
[----:B------:R-:W-:-:S03]  /*194b0*/  IMAD.WIDE R130, R0, 0x4, R208 ;  /* 0x0000000400827825 */ /* 0x000fc600078e02d0 */
[----:B------:R-:W0:Y:S04]  /*194c0*/  LDGDEPBAR ;  /* 0x00000000000079af */ /* 0x000e280000000000 */
[----:B------:R-:W-:Y:S04]  /*194d0*/  STL.64 [R1+0xa78], R134 ;  /* 0x000a788601007387 */ /* 0x000fe80000100a00 */
[----:B------:R1:W-:Y:S04]  /*194e0*/  LDGSTS.E [R3+0x10000], desc[UR8][R184.64], P0 ;  /* 0x10000000b8037fae */ /* 0x0003e80008121848 */
[----:B------:R-:W-:Y:S04]  /*194f0*/  STL.64 [R1+0xab8], R132 ;  /* 0x000ab88401007387 */ /* 0x000fe80000100a00 */
[----:B------:R1:W-:Y:S04]  /*19500*/  LDGSTS.E [R3+0x10800], desc[UR8][R182.64], P0 ;  /* 0x10800000b6037fae */ /* 0x0003e80008121848 */
[----:B------:R-:W-:Y:S04]  /*19510*/  STL.64 [R1+0xaf8], R130 ;  /* 0x000af88201007387 */ /* 0x000fe80000100a00 */
[----:B------:R1:W-:Y:S04]  /*19520*/  LDGSTS.E [R3+0x11000], desc[UR8][R180.64], P0 ;  /* 0x11000000b4037fae */ /* 0x0003e80008121848 */
[----:B------:R-:W-:Y:S04]  /*19530*/  LDGSTS.E [R3+0x11800], desc[UR8][R178.64], P0 ;  /* 0x11800000b2037fae */ /* 0x000fe80008121848 */
[----:B------:R1:W-:Y:S04]  /*19540*/  LDGSTS.E [R3+0x12000], desc[UR8][R176.64], P0 ;  /* 0x12000000b0037fae */ /* 0x0003e80008121848 */
[----:B------:R1:W-:Y:S04]  /*19550*/  LDGSTS.E [R3+0x12800], desc[UR8][R174.64], P0 ;  /* 0x12800000ae037fae */ /* 0x0003e80008121848 */
[----:B------:R1:W-:Y:S04]  /*19560*/  LDGSTS.E [R3+0x13000], desc[UR8][R172.64], P0 ;  /* 0x13000000ac037fae */ /* 0x0003e80008121848 */
[----:B------:R1:W-:Y:S04]  /*19570*/  LDGSTS.E [R3+0x13800], desc[UR8][R164.64], P0 ;  /* 0x13800000a4037fae */ /* 0x0003e80008121848 */
[----:B------:R1:W-:Y:S04]  /*19580*/  LDGSTS.E [R3+0x14000], desc[UR8][R162.64], P0 ;  /* 0x14000000a2037fae */ /* 0x0003e80008121848 */
[----:B------:R1:W-:Y:S04]  /*19590*/  LDGSTS.E [R3+0x14800], desc[UR8][R160.64], P0 ;  /* 0x14800000a0037fae */ /* 0x0003e80008121848 */
[----:B------:R-:W-:Y:S04]  /*195a0*/  LDGSTS.E [R3+0x15000], desc[UR8][R144.64], P0 ;  /* 0x1500000090037fae */ /* 0x000fe80008121848 */
        /* <DEDUP_REMOVED lines=12> */
[----:B------:R-:W-:Y:S01]  /*19670*/  LDGSTS.E [R3+0x1b800], desc[UR8][R130.64], P0 ;  /* 0x1b80000082037fae */ /* 0x000fe20008121848 */
[----:B-----5:R-:W-:-:S05]  /*19680*/  IMAD.WIDE R124, R0, 0x4, R240 ;  /* 0x00000004007c7825 */ /* 0x020fca00078e02f0 */
[----:B------:R-:W-:Y:S04]  /*19690*/  STL.64 [R1+0xb38], R124 ;  /* 0x000b387c01007387 */ /* 0x000fe80000100a00 */
[----:B------:R-:W-:Y:S04]  /*196a0*/  STL.64 [R1+0xb78], R16 ;  /* 0x000b781001007387 */ /* 0x000fe80000100a00 */
[----:B------:R-:W-:Y:S04]  /*196b0*/  STL.64 [R1+0xbb8], R18 ;  /* 0x000bb81201007387 */ /* 0x000fe80000100a00 */
[----:B------:R-:W-:Y:S04]  /*196c0*/  STL.64 [R1+0xbf8], R20 ;  /* 0x000bf81401007387 */ /* 0x000fe80000100a00 */
[----:B------:R-:W-:Y:S04]  /*196d0*/  STL.64 [R1+0xc38], R22 ;  /* 0x000c381601007387 */ /* 0x000fe80000100a00 */
[----:B------:R-:W-:Y:S04]  /*196e0*/  STL.64 [R1+0xc78], R24 ;  /* 0x000c781801007387 */ /* 0x000fe80000100a00 */
[----:B------:R-:W-:Y:S04]  /*196f0*/  STL.64 [R1+0xcb8], R26 ;  /* 0x000cb81a01007387 */ /* 0x000fe80000100a00 */
[----:B------:R5:W-:Y:S04]  /*19700*/  STL.64 [R1+0xcf8], R28 ;  /* 0x000cf81c01007387 */ /* 0x000be80000100a00 */
[----:B------:R-:W1:Y:S04]  /*19710*/  LDL.LU.64 R144, [R1+0x638] ;  /* 0x0006380001907983 */ /* 0x000e680000300a00 */
[----:B--2---:R-:W2:Y:S04]  /*19720*/  LDL.LU.64 R142, [R1+0x5f8] ;  /* 0x0005f800018e7983 */ /* 0x004ea80000300a00 */
[----:B------:R-:W5:Y:S04]  /*19730*/  LDL.LU.64 R180, [R1+0x5b8] ;  /* 0x0005b80001b47983 */ /* 0x000f680000300a00 */
[----:B---3--:R-:W3:Y:S04]  /*19740*/  LDL.LU.64 R146, [R1+0x578] ;  /* 0x0005780001927983 */ /* 0x008ee80000300a00 */
[----:B----4-:R-:W4:Y:S04]  /*19750*/  LDL.LU.64 R150, [R1+0x538] ;  /* 0x0005380001967983 */ /* 0x010f280000300a00 */
[----:B------:R-:W3:Y:S04]  /*19760*/  LDL.LU.64 R148, [R1+0x4f8] ;  /* 0x0004f80001947983 */ /* 0x000ee80000300a00 */
[----:B------:R-:W3:Y:S04]  /*19770*/  LDL.LU.64 R194, [R1+0x4b8] ;  /* 0x0004b80001c27983 */ /* 0x000ee80000300a00 */
[----:B------:R-:W3:Y:S04]  /*19780*/  LDL.LU.64 R162, [R1+0x478] ;  /* 0x0004780001a27983 */ /* 0x000ee80000300a00 */
[----:B------:R-:W3:Y:S04]  /*19790*/  LDL.LU.64 R240, [R1+0x438] ;  /* 0x0004380001f07983 */ /* 0x000ee80000300a00 */
[----:B------:R-:W3:Y:S04]  /*197a0*/  LDL.LU.64 R160, [R1+0x3f8] ;  /* 0x0003f80001a07983 */ /* 0x000ee80000300a00 */
[----:B------:R-:W-:Y:S04]  /*197b0*/  LDGSTS.E [R3+0x1c000], desc[UR8][R124.64], P0 ;  /* 0x1c0000007c037fae */ /* 0x000fe80008121848 */
[----:B------:R-:W-:Y:S04]  /*197c0*/  LDGSTS.E [R3+0x1c800], desc[UR8][R16.64], P0 ;  /* 0x1c80000010037fae */ /* 0x000fe80008121848 */
[----:B------:R-:W-:Y:S04]  /*197d0*/  LDGSTS.E [R3+0x1d000], desc[UR8][R18.64], P0 ;  /* 0x1d00000012037fae */ /* 0x000fe80008121848 */
[----:B------:R-:W-:Y:S04]  /*197e0*/  LDGSTS.E [R3+0x1d800], desc[UR8][R20.64], P0 ;  /* 0x1d80000014037fae */ /* 0x000fe80008121848 */
[----:B------:R-:W-:Y:S04]  /*197f0*/  LDGSTS.E [R3+0x1e000], desc[UR8][R22.64], P0 ;  /* 0x1e00000016037fae */ /* 0x000fe80008121848 */
[----:B------:R-:W-:Y:S04]  /*19800*/  LDGSTS.E [R3+0x1e800], desc[UR8][R24.64], P0 ;  /* 0x1e80000018037fae */ /* 0x000fe80008121848 */
[----:B------:R-:W-:Y:S04]  /*19810*/  LDGSTS.E [R3+0x1f000], desc[UR8][R26.64], P0 ;  /* 0x1f0000001a037fae */ /* 0x000fe80008121848 */
[----:B------:R3:W-:Y:S01]  /*19820*/  LDGSTS.E [R3+0x1f800], desc[UR8][R28.64], P0 ;  /* 0x1f8000001c037fae */ /* 0x0007e20008121848 */
[----:B-1----:R-:W-:-:S03]  /*19830*/  IMAD.WIDE R184, R0, 0x4, R144 ;  /* 0x0000000400b87825 */ /* 0x002fc600078e0290 */
[----:B------:R-:W3:Y:S01]  /*19840*/  LDL.LU.64 R144, [R1+0x3b8] ;  /* 0x0003b80001907983 */ /* 0x000ee20000300a00 */
[----:B--2---:R-:W-:-:S03]  /*19850*/  IMAD.WIDE R182, R0, 0x4, R142 ;  /* 0x0000000400b67825 */ /* 0x004fc600078e028e */
[----:B------:R-:W2:Y:S04]  /*19860*/  LDL.LU.64 R142, [R1+0x378] ;  /* 0x00037800018e7983 */ /* 0x000ea80000300a00 */
[----:B------:R-:W2:Y:S01]  /*19870*/  LDL.LU.64 R158, [R1+0x338] ;  /* 0x00033800019e7983 */ /* 0x000ea20000300a00 */
[----:B-----5:R-:W-:-:S03]  /*19880*/  IMAD.WIDE R180, R0, 0x4, R180 ;  /* 0x0000000400b47825 */ /* 0x020fc600078e02b4 */
[----:B------:R-:W5:Y:S01]  /*19890*/  LDL.LU.64 R154, [R1+0x2f8] ;  /* 0x0002f800019a7983 */ /* 0x000f620000300a00 */
[----:B----4-:R-:W-:-:S03]  /*198a0*/  IMAD.WIDE R176, R0, 0x4, R150 ;  /* 0x0000000400b07825 */ /* 0x010fc600078e0296 */
[----:B------:R-:W4:Y:S04]  /*198b0*/  LDL.LU.64 R156, [R1+0x2b8] ;  /* 0x0002b800019c7983 */ /* 0x000f280000300a00 */
[----:B------:R-:W-:Y:S01]  /*198c0*/  STL.64 [R1+0xd0], R184 ;  /* 0x0000d0b801007387 */ /* 0x000fe20000100a00 */
[----:B---3--:R-:W-:-:S03]  /*198d0*/  IMAD.WIDE R174, R0, 0x4, R148 ;  /* 0x0000000400ae7825 */ /* 0x008fc600078e0294 */
[----:B------:R-:W3:Y:S01]  /*198e0*/  LDL.LU.64 R152, [R1+0x278] ;  /* 0x0002780001987983 */ /* 0x000ee20000300a00 */
[----:B------:R-:W-:-:S03]  /*198f0*/  IMAD.WIDE R178, R0, 0x4, R146 ;  /* 0x0000000400b27825 */ /* 0x000fc600078e0292 */
[----:B------:R-:W3:Y:S04]  /*19900*/  LDL.LU.64 R150, [R1+0x238] ;  /* 0x0002380001967983 */ /* 0x000ee80000300a00 */
[----:B------:R-:W-:Y:S04]  /*19910*/  STL.64 [R1+0x110], R182 ;  /* 0x000110b601007387 */ /* 0x000fe80000100a00 */
[----:B------:R-:W3:Y:S04]  /*19920*/  LDL.LU.64 R148, [R1+0x1c8] ;  /* 0x0001c80001947983 */ /* 0x000ee80000300a00 */
[----:B------:R-:W3:Y:S04]  /*19930*/  LDL.LU.64 R146, [R1+0x188] ;  /* 0x0001880001927983 */ /* 0x000ee80000300a00 */
[----:B------:R-:W-:Y:S04]  /*19940*/  STL.64 [R1+0x300], R180 ;  /* 0x000300b401007387 */ /* 0x000fe80000100a00 */
[----:B------:R-:W3:Y:S04]  /*19950*/  LDL.LU.64 R186, [R1+0x148] ;  /* 0x0001480001ba7983 */ /* 0x000ee80000300a00 */
[----:B------:R-:W3:Y:S01]  /*19960*/  LDL.LU.64 R190, [R1+0x108] ;  /* 0x0001080001be7983 */ /* 0x000ee20000300a00 */
[----:B------:R-:W-:-:S03]  /*19970*/  IMAD.WIDE R172, R0, 0x4, R194 ;  /* 0x0000000400ac7825 */ /* 0x000fc600078e02c2 */
[----:B------:R-:W-:Y:S01]  /*19980*/  STL.64 [R1+0x638], R178 ;  /* 0x000638b201007387 */ /* 0x000fe20000100a00 */
[----:B------:R-:W-:-:S03]  /*19990*/  IMAD.WIDE R164, R0, 0x4, R162 ;  /* 0x0000000400a47825 */ /* 0x000fc600078e02a2 */
[----:B------:R-:W3:Y:S01]  /*199a0*/  LDL.LU.64 R188, [R1+0xc8] ;  /* 0x0000c80001bc7983 */ /* 0x000ee20000300a00 */
[----:B------:R-:W-:-:S03]  /*199b0*/  IMAD.WIDE R162, R0, 0x4, R240 ;  /* 0x0000000400a27825 */ /* 0x000fc600078e02f0 */
[----:B------:R-:W3:Y:S04]  /*199c0*/  LDL.LU.64 R208, [R1+0x88] ;  /* 0x0000880001d07983 */ /* 0x000ee80000300a00 */
[----:B------:R-:W-:Y:S04]  /*199d0*/  STL.64 [R1+0x7d0], R176 ;  /* 0x0007d0b001007387 */ /* 0x000fe80000100a00 */
[----:B------:R-:W3:Y:S04]  /*199e0*/  LDL.LU.64 R194, [R1+0x48] ;  /* 0x0000480001c27983 */ /* 0x000ee80000300a00 */
[----:B------:R-:W3:Y:S01]  /*199f0*/  LDL.LU.64 R240, [R1+0x8] ;  /* 0x0000080001f07983 */ /* 0x000ee20000300a00 */
[----:B------:R-:W-:-:S03]  /*19a00*/  IMAD.WIDE R160, R0, 0x4, R160 ;  /* 0x0000000400a07825 */ /* 0x000fc600078e02a0 */
[----:B------:R-:W-:Y:S04]  /*19a10*/  STL.64 [R1+0x800], R174 ;  /* 0x000800ae01007387 */ /* 0x000fe80000100a00 */
[----:B------:R-:W-:Y:S04]  /*19a20*/  STL.64 [R1+0x820], R172 ;  /* 0x000820ac01007387 */ /* 0x000fe80000100a00 */
[----:B------:R-:W-:Y:S04]  /*19a30*/  STL.64 [R1+0x840], R164 ;  /* 0x000840a401007387 */ /* 0x000fe80000100a00 */
[----:B------:R-:W-:Y:S04]  /*19a40*/  STL.64 [R1+0x868], R162 ;  /* 0x000868a201007387 */ /* 0x000fe80000100a00 */
[----:B------:R-:W-:Y:S01]  /*19a50*/  STL.64 [R1+0x880], R160 ;  /* 0x000880a001007387 */ /* 0x000fe20000100a00 */
[----:B------:R-:W-:-:S03]  /*19a60*/  IMAD.WIDE R28, R0, 0x4, R32 ;  /* 0x00000004001c7825 */ /* 0x000fc600078e0220 */
[----:B------:R-:W-:Y:S01]  /*19a70*/  LDGSTS.E [R7+0x10100], desc[UR8][R184.64], P0 ;  /* 0x10100000b8077fae */ /* 0x000fe20008121848 */
        /* <DEDUP_REMOVED lines=11> */
[----:B------:R-:W-:Y:S04]  /*19b30*/  LDGSTS.E [R7+0x13100], desc[UR8][R172.64], P0 ;  /* 0x13100000ac077fae */ /* 0x000fe80008121848 */
[----:B------:R1:W-:Y:S04]  /*19b40*/  LDGSTS.E [R7+0x13900], desc[UR8][R164.64], P0 ;  /* 0x13900000a4077fae */ /* 0x0003e80008121848 */
[----:B------:R1:W-:Y:S04]  /*19b50*/  LDGSTS.E [R7+0x14100], desc[UR8][R162.64], P0 ;  /* 0x14100000a2077fae */ /* 0x0003e80008121848 */
[----:B------:R1:W-:Y:S01]  /*19b60*/  LDGSTS.E [R7+0x14900], desc[UR8][R160.64], P0 ;  /* 0x14900000a0077fae */ /* 0x0003e20008121848 */
[----:B------:R-:W-:-:S04]  /*19b70*/  IMAD.WIDE R144, R0, 0x4, R144 ;  /* 0x0000000400907825 */ /* 0x000fc800078e0290 */
[C---:B--2---:R-:W-:Y:S01]  /*19b80*/  IMAD.WIDE R142, R0.reuse, 0x4, R142 ;  /* 0x00000004008e7825 */ /* 0x044fe200078e028e */
[----:B------:R2:W-:Y:S03]  /*19b90*/  STL.64 [R1+0x8a8], R144 ;  /* 0x0008a89001007387 */ /* 0x0005e60000100a00 */
[C---:B------:R-:W-:Y:S01]  /*19ba0*/  IMAD.WIDE R158, R0.reuse, 0x4, R158 ;  /* 0x00000004009e7825 */ /* 0x040fe200078e029e */
[----:B------:R1:W-:Y:S03]  /*19bb0*/  STL.64 [R1+0x8c0], R142 ;  /* 0x0008c08e01007387 */ /* 0x0003e60000100a00 */
[C---:B-----5:R-:W-:Y:S01]  /*19bc0*/  IMAD.WIDE R154, R0.reuse, 0x4, R154 ;  /* 0x00000004009a7825 */ /* 0x060fe200078e029a */
[----:B------:R-:W-:Y:S03]  /*19bd0*/  STL.64 [R1+0x8f0], R158 ;  /* 0x0008f09e01007387 */ /* 0x000fe60000100a00 */
[C---:B----4-:R-:W-:Y:S01]  /*19be0*/  IMAD.WIDE R156, R0.reuse, 0x4, R156 ;  /* 0x00000004009c7825 */ /* 0x050fe200078e029c */
[----:B------:R4:W-:Y:S03]  /*19bf0*/  STL.64 [R1+0x900], R154 ;  /* 0x0009009a01007387 */ /* 0x0009e60000100a00 */
[C---:B---3--:R-:W-:Y:S01]  /*19c00*/  IMAD.WIDE R152, R0.reuse, 0x4, R152 ;  /* 0x0000000400987825 */ /* 0x048fe200078e0298 */
[----:B------:R-:W-:Y:S03]  /*19c10*/  STL.64 [R1+0x930], R156 ;  /* 0x0009309c01007387 */ /* 0x000fe60000100a00 */
[C---:B------:R-:W-:Y:S01]  /*19c20*/  IMAD.WIDE R150, R0.reuse, 0x4, R150 ;  /* 0x0000000400967825 */ /* 0x040fe200078e0296 */
[----:B------:R3:W-:Y:S03]  /*19c30*/  STL.64 [R1+0x940], R152 ;  /* 0x0009409801007387 */ /* 0x0007e60000100a00 */
[C---:B------:R-:W-:Y:S01]  /*19c40*/  IMAD.WIDE R148, R0.reuse, 0x4, R148 ;  /* 0x0000000400947825 */ /* 0x040fe200078e0294 */
[----:B------:R5:W-:Y:S03]  /*19c50*/  STL.64 [R1+0x970], R150 ;  /* 0x0009709601007387 */ /* 0x000be60000100a00 */
[C---:B------:R-:W-:Y:S01]  /*19c60*/  IMAD.WIDE R146, R0.reuse, 0x4, R146 ;  /* 0x0000000400927825 */ /* 0x040fe200078e0292 */
[----:B------:R5:W-:Y:S03]  /*19c70*/  STL.64 [R1+0x980], R148 ;  /* 0x0009809401007387 */ /* 0x000be60000100a00 */
[C---:B------:R-:W-:Y:S01]  /*19c80*/  IMAD.WIDE R140, R0.reuse, 0x4, R186 ;  /* 0x00000004008c7825 */ /* 0x040fe200078e02ba */
[----:B------:R5:W-:Y:S03]  /*19c90*/  STL.64 [R1+0x9c0], R146 ;  /* 0x0009c09201007387 */ /* 0x000be60000100a00 */
[C---:B------:R-:W-:Y:S01]  /*19ca0*/  IMAD.WIDE R138, R0.reuse, 0x4, R190 ;  /* 0x00000004008a7825 */ /* 0x040fe200078e02be */
[----:B------:R-:W-:Y:S03]  /*19cb0*/  STL.64 [R1+0xa00], R140 ;  /* 0x000a008c01007387 */ /* 0x000fe60000100a00 */
[C---:B------:R-:W-:Y:S01]  /*19cc0*/  IMAD.WIDE R134, R0.reuse, 0x4, R188 ;  /* 0x0000000400867825 */ /* 0x040fe200078e02bc */
[----:B------:R-:W-:Y:S03]  /*19cd0*/  STL.64 [R1+0xa40], R138 ;  /* 0x000a408a01007387 */ /* 0x000fe60000100a00 */
[C---:B------:R-:W-:Y:S01]  /*19ce0*/  IMAD.WIDE R132, R0.reuse, 0x4, R208 ;  /* 0x0000000400847825 */ /* 0x040fe200078e02d0 */
[----:B------:R-:W-:Y:S03]  /*19cf0*/  STL.64 [R1+0xa80], R134 ;  /* 0x000a808601007387 */ /* 0x000fe60000100a00 */
[C---:B------:R-:W-:Y:S01]  /*19d00*/  IMAD.WIDE R130, R0.reuse, 0x4, R194 ;  /* 0x0000000400827825 */ /* 0x040fe200078e02c2 */
[----:B------:R-:W-:Y:S03]  /*19d10*/  STL.64 [R1+0xac0], R132 ;  /* 0x000ac08401007387 */ /* 0x000fe60000100a00 */
[C---:B------:R-:W-:Y:S01]  /*19d20*/  IMAD.WIDE R124, R0.reuse, 0x4, R240 ;  /* 0x00000004007c7825 */ /* 0x040fe200078e02f0 */
[----:B------:R-:W-:Y:S04]  /*19d30*/  STL.64 [R1+0xb00], R130 ;  /* 0x000b008201007387 */ /* 0x000fe80000100a00 */
[----:B------:R-:W-:Y:S04]  /*19d40*/  STL.64 [R1+0xb40], R124 ;  /* 0x000b407c01007387 */ /* 0x000fe80000100a00 */
[----:B------:R5:W-:Y:S04]  /*19d50*/  STL.64 [R1+0xb80], R28 ;  /* 0x000b801c01007387 */ /* 0x000be80000100a00 */
[----:B------:R5:W-:Y:S04]  /*19d60*/  STL.64 [R1+0xbc0], R26 ;  /* 0x000bc01a01007387 */ /* 0x000be80000100a00 */
[----:B------:R5:W-:Y:S04]  /*19d70*/  STL.64 [R1+0xc00], R24 ;  /* 0x000c001801007387 */ /* 0x000be80000100a00 */
[----:B------:R5:W-:Y:S04]  /*19d80*/  STL.64 [R1+0xc40], R22 ;  /* 0x000c401601007387 */ /* 0x000be80000100a00 */
[----:B------:R5:W-:Y:S04]  /*19d90*/  STL.64 [R1+0xc80], R20 ;  /* 0x000c801401007387 */ /* 0x000be80000100a00 */
[----:B------:R5:W-:Y:S04]  /*19da0*/  STL.64 [R1+0xcc0], R18 ;  /* 0x000cc01201007387 */ /* 0x000be80000100a00 */
[----:B------:R5:W-:Y:S04]  /*19db0*/  STL.64 [R1+0xd00], R16 ;  /* 0x000d001001007387 */ /* 0x000be80000100a00 */
[----:B------:R-:W-:Y:S04]  /*19dc0*/  LDGSTS.E [R7+0x15100], desc[UR8][R144.64], P0 ;  /* 0x1510000090077fae */ /* 0x000fe80008121848 */
[----:B------:R-:W-:Y:S04]  /*19dd0*/  LDGSTS.E [R7+0x15900], desc[UR8][R142.64], P0 ;  /* 0x159000008e077fae */ /* 0x000fe80008121848 */
[----:B------:R5:W-:Y:S04]  /*19de0*/  LDGSTS.E [R7+0x16100], desc[UR8][R158.64], P0 ;  /* 0x161000009e077fae */ /* 0x000be80008121848 */
[----:B--2---:R-:W2:Y:S04]  /*19df0*/  LDL.LU.64 R144, [R1+0x630] ;  /* 0x0006300001907983 */ /* 0x004ea80000300a00 */
[----:B-1----:R-:W2:Y:S04]  /*19e00*/  LDL.LU.64 R142, [R1+0x5f0] ;  /* 0x0005f000018e7983 */ /* 0x002ea80000300a00 */
[----:B------:R-:W2:Y:S04]  /*19e10*/  LDL.LU.64 R160, [R1+0x5b0] ;  /* 0x0005b00001a07983 */ /* 0x000ea80000300a00 */
[----:B------:R-:W-:Y:S04]  /*19e20*/  LDGSTS.E [R7+0x16900], desc[UR8][R154.64], P0 ;  /* 0x169000009a077fae */ /* 0x000fe80008121848 */
[----:B------:R1:W-:Y:S04]  /*19e30*/  LDGSTS.E [R7+0x17100], desc[UR8][R156.64], P0 ;  /* 0x171000009c077fae */ /* 0x0003e80008121848 */
[----:B------:R1:W-:Y:S04]  /*19e40*/  LDGSTS.E [R7+0x17900], desc[UR8][R152.64], P0 ;  /* 0x1790000098077fae */ /* 0x0003e80008121848 */
[----:B----4-:R-:W4:Y:S04]  /*19e50*/  LDL.LU.64 R154, [R1+0x570] ;  /* 0x00057000019a7983 */ /* 0x010f280000300a00 */
[----:B------:R1:W-:Y:S04]  /*19e60*/  LDGSTS.E [R7+0x18100], desc[UR8][R150.64], P0 ;  /* 0x1810000096077fae */ /* 0x0003e80008121848 */
[----:B---3--:R-:W1:Y:S04]  /*19e70*/  LDL.LU.64 R152, [R1+0x530] ;  /* 0x0005300001987983 */ /* 0x008e680000300a00 */
[----:B------:R-:W3:Y:S04]  /*19e80*/  LDL.LU.64 R180, [R1+0x4f0] ;  /* 0x0004f00001b47983 */ /* 0x000ee80000300a00 */
[----:B------:R3:W-:Y:S04]  /*19e90*/  LDGSTS.E [R7+0x18900], desc[UR8][R148.64], P0 ;  /* 0x1890000094077fae */ /* 0x0007e80008121848 */
[----:B-----5:R-:W5:Y:S04]  /*19ea0*/  LDL.LU.64 R150, [R1+0x4b0] ;  /* 0x0004b00001967983 */ /* 0x020f680000300a00 */
[----:B------:R3:W-:Y:S04]  /*19eb0*/  LDGSTS.E [R7+0x19100], desc[UR8][R146.64], P0 ;  /* 0x1910000092077fae */ /* 0x0007e80008121848 */
        /* <DEDUP_REMOVED lines=9> */
[----:B------:R3:W-:Y:S04]  /*19f50*/  LDGSTS.E [R7+0x1c900], desc[UR8][R28.64], P0 ;  /* 0x1c9000001c077fae */ /* 0x0007e80008121848 */
[----:B------:R3:W-:Y:S04]  /*19f60*/  LDGSTS.E [R7+0x1d100], desc[UR8][R26.64], P0 ;  /* 0x1d1000001a077fae */ /* 0x0007e80008121848 */
[----:B------:R3:W-:Y:S04]  /*19f70*/  LDGSTS.E [R7+0x1d900], desc[UR8][R24.64], P0 ;  /* 0x1d90000018077fae */ /* 0x0007e80008121848 */
[----:B------:R3:W-:Y:S01]  /*19f80*/  LDGSTS.E [R7+0x1e100], desc[UR8][R22.64], P0 ;  /* 0x1e10000016077fae */ /* 0x0007e20008121848 */
[----:B--2---:R-:W-:-:S03]  /*19f90*/  IMAD.WIDE R164, R0, 0x4, R144 ;  /* 0x0000000400a47825 */ /* 0x004fc600078e0290 */
[----:B------:R2:W-:Y:S01]  /*19fa0*/  LDGSTS.E [R7+0x1e900], desc[UR8][R20.64], P0 ;  /* 0x1e90000014077fae */ /* 0x0005e20008121848 */
[----:B------:R-:W-:-:S03]  /*19fb0*/  IMAD.WIDE R162, R0, 0x4, R142 ;  /* 0x0000000400a27825 */ /* 0x000fc600078e028e */
[----:B------:R-:W2:Y:S04]  /*19fc0*/  LDL.LU.64 R144, [R1+0x3b0] ;  /* 0x0003b00001907983 */ /* 0x000ea80000300a00 */
[----:B------:R-:W2:Y:S04]  /*19fd0*/  LDL.LU.64 R142, [R1+0x370] ;  /* 0x00037000018e7983 */ /* 0x000ea80000300a00 */
[----:B------:R-:W2:Y:S01]  /*19fe0*/  LDL.LU.64 R186, [R1+0x330] ;  /* 0x0003300001ba7983 */ /* 0x000ea20000300a00 */
[----:B------:R-:W-:-:S03]  /*19ff0*/  IMAD.WIDE R160, R0, 0x4, R160 ;  /* 0x0000000400a07825 */ /* 0x000fc600078e02a0 */
[----:B------:R-:W2:Y:S04]  /*1a000*/  LDL.LU.64 R184, [R1+0x2f0] ;  /* 0x0002f00001b87983 */ /* 0x000ea80000300a00 */
[----:B------:R-:W2:Y:S04]  /*1a010*/  LDL.LU.64 R182, [R1+0x2b0] ;  /* 0x0002b00001b67983 */ /* 0x000ea80000300a00 */
[----:B------:R-:W-:Y:S01]  /*1a020*/  STL.64 [R1+0x8], R164 ;  /* 0x000008a401007387 */ /* 0x000fe20000100a00 */
[----:B----4-:R-:W-:-:S03]  /*1a030*/  IMAD.WIDE R158, R0, 0x4, R154 ;  /* 0x00000004009e7825 */ /* 0x010fc600078e029a */
[----:B------:R-:W4:Y:S04]  /*1a040*/  LDL.LU.64 R190, [R1+0x270] ;  /* 0x0002700001be7983 */ /* 0x000f280000300a00 */
[----:B------:R-:W4:Y:S04]  /*1a050*/  LDL.LU.64 R178, [R1+0x230] ;  /* 0x0002300001b27983 */ /* 0x000f280000300a00 */
[----:B------:R-:W-:Y:S01]  /*1a060*/  STL.64 [R1+0x48], R162 ;  /* 0x000048a201007387 */ /* 0x000fe20000100a00 */
[----:B-1----:R-:W-:-:S03]  /*1a070*/  IMAD.WIDE R156, R0, 0x4, R152 ;  /* 0x00000004009c7825 */ /* 0x002fc600078e0298 */
[----:B------:R-:W4:Y:S04]  /*1a080*/  LDL.LU.64 R188, [R1+0x1c0] ;  /* 0x0001c00001bc7983 */ /* 0x000f280000300a00 */
[----:B------:R-:W4:Y:S04]  /*1a090*/  LDL.LU.64 R172, [R1+0x180] ;  /* 0x0001800001ac7983 */ /* 0x000f280000300a00 */
[----:B------:R1:W-:Y:S04]  /*1a0a0*/  STL.64 [R1+0x88], R160 ;  /* 0x000088a001007387 */ /* 0x0003e80000100a00 */
[----:B------:R-:W4:Y:S01]  /*1a0b0*/  LDL.LU.64 R208, [R1+0x140] ;  /* 0x0001400001d07983 */ /* 0x000f220000300a00 */
[----:B-----5:R-:W-:-:S03]  /*1a0c0*/  IMAD.WIDE R152, R0, 0x4, R150 ;  /* 0x0000000400987825 */ /* 0x020fc600078e0296 */
[----:B------:R-:W5:Y:S01]  /*1a0d0*/  LDL.LU.64 R176, [R1+0x100] ;  /* 0x0001000001b07983 */ /* 0x000f620000300a00 */
[----:B---3--:R-:W-:-:S03]  /*1a0e0*/  IMAD.WIDE R154, R0, 0x4, R180 ;  /* 0x00000004009a7825 */ /* 0x008fc600078e02b4 */
[----:B------:R-:W-:Y:S01]  /*1a0f0*/  STL.64 [R1+0xc8], R158 ;  /* 0x0000c89e01007387 */ /* 0x000fe20000100a00 */
[----:B------:R-:W-:-:S03]  /*1a100*/  IMAD.WIDE R150, R0, 0x4, R148 ;  /* 0x0000000400967825 */ /* 0x000fc600078e0294 */
[----:B------:R-:W3:Y:S01]  /*1a110*/  LDL.LU.64 R174, [R1+0xc0] ;  /* 0x0000c00001ae7983 */ /* 0x000ee20000300a00 */
[----:B------:R-:W-:-:S03]  /*1a120*/  IMAD.WIDE R148, R0, 0x4, R240 ;  /* 0x0000000400947825 */ /* 0x000fc600078e02f0 */
[----:B------:R-:W3:Y:S04]  /*1a130*/  LDL.LU.64 R194, [R1+0x80] ;  /* 0x0000800001c27983 */ /* 0x000ee80000300a00 */
[----:B------:R-:W-:Y:S04]  /*1a140*/  STL.64 [R1+0x108], R156 ;  /* 0x0001089c01007387 */ /* 0x000fe80000100a00 */
[----:B------:R-:W3:Y:S04]  /*1a150*/  LDL.LU.64 R180, [R1+0x40] ;  /* 0x0000400001b47983 */ /* 0x000ee80000300a00 */
[----:B------:R-:W3:Y:S01]  /*1a160*/  LDL.LU.64 R240, [R1] ;  /* 0x0000000001f07983 */ /* 0x000ee20000300a00 */
[----:B------:R-:W-:-:S03]  /*1a170*/  IMAD.WIDE R146, R0, 0x4, R146 ;  /* 0x0000000400927825 */ /* 0x000fc600078e0292 */
[----:B------:R-:W-:Y:S04]  /*1a180*/  STL.64 [R1+0x278], R154 ;  /* 0x0002789a01007387 */ /* 0x000fe80000100a00 */
[----:B------:R-:W-:Y:S04]  /*1a190*/  STL.64 [R1+0x2f8], R152 ;  /* 0x0002f89801007387 */ /* 0x000fe80000100a00 */
[----:B------:R-:W-:Y:S04]  /*1a1a0*/  STL.64 [R1+0x7f8], R150 ;  /* 0x0007f89601007387 */ /* 0x000fe80000100a00 */
[----:B------:R-:W-:Y:S04]  /*1a1b0*/  STL.64 [R1+0x818], R148 ;  /* 0x0008189401007387 */ /* 0x000fe80000100a00 */
[----:B------:R1:W-:Y:S01]  /*1a1c0*/  STL.64 [R1+0x838], R146 ;  /* 0x0008389201007387 */ /* 0x0003e20000100a00 */
[----:B------:R-:W-:-:S03]  /*1a1d0*/  IMAD.WIDE R28, R0, 0x4, R46 ;  /* 0x00000004001c7825 */ /* 0x000fc600078e022e */
[----:B------:R1:W-:Y:S01]  /*1a1e0*/  LDGSTS.E [R7+0x1f100], desc[UR8][R18.64], P0 ;  /* 0x1f10000012077fae */ /* 0x0003e20008121848 */
[----:B------:R-:W-:-:S03]  /*1a1f0*/  IMAD.WIDE R26, R0, 0x4, R48 ;  /* 0x00000004001a7825 */ /* 0x000fc600078e0230 */
[----:B------:R1:W-:Y:S01]  /*1a200*/  LDGSTS.E [R7+0x1f900], desc[UR8][R16.64], P0 ;  /* 0x1f90000010077fae */ /* 0x0003e20008121848 */
[----:B------:R-:W-:-:S03]  /*1a210*/  IMAD.WIDE R24, R0, 0x4, R50 ;  /* 0x0000000400187825 */ /* 0x000fc600078e0232 */
[----:B------:R3:W-:Y:S01]  /*1a220*/  LDGSTS.E [R4+0x10200], desc[UR8][R164.64], P0 ;  /* 0x10200000a4047fae */ /* 0x0007e20008121848 */
[----:B------:R-:W-:-:S03]  /*1a230*/  IMAD.WIDE R22, R0, 0x4, R52 ;  /* 0x0000000400167825 */ /* 0x000fc600078e0234 */
[----:B------:R-:W-:Y:S01]  /*1a240*/  LDGSTS.E [R4+0x10a00], desc[UR8][R162.64], P0 ;  /* 0x10a00000a2047fae */ /* 0x000fe20008121848 */
[----:B--2---:R-:W-:-:S03]  /*1a250*/  IMAD.WIDE R20, R0, 0x4, R54 ;  /* 0x0000000400147825 */ /* 0x004fc600078e0236 */
[----:B------:R-:W-:Y:S01]  /*1a260*/  LDGSTS.E [R4+0x11200], desc[UR8][R160.64], P0 ;  /* 0x11200000a0047fae */ /* 0x000fe20008121848 */
[----:B-1----:R-:W-:-:S03]  /*1a270*/  IMAD.WIDE R18, R0, 0x4, R56 ;  /* 0x0000000400127825 */ /* 0x002fc600078e0238 */
[----:B------:R-:W-:Y:S01]  /*1a280*/  LDGSTS.E [R4+0x11a00], desc[UR8][R158.64], P0 ;  /* 0x11a000009e047fae */ /* 0x000fe20008121848 */
[----:B------:R-:W-:-:S03]  /*1a290*/  IMAD.WIDE R16, R0, 0x4, R58 ;  /* 0x0000000400107825 */ /* 0x000fc600078e023a */
[----:B------:R-:W-:Y:S04]  /*1a2a0*/  LDGSTS.E [R4+0x12200], desc[UR8][R156.64], P0 ;  /* 0x122000009c047fae */ /* 0x000fe80008121848 */
[----:B------:R-:W-:Y:S04]  /*1a2b0*/  LDGSTS.E [R4+0x12a00], desc[UR8][R154.64], P0 ;  /* 0x12a000009a047fae */ /* 0x000fe80008121848 */
[----:B------:R-:W-:Y:S04]  /*1a2c0*/  LDGSTS.E [R4+0x13200], desc[UR8][R152.64], P0 ;  /* 0x1320000098047fae */ /* 0x000fe80008121848 */
[----:B------:R-:W-:Y:S04]  /*1a2d0*/  LDGSTS.E [R4+0x13a00], desc[UR8][R150.64], P0 ;  /* 0x13a0000096047fae */ /* 0x000fe80008121848 */
[----:B------:R-:W-:Y:S04]  /*1a2e0*/  LDGSTS.E [R4+0x14200], desc[UR8][R148.64], P0 ;  /* 0x1420000094047fae */ /* 0x000fe80008121848 */
[----:B------:R-:W-:Y:S01]  /*1a2f0*/  LDGSTS.E [R4+0x14a00], desc[UR8][R146.64], P0 ;  /* 0x14a0000092047fae */ /* 0x000fe20008121848 */
[----:B------:R-:W-:-:S04]  /*1a300*/  IMAD.WIDE R144, R0, 0x4, R144 ;  /* 0x0000000400907825 */ /* 0x000fc800078e0290 */
        /* <DEDUP_REMOVED lines=8> */
[C---:B----4-:R-:W-:Y:S01]  /*1a390*/  IMAD.WIDE R132, R0.reuse, 0x4, R190 ;  /* 0x0000000400847825 */ /* 0x050fe200078e02be */
        /* <DEDUP_REMOVED lines=9> */
[C---:B-----5:R-:W-:Y:S01]  /*1a430*/  IMAD.WIDE R40, R0.reuse, 0x4, R176 ;  /* 0x0000000400287825 */ /* 0x060fe200078e02b0 */
[----:B------:R-:W-:Y:S03]  /*1a440*/  STL.64 [R1+0xa08], R42 ;  /* 0x000a082a01007387 */ /* 0x000fe60000100a00 */
[C---:B---3--:R-:W-:Y:S01]  /*1a450*/  IMAD.WIDE R38, R0.reuse, 0x4, R174 ;  /* 0x0000000400267825 */ /* 0x048fe200078e02ae */
[----:B------:R-:W-:Y:S03]  /*1a460*/  STL.64 [R1+0xa48], R40 ;  /* 0x000a482801007387 */ /* 0x000fe60000100a00 */
[C---:B------:R-:W-:Y:S01]  /*1a470*/  IMAD.WIDE R36, R0.reuse, 0x4, R194 ;  /* 0x0000000400247825 */ /* 0x040fe200078e02c2 */
[----:B------:R-:W-:Y:S03]  /*1a480*/  STL.64 [R1+0xa88], R38 ;  /* 0x000a882601007387 */ /* 0x000fe60000100a00 */
[C---:B------:R-:W-:Y:S01]  /*1a490*/  IMAD.WIDE R34, R0.reuse, 0x4, R180 ;  /* 0x0000000400227825 */ /* 0x040fe200078e02b4 */
[----:B------:R-:W-:Y:S03]  /*1a4a0*/  STL.64 [R1+0xac8], R36 ;  /* 0x000ac82401007387 */ /* 0x000fe60000100a00 */
[C---:B------:R-:W-:Y:S01]  /*1a4b0*/  IMAD.WIDE R32, R0.reuse, 0x4, R240 ;  /* 0x0000000400207825 */ /* 0x040fe200078e02f0 */
        /* <DEDUP_REMOVED lines=8> */
[----:B------:R5:W-:Y:S04]  /*1a540*/  STL.64 [R1+0xd08], R16 ;  /* 0x000d081001007387 */ /* 0x000be80000100a00 */
[----:B------:R-:W4:Y:S04]  /*1a550*/  LDL.LU.64 R160, [R1+0x628] ;  /* 0x0006280001a07983 */ /* 0x000f280000300a00 */
[----:B------:R-:W-:Y:S04]  /*1a560*/  LDGSTS.E [R4+0x15200], desc[UR8][R144.64], P0 ;  /* 0x1520000090047fae */ /* 0x000fe80008121848 */
[----:B------:R-:W3:Y:S04]  /*1a570*/  LDL.LU.64 R146, [R1+0x5e8] ;  /* 0x0005e80001927983 */ /* 0x000ee80000300a00 */
[----:B------:R-:W-:Y:S04]  /*1a580*/  LDGSTS.E [R4+0x15a00], desc[UR8][R142.64], P0 ;  /* 0x15a000008e047fae */ /* 0x000fe80008121848 */
[----:B-1----:R-:W5:Y:S04]  /*1a590*/  LDL.LU.64 R144, [R1+0x5a8] ;  /* 0x0005a80001907983 */ /* 0x002f680000300a00 */
[----:B------:R-:W5:Y:S04]  /*1a5a0*/  LDL.LU.64 R180, [R1+0x568] ;  /* 0x0005680001b47983 */ /* 0x000f680000300a00 */
[----:B--2---:R-:W2:Y:S04]  /*1a5b0*/  LDL.LU.64 R142, [R1+0x528] ;  /* 0x00052800018e7983 */ /* 0x004ea80000300a00 */
[----:B------:R-:W5:Y:S04]  /*1a5c0*/  LDL.LU.64 R150, [R1+0x4e8] ;  /* 0x0004e80001967983 */ /* 0x000f680000300a00 */
[----:B------:R-:W2:Y:S04]  /*1a5d0*/  LDL.LU.64 R148, [R1+0x4a8] ;  /* 0x0004a80001947983 */ /* 0x000ea80000300a00 */
        /* <DEDUP_REMOVED lines=12> */
[----:B------:R5:W-:Y:S04]  /*1a6a0*/  LDGSTS.E [R4+0x16200], desc[UR8][R140.64], P0 ;  /* 0x162000008c047fae */ /* 0x000be80008121848 */
        /* <DEDUP_REMOVED lines=11> */
[----:B------:R1:W-:Y:S04]  /*1a760*/  LDGSTS.E [R4+0x1c200], desc[UR8][R32.64], P0 ;  /* 0x1c20000020047fae */ /* 0x0003e80008121848 */
[----:B------:R1:W-:Y:S04]  /*1a770*/  LDGSTS.E [R4+0x1ca00], desc[UR8][R28.64], P0 ;  /* 0x1ca000001c047fae */ /* 0x0003e80008121848 */
[----:B------:R1:W-:Y:S01]  /*1a780*/  LDGSTS.E [R4+0x1d200], desc[UR8][R26.64], P0 ;  /* 0x1d2000001a047fae */ /* 0x0003e20008121848 */
[----:B----4-:R-:W-:-:S03]  /*1a790*/  IMAD.WIDE R164, R0, 0x4, R160 ;  /* 0x0000000400a47825 */ /* 0x010fc600078e02a0 */
[----:B------:R4:W-:Y:S04]  /*1a7a0*/  LDGSTS.E [R4+0x1da00], desc[UR8][R24.64], P0 ;  /* 0x1da0000018047fae */ /* 0x0009e80008121848 */
[----:B------:R-:W4:Y:S01]  /*1a7b0*/  LDL.LU.64 R160, [R1+0x138] ;  /* 0x0001380001a07983 */ /* 0x000f220000300a00 */
[----:B---3--:R-:W-:-:S03]  /*1a7c0*/  IMAD.WIDE R214, R0, 0x4, R146 ;  /* 0x0000000400d67825 */ /* 0x008fc600078e0292 */
[----:B------:R3:W-:Y:S01]  /*1a7d0*/  LDGSTS.E [R4+0x1e200], desc[UR8][R22.64], P0 ;  /* 0x1e20000016047fae */ /* 0x0007e20008121848 */
[----:B-----5:R-:W-:-:S03]  /*1a7e0*/  IMAD.WIDE R140, R0, 0x4, R150 ;  /* 0x00000004008c7825 */ /* 0x020fc600078e0296 */
[----:B------:R5:W-:Y:S01]  /*1a7f0*/  LDGSTS.E [R4+0x1ea00], desc[UR8][R20.64], P0 ;  /* 0x1ea0000014047fae */ /* 0x000be20008121848 */
[----:B------:R-:W-:-:S03]  /*1a800*/  IMAD.WIDE R146, R0, 0x4, R144 ;  /* 0x0000000400927825 */ /* 0x000fc600078e0290 */
[----:B------:R5:W-:Y:S01]  /*1a810*/  LDGSTS.E [R4+0x1f200], desc[UR8][R18.64], P0 ;  /* 0x1f20000012047fae */ /* 0x000be20008121848 */
[----:B------:R-:W-:-:S03]  /*1a820*/  IMAD.WIDE R144, R0, 0x4, R180 ;  /* 0x0000000400907825 */ /* 0x000fc600078e02b4 */
[----:B------:R5:W-:Y:S04]  /*1a830*/  STL.64 [R1], R146 ;  /* 0x0000009201007387 */ /* 0x000be80000100a00 */
[----:B------:R-:W5:Y:S01]  /*1a840*/  LDL.LU.64 R180, [R1+0xf8] ;  /* 0x0000f80001b47983 */ /* 0x000f620000300a00 */
[----:B--2---:R-:W-:-:S03]  /*1a850*/  IMAD.WIDE R138, R0, 0x4, R148 ;  /* 0x00000004008a7825 */ /* 0x004fc600078e0294 */
[----:B------:R-:W2:Y:S01]  /*1a860*/  LDL.LU.64 R150, [R1+0xb8] ;  /* 0x0000b80001967983 */ /* 0x000ea20000300a00 */
[----:B-1----:R-:W-:-:S03]  /*1a870*/  IMAD.WIDE R134, R0, 0x4, R240 ;  /* 0x0000000400867825 */ /* 0x002fc600078e02f0 */
[----:B------:R-:W-:Y:S04]  /*1a880*/  STL.64 [R1+0x40], R144 ;  /* 0x0000409001007387 */ /* 0x000fe80000100a00 */
[----:B------:R-:W2:Y:S04]  /*1a890*/  LDL.LU.64 R148, [R1+0x78] ;  /* 0x0000780001947983 */ /* 0x000ea80000300a00 */
[----:B------:R-:W2:Y:S01]  /*1a8a0*/  LDL.LU.64 R240, [R1+0x38] ;  /* 0x0000380001f07983 */ /* 0x000ea20000300a00 */
[----:B------:R-:W-:-:S03]  /*1a8b0*/  IMAD.WIDE R142, R0, 0x4, R142 ;  /* 0x00000004008e7825 */ /* 0x000fc600078e028e */
[----:B------:R1:W-:Y:S01]  /*1a8c0*/  LDGSTS.E [R4+0x1fa00], desc[UR8][R16.64], P0 ;  /* 0x1fa0000010047fae */ /* 0x0003e20008121848 */
[----:B------:R-:W-:-:S03]  /*1a8d0*/  IMAD.WIDE R132, R0, 0x4, R188 ;  /* 0x0000000400847825 */ /* 0x000fc600078e02bc */
[----:B------:R2:W-:Y:S01]  /*1a8e0*/  STL.64 [R1+0x80], R142 ;  /* 0x0000808e01007387 */ /* 0x0005e20000100a00 */
[----:B------:R-:W-:-:S03]  /*1a8f0*/  IMAD.WIDE R130, R0, 0x4, R172 ;  /* 0x0000000400827825 */ /* 0x000fc600078e02ac */
[----:B------:R-:W-:Y:S01]  /*1a900*/  STL.64 [R1+0xc0], R140 ;  /* 0x0000c08c01007387 */ /* 0x000fe20000100a00 */
        /* <DEDUP_REMOVED lines=11> */
[----:B------:R2:W-:Y:S01]  /*1a9c0*/  STL.64 [R1+0x830], R58 ;  /* 0x0008303a01007387 */ /* 0x0005e20000100a00 */
[----:B------:R-:W-:-:S03]  /*1a9d0*/  IMAD.WIDE R48, R0, 0x4, R154 ;  /* 0x0000000400307825 */ /* 0x000fc600078e029a */
[----:B------:R2:W-:Y:S01]  /*1a9e0*/  STL.64 [R1+0x850], R56 ;  /* 0x0008503801007387 */ /* 0x0005e20000100a00 */
[----:B------:R-:W-:-:S03]  /*1a9f0*/  IMAD.WIDE R46, R0, 0x4, R162 ;  /* 0x00000004002e7825 */ /* 0x000fc600078e02a2 */
[----:B------:R2:W-:Y:S01]  /*1aa00*/  STL.64 [R1+0x890], R54 ;  /* 0x0008903601007387 */ /* 0x0005e20000100a00 */
[----:B------:R-:W-:-:S03]  /*1aa10*/  IMAD.WIDE R44, R0, 0x4, R152 ;  /* 0x00000004002c7825 */ /* 0x000fc600078e0298 */
[----:B------:R2:W-:Y:S04]  /*1aa20*/  STL.64 [R1+0x8d0], R52 ;  /* 0x0008d03401007387 */ /* 0x0005e80000100a00 */
[----:B------:R2:W-:Y:S01]  /*1aa30*/  STL.64 [R1+0x910], R50 ;  /* 0x0009103201007387 */ /* 0x0005e20000100a00 */
[----:B------:R-:W-:-:S03]  /*1aa40*/  IMAD.WIDE R32, R0, 0x4, R250 ;  /* 0x0000000400207825 */ /* 0x000fc600078e02fa */
[----:B------:R2:W-:Y:S01]  /*1aa50*/  STL.64 [R1+0x950], R48 ;  /* 0x0009503001007387 */ /* 0x0005e20000100a00 */
[----:B------:R-:W-:-:S03]  /*1aa60*/  IMAD.WIDE R28, R0, 0x4, R62 ;  /* 0x00000004001c7825 */ /* 0x000fc600078e023e */
[----:B------:R-:W-:Y:S01]  /*1aa70*/  STL.64 [R1+0x990], R46 ;  /* 0x0009902e01007387 */ /* 0x000fe20000100a00 */
[----:B------:R-:W-:-:S03]  /*1aa80*/  IMAD.WIDE R26, R0, 0x4, R64 ;  /* 0x00000004001a7825 */ /* 0x000fc600078e0240 */
[----:B------:R-:W-:Y:S01]  /*1aa90*/  STL.64 [R1+0x9d0], R44 ;  /* 0x0009d02c01007387 */ /* 0x000fe20000100a00 */
[----:B----4-:R-:W-:-:S03]  /*1aaa0*/  IMAD.WIDE R24, R0, 0x4, R66 ;  /* 0x0000000400187825 */ /* 0x010fc600078e0242 */
[----:B------:R-:W-:Y:S01]  /*1aab0*/  LDGSTS.E [R246+0x10300], desc[UR8][R164.64], P0 ;  /* 0x10300000a4f67fae */ /* 0x000fe20008121848 */
[----:B---3--:R-:W-:-:S03]  /*1aac0*/  IMAD.WIDE R22, R0, 0x4, R68 ;  /* 0x0000000400167825 */ /* 0x008fc600078e0244 */
[----:B------:R-:W-:Y:S01]  /*1aad0*/  LDGSTS.E [R246+0x10b00], desc[UR8][R214.64], P0 ;  /* 0x10b00000d6f67fae */ /* 0x000fe20008121848 */
[----:B-----5:R-:W-:-:S03]  /*1aae0*/  IMAD.WIDE R20, R0, 0x4, R70 ;  /* 0x0000000400147825 */ /* 0x020fc600078e0246 */
[----:B------:R-:W-:Y:S01]  /*1aaf0*/  LDGSTS.E [R246+0x11300], desc[UR8][R146.64], P0 ;  /* 0x1130000092f67fae */ /* 0x000fe20008121848 */
[----:B------:R-:W-:-:S03]  /*1ab00*/  IMAD.WIDE R18, R0, 0x4, R72 ;  /* 0x0000000400127825 */ /* 0x000fc600078e0248 */
[----:B------:R-:W-:Y:S01]  /*1ab10*/  LDGSTS.E [R246+0x11b00], desc[UR8][R144.64], P0 ;  /* 0x11b0000090f67fae */ /* 0x000fe20008121848 */
[----:B-1----:R-:W-:-:S03]  /*1ab20*/  IMAD.WIDE R16, R0, 0x4, R74 ;  /* 0x0000000400107825 */ /* 0x002fc600078e024a */
[----:B------:R-:W-:Y:S04]  /*1ab30*/  LDGSTS.E [R246+0x12300], desc[UR8][R142.64], P0 ;  /* 0x123000008ef67fae */ /* 0x000fe80008121848 */
        /* <DEDUP_REMOVED lines=13> */
[----:B------:R-:W-:Y:S01]  /*1ac10*/  LDGSTS.E [R246+0x19300], desc[UR8][R44.64], P0 ;  /* 0x193000002cf67fae */ /* 0x000fe20008121848 */
[----:B------:R-:W-:-:S05]  /*1ac20*/  IMAD.WIDE R42, R0, 0x4, R160 ;  /* 0x00000004002a7825 */ /* 0x000fca00078e02a0 */
[----:B------:R-:W-:Y:S04]  /*1ac30*/  STL.64 [R1+0xa10], R42 ;  /* 0x000a102a01007387 */ /* 0x000fe80000100a00 */
[----:B------:R-:W-:Y:S01]  /*1ac40*/  LDGSTS.E [R246+0x19b00], desc[UR8][R42.64], P0 ;  /* 0x19b000002af67fae */ /* 0x000fe20008121848 */
[----:B------:R-:W-:-:S04]  /*1ac50*/  IMAD.WIDE R40, R0, 0x4, R180 ;  /* 0x0000000400287825 */ /* 0x000fc800078e02b4 */
[C---:B--2---:R-:W-:Y:S01]  /*1ac60*/  IMAD.WIDE R38, R0.reuse, 0x4, R150 ;  /* 0x0000000400267825 */ /* 0x044fe200078e0296 */
        /* <DEDUP_REMOVED lines=14> */
[----:B------:R-:W1:Y:S04]  /*1ad50*/  LDL.LU.64 R160, [R1+0x620] ;  /* 0x0006200001a07983 */ /* 0x000e680000300a00 */
[----:B------:R-:W3:Y:S04]  /*1ad60*/  LDL.LU.64 R146, [R1+0x5e0] ;  /* 0x0005e00001927983 */ /* 0x000ee80000300a00 */
[----:B------:R-:W2:Y:S04]  /*1ad70*/  LDL.LU.64 R142, [R1+0x5a0] ;  /* 0x0005a000018e7983 */ /* 0x000ea80000300a00 */
[----:B------:R-:W4:Y:S04]  /*1ad80*/  LDL.LU.64 R144, [R1+0x560] ;  /* 0x0005600001907983 */ /* 0x000f280000300a00 */
        /* <DEDUP_REMOVED lines=13> */
[----:B------:R-:W-:Y:S04]  /*1ae60*/  LDGSTS.E [R246+0x1a300], desc[UR8][R40.64], P0 ;  /* 0x1a30000028f67fae */ /* 0x000fe80008121848 */
[----:B------:R-:W-:Y:S04]  /*1ae70*/  LDGSTS.E [R246+0x1ab00], desc[UR8][R38.64], P0 ;  /* 0x1ab0000026f67fae */ /* 0x000fe80008121848 */
[----:B------:R-:W-:Y:S04]  /*1ae80*/  LDGSTS.E [R246+0x1b300], desc[UR8][R36.64], P0 ;  /* 0x1b30000024f67fae */ /* 0x000fe80008121848 */
[----:B------:R-:W-:Y:S04]  /*1ae90*/  LDGSTS.E [R246+0x1bb00], desc[UR8][R34.64], P0 ;  /* 0x1bb0000022f67fae */ /* 0x000fe80008121848 */
[----:B------:R2:W-:Y:S04]  /*1aea0*/  LDGSTS.E [R246+0x1c300], desc[UR8][R32.64], P0 ;  /* 0x1c30000020f67fae */ /* 0x0005e80008121848 */
[----:B------:R2:W-:Y:S04]  /*1aeb0*/  LDGSTS.E [R246+0x1cb00], desc[UR8][R28.64], P0 ;  /* 0x1cb000001cf67fae */ /* 0x0005e80008121848 */
[----:B------:R2:W-:Y:S01]  /*1aec0*/  LDGSTS.E [R246+0x1d300], desc[UR8][R26.64], P0 ;  /* 0x1d3000001af67fae */ /* 0x0005e20008121848 */
[----:B-1----:R-:W-:-:S03]  /*1aed0*/  IMAD.WIDE R58, R0, 0x4, R160 ;  /* 0x00000004003a7825 */ /* 0x002fc600078e02a0 */
[----:B------:R1:W-:Y:S01]  /*1aee0*/  LDGSTS.E [R246+0x1db00], desc[UR8][R24.64], P0 ;  /* 0x1db0000018f67fae */ /* 0x0003e20008121848 */
[----:B---3--:R-:W-:-:S03]  /*1aef0*/  IMAD.WIDE R140, R0, 0x4, R146 ;  /* 0x00000004008c7825 */ /* 0x008fc600078e0292 */
[----:B------:R-:W3:Y:S04]  /*1af00*/  LDL.LU.64 R160, [R1+0x1b0] ;  /* 0x0001b00001a07983 */ /* 0x000ee80000300a00 */
[----:B------:R-:W3:Y:S01]  /*1af10*/  LDL.LU.64 R146, [R1+0x170] ;  /* 0x0001700001927983 */ /* 0x000ee20000300a00 */
[----:B----4-:R-:W-:-:S03]  /*1af20*/  IMAD.WIDE R212, R0, 0x4, R144 ;  /* 0x0000000400d47825 */ /* 0x010fc600078e0290 */
[----:B------:R4:W-:Y:S01]  /*1af30*/  LDGSTS.E [R246+0x1e300], desc[UR8][R22.64], P0 ;  /* 0x1e30000016f67fae */ /* 0x0009e20008121848 */
[----:B-----5:R-:W-:-:S03]  /*1af40*/  IMAD.WIDE R244, R0, 0x4, R180 ;  /* 0x0000000400f47825 */ /* 0x020fc600078e02b4 */
[----:B------:R-:W5:Y:S01]  /*1af50*/  LDL.LU.64 R144, [R1+0x130] ;  /* 0x0001300001907983 */ /* 0x000f620000300a00 */
[----:B--2---:R-:W-:-:S03]  /*1af60*/  IMAD.WIDE R74, R0, 0x4, R150 ;  /* 0x00000004004a7825 */ /* 0x004fc600078e0296 */
[----:B------:R-:W2:Y:S01]  /*1af70*/  LDL.LU.64 R180, [R1+0xf0] ;  /* 0x0000f00001b47983 */ /* 0x000ea20000300a00 */
[----:B------:R-:W-:-:S03]  /*1af80*/  IMAD.WIDE R72, R0, 0x4, R148 ;  /* 0x0000000400487825 */ /* 0x000fc600078e0294 */
[----:B------:R-:W2:Y:S01]  /*1af90*/  LDL.LU.64 R150, [R1+0xb0] ;  /* 0x0000b00001967983 */ /* 0x000ea20000300a00 */
[----:B------:R-:W-:-:S03]  /*1afa0*/  IMAD.WIDE R70, R0, 0x4, R240 ;  /* 0x0000000400467825 */ /* 0x000fc600078e02f0 */
[----:B------:R-:W2:Y:S04]  /*1afb0*/  LDL.LU.64 R148, [R1+0x70] ;  /* 0x0000700001947983 */ /* 0x000ea80000300a00 */
[----:B------:R-:W2:Y:S01]  /*1afc0*/  LDL.LU.64 R240, [R1+0x30] ;  /* 0x0000300001f07983 */ /* 0x000ea20000300a00 */
        /* <DEDUP_REMOVED lines=17> */
[----:B------:R-:W-:Y:S04]  /*1b0e0*/  STL.64 [R1+0x898], R54 ;  /* 0x0008983601007387 */ /* 0x000fe80000100a00 */
[----:B------:R-:W-:Y:S04]  /*1b0f0*/  STL.64 [R1+0x8d8], R52 ;  /* 0x0008d83401007387 */ /* 0x000fe80000100a00 */
[----:B------:R-:W-:Y:S01]  /*1b100*/  STL.64 [R1+0x918], R50 ;  /* 0x0009183201007387 */ /* 0x000fe20000100a00 */
[----:B------:R-:W-:-:S03]  /*1b110*/  IMAD.WIDE R32, R0, 0x4, R78 ;  /* 0x0000000400207825 */ /* 0x000fc600078e024e */
[----:B------:R-:W-:Y:S01]  /*1b120*/  STL.64 [R1+0x958], R48 ;  /* 0x0009583001007387 */ /* 0x000fe20000100a00 */
[----:B------:R-:W-:-:S03]  /*1b130*/  IMAD.WIDE R28, R0, 0x4, R80 ;  /* 0x00000004001c7825 */ /* 0x000fc600078e0250 */
[----:B------:R4:W-:Y:S01]  /*1b140*/  LDGSTS.E [R246+0x1eb00], desc[UR8][R20.64], P0 ;  /* 0x1eb0000014f67fae */ /* 0x0009e20008121848 */
[----:B------:R-:W-:-:S03]  /*1b150*/  IMAD.WIDE R26, R0, 0x4, R82 ;  /* 0x00000004001a7825 */ /* 0x000fc600078e0252 */
[----:B------:R4:W-:Y:S01]  /*1b160*/  LDGSTS.E [R246+0x1f300], desc[UR8][R18.64], P0 ;  /* 0x1f30000012f67fae */ /* 0x0009e20008121848 */
[----:B-1----:R-:W-:-:S03]  /*1b170*/  IMAD.WIDE R24, R0, 0x4, R84 ;  /* 0x0000000400187825 */ /* 0x002fc600078e0254 */
[----:B------:R1:W-:Y:S01]  /*1b180*/  LDGSTS.E [R246+0x1fb00], desc[UR8][R16.64], P0 ;  /* 0x1fb0000010f67fae */ /* 0x0003e20008121848 */
[----:B----4-:R-:W-:-:S03]  /*1b190*/  IMAD.WIDE R22, R0, 0x4, R86 ;  /* 0x0000000400167825 */ /* 0x010fc600078e0256 */
[----:B------:R-:W-:Y:S01]  /*1b1a0*/  LDGSTS.E [R5+0x10400], desc[UR8][R58.64], P0 ;  /* 0x104000003a057fae */ /* 0x000fe20008121848 */
[----:B------:R-:W-:-:S03]  /*1b1b0*/  IMAD.WIDE R20, R0, 0x4, R88 ;  /* 0x0000000400147825 */ /* 0x000fc600078e0258 */
[----:B------:R-:W-:Y:S01]  /*1b1c0*/  LDGSTS.E [R5+0x10c00], desc[UR8][R140.64], P0 ;  /* 0x10c000008c057fae */ /* 0x000fe20008121848 */
[----:B------:R-:W-:-:S04]  /*1b1d0*/  IMAD.WIDE R18, R0, 0x4, R90 ;  /* 0x0000000400127825 */ /* 0x000fc800078e025a */
[----:B-1----:R-:W-:-:S04]  /*1b1e0*/  IMAD.WIDE R16, R0, 0x4, R92 ;  /* 0x0000000400107825 */ /* 0x002fc800078e025c */
[----:B---3--:R-:W-:-:S04]  /*1b1f0*/  IMAD.WIDE R46, R0, 0x4, R160 ;  /* 0x00000004002e7825 */ /* 0x008fc800078e02a0 */
[C---:B------:R-:W-:Y:S01]  /*1b200*/  IMAD.WIDE R44, R0.reuse, 0x4, R146 ;  /* 0x00000004002c7825 */ /* 0x040fe200078e0292 */
[----:B------:R-:W-:Y:S03]  /*1b210*/  STL.64 [R1+0x998], R46 ;  /* 0x0009982e01007387 */ /* 0x000fe60000100a00 */
[C---:B-----5:R-:W-:Y:S01]  /*1b220*/  IMAD.WIDE R42, R0.reuse, 0x4, R144 ;  /* 0x00000004002a7825 */ /* 0x060fe200078e0290 */
[----:B------:R1:W-:Y:S03]  /*1b230*/  STL.64 [R1+0x9d8], R44 ;  /* 0x0009d82c01007387 */ /* 0x0003e60000100a00 */
[C---:B--2---:R-:W-:Y:S01]  /*1b240*/  IMAD.WIDE R40, R0.reuse, 0x4, R180 ;  /* 0x0000000400287825 */ /* 0x044fe200078e02b4 */
        /* <DEDUP_REMOVED lines=17> */
[----:B------:R-:W2:Y:S04]  /*1b360*/  LDL.LU.64 R144, [R1+0x5d8] ;  /* 0x0005d80001907983 */ /* 0x000ea80000300a00 */
[----:B------:R-:W3:Y:S04]  /*1b370*/  LDL.LU.64 R180, [R1+0x598] ;  /* 0x0005980001b47983 */ /* 0x000ee80000300a00 */
[----:B------:R-:W4:Y:S04]  /*1b380*/  LDL.LU.64 R150, [R1+0x558] ;  /* 0x0005580001967983 */ /* 0x000f280000300a00 */
[----:B------:R-:W5:Y:S04]  /*1b390*/  LDL.LU.64 R148, [R1+0x518] ;  /* 0x0005180001947983 */ /* 0x000f680000300a00 */
[----:B------:R-:W5:Y:S01]  /*1b3a0*/  LDL.LU.64 R240, [R1+0x4d8] ;  /* 0x0004d80001f07983 */ /* 0x000f620000300a00 */
[----:B------:R-:W-:-:S03]  /*1b3b0*/  IMAD.WIDE R142, R0, 0x4, R142 ;  /* 0x00000004008e7825 */ /* 0x000fc600078e028e */
[----:B------:R-:W5:Y:S04]  /*1b3c0*/  LDL.LU.64 R188, [R1+0x498] ;  /* 0x0004980001bc7983 */ /* 0x000f680000300a00 */
        /* <DEDUP_REMOVED lines=8> */
[----:B------:R-:W5:Y:S04]  /*1b450*/  LDL.LU.64 R172, [R1+0x458] ;  /* 0x0004580001ac7983 */ /* 0x000f680000300a00 */
        /* <DEDUP_REMOVED lines=16> */
[----:B------:R1:W-:Y:S04]  /*1b560*/  LDGSTS.E [R5+0x19400], desc[UR8][R44.64], P0 ;  /* 0x194000002c057fae */ /* 0x0003e80008121848 */
[----:B------:R-:W5:Y:S04]  /*1b570*/  LDL.LU.64 R152, [R1+0x210] ;  /* 0x0002100001987983 */ /* 0x000f680000300a00 */
[----:B------:R-:W5:Y:S04]  /*1b580*/  LDL.LU.64 R160, [R1+0x1a8] ;  /* 0x0001a80001a07983 */ /* 0x000f680000300a00 */
        /* <DEDUP_REMOVED lines=11> */
[----:B--2---:R-:W-:-:S03]  /*1b640*/  IMAD.WIDE R50, R0, 0x4, R144 ;  /* 0x0000000400327825 */ /* 0x004fc600078e0290 */
[----:B------:R-:W2:Y:S01]  /*1b650*/  LDL.LU.64 R146, [R1+0x168] ;  /* 0x0001680001927983 */ /* 0x000ea20000300a00 */
[----:B---3--:R-:W-:-:S03]  /*1b660*/  IMAD.WIDE R56, R0, 0x4, R180 ;  /* 0x0000000400387825 */ /* 0x008fc600078e02b4 */
[----:B------:R-:W3:Y:S01]  /*1b670*/  LDL.LU.64 R144, [R1+0x128] ;  /* 0x0001280001907983 */ /* 0x000ee20000300a00 */
[----:B----4-:R-:W-:-:S03]  /*1b680*/  IMAD.WIDE R70, R0, 0x4, R150 ;  /* 0x0000000400467825 */ /* 0x010fc600078e0296 */
[----:B------:R-:W4:Y:S01]  /*1b690*/  LDL.LU.64 R180, [R1+0xe8] ;  /* 0x0000e80001b47983 */ /* 0x000f220000300a00 */
[----:B-----5:R-:W-:-:S03]  /*1b6a0*/  IMAD.WIDE R84, R0, 0x4, R148 ;  /* 0x0000000400547825 */ /* 0x020fc600078e0294 */
[----:B------:R-:W5:Y:S01]  /*1b6b0*/  LDL.LU.64 R150, [R1+0xa8] ;  /* 0x0000a80001967983 */ /* 0x000f620000300a00 */
[----:B------:R-:W-:-:S03]  /*1b6c0*/  IMAD.WIDE R90, R0, 0x4, R240 ;  /* 0x00000004005a7825 */ /* 0x000fc600078e02f0 */
[----:B------:R-:W5:Y:S04]  /*1b6d0*/  LDL.LU.64 R148, [R1+0x68] ;  /* 0x0000680001947983 */ /* 0x000f680000300a00 */
[----:B------:R-:W5:Y:S01]  /*1b6e0*/  LDL.LU.64 R240, [R1+0x28] ;  /* 0x0000280001f07983 */ /* 0x000f620000300a00 */
[----:B------:R-:W-:-:S03]  /*1b6f0*/  IMAD.WIDE R28, R0, 0x4, R94 ;  /* 0x00000004001c7825 */ /* 0x000fc600078e025e */
[----:B------:R1:W-:Y:S01]  /*1b700*/  LDGSTS.E [R5+0x1ec00], desc[UR8][R20.64], P0 ;  /* 0x1ec0000014057fae */ /* 0x0003e20008121848 */
[----:B------:R-:W-:-:S03]  /*1b710*/  IMAD.WIDE R26, R0, 0x4, R96 ;  /* 0x00000004001a7825 */ /* 0x000fc600078e0260 */
[----:B------:R1:W-:Y:S01]  /*1b720*/  LDGSTS.E [R5+0x1f400], desc[UR8][R18.64], P0 ;  /* 0x1f40000012057fae */ /* 0x0003e20008121848 */
[----:B------:R-:W-:-:S03]  /*1b730*/  IMAD.WIDE R24, R0, 0x4, R98 ;  /* 0x0000000400187825 */ /* 0x000fc600078e0262 */
[----:B------:R1:W-:Y:S02]  /*1b740*/  LDGSTS.E [R5+0x1fc00], desc[UR8][R16.64], P0 ;  /* 0x1fc0000010057fae */ /* 0x0003e40008121848 */
[C---:B-1----:R-:W-:Y:S02]  /*1b750*/  IMAD.WIDE R22, R0.reuse, 0x4, R100 ;  /* 0x0000000400167825 */ /* 0x042fe400078e0264 */
[----:B------:R-:W-:Y:S02]  /*1b760*/  LDGSTS.E [R247+0x10500], desc[UR8][R44.64], P0 ;  /* 0x105000002cf77fae */ /* 0x000fe40008121848 */
[C---:B------:R-:W-:Y:S02]  /*1b770*/  IMAD.WIDE R78, R0.reuse, 0x4, R172 ;  /* 0x00000004004e7825 */ /* 0x040fe400078e02ac */
[----:B------:R-:W-:Y:S02]  /*1b780*/  LDGSTS.E [R247+0x10d00], desc[UR8][R50.64], P0 ;  /* 0x10d0000032f77fae */ /* 0x000fe40008121848 */
[----:B------:R-:W-:-:S02]  /*1b790*/  IMAD.WIDE R74, R0, 0x4, R208 ;  /* 0x00000004004a7825 */ /* 0x000fc400078e02d0 */
[----:B------:R-:W-:Y:S02]  /*1b7a0*/  STL.64 [R1+0x10], R78 ;  /* 0x0000104e01007387 */ /* 0x000fe40000100a00 */
[C---:B------:R-:W-:Y:S02]  /*1b7b0*/  IMAD.WIDE R72, R0.reuse, 0x4, R176 ;  /* 0x0000000400487825 */ /* 0x040fe400078e02b0 */
[----:B------:R-:W-:Y:S02]  /*1b7c0*/  STL.64 [R1+0x30], R74 ;  /* 0x0000304a01007387 */ /* 0x000fe40000100a00 */
[C---:B------:R-:W-:Y:S02]  /*1b7d0*/  IMAD.WIDE R68, R0.reuse, 0x4, R174 ;  /* 0x0000000400447825 */ /* 0x040fe400078e02ae */
[----:B------:R-:W-:Y:S02]  /*1b7e0*/  STL.64 [R1+0x70], R72 ;  /* 0x0000704801007387 */ /* 0x000fe40000100a00 */
        /* <DEDUP_REMOVED lines=23> */
[----:B--2---:R-:W-:-:S04]  /*1b960*/  IMAD.WIDE R42, R0, 0x4, R146 ;  /* 0x00000004002a7825 */ /* 0x004fc800078e0292 */
[C---:B---3--:R-:W-:Y:S01]  /*1b970*/  IMAD.WIDE R40, R0.reuse, 0x4, R144 ;  /* 0x0000000400287825 */ /* 0x048fe200078e0290 */
[----:B------:R-:W-:Y:S03]  /*1b980*/  STL.64 [R1+0x9e0], R42 ;  /* 0x0009e02a01007387 */ /* 0x000fe60000100a00 */
[C---:B----4-:R-:W-:Y:S01]  /*1b990*/  IMAD.WIDE R38, R0.reuse, 0x4, R180 ;  /* 0x0000000400267825 */ /* 0x050fe200078e02b4 */
[----:B------:R-:W-:Y:S03]  /*1b9a0*/  STL.64 [R1+0xa20], R40 ;  /* 0x000a202801007387 */ /* 0x000fe60000100a00 */
[C---:B-----5:R-:W-:Y:S01]  /*1b9b0*/  IMAD.WIDE R36, R0.reuse, 0x4, R150 ;  /* 0x0000000400247825 */ /* 0x060fe200078e0296 */
[----:B------:R-:W-:Y:S03]  /*1b9c0*/  STL.64 [R1+0xa60], R38 ;  /* 0x000a602601007387 */ /* 0x000fe60000100a00 */
[C---:B------:R-:W-:Y:S01]  /*1b9d0*/  IMAD.WIDE R34, R0.reuse, 0x4, R148 ;  /* 0x0000000400227825 */ /* 0x040fe200078e0294 */
[----:B------:R-:W-:Y:S03]  /*1b9e0*/  STL.64 [R1+0xaa0], R36 ;  /* 0x000aa02401007387 */ /* 0x000fe60000100a00 */
[C---:B------:R-:W-:Y:S01]  /*1b9f0*/  IMAD.WIDE R32, R0.reuse, 0x4, R240 ;  /* 0x0000000400207825 */ /* 0x040fe200078e02f0 */
[----:B------:R1:W-:Y:S04]  /*1ba00*/  STL.64 [R1+0xae0], R34 ;  /* 0x000ae02201007387 */ /* 0x0003e80000100a00 */
        /* <DEDUP_REMOVED lines=11> */
[----:B------:R-:W3:Y:S01]  /*1bac0*/  LDL.LU.64 R240, [R1+0x590] ;  /* 0x0005900001f07983 */ /* 0x000ee20000300a00 */
[----:B------:R-:W-:-:S03]  /*1bad0*/  IMAD.WIDE R236, R0, 0x4, R188 ;  /* 0x0000000400ec7825 */ /* 0x000fc600078e02bc */
[----:B------:R-:W5:Y:S04]  /*1bae0*/  LDL.LU.64 R182, [R1+0x550] ;  /* 0x0005500001b67983 */ /* 0x000f680000300a00 */
        /* <DEDUP_REMOVED lines=43> */
[----:B------:R-:W3:Y:S04]  /*1bda0*/  LDL.LU.64 R148, [R1+0x60] ;  /* 0x0000600001947983 */ /* 0x000ee80000300a00 */
[----:B------:R-:W3:Y:S01]  /*1bdb0*/  LDL.LU.64 R240, [R1+0x20] ;  /* 0x0000200001f07983 */ /* 0x000ee20000300a00 */
[----:B----4-:R-:W-:-:S03]  /*1bdc0*/  IMAD.WIDE R28, R0, 0x4, R110 ;  /* 0x00000004001c7825 */ /* 0x010fc600078e026e */
[----:B------:R1:W-:Y:S01]  /*1bdd0*/  LDGSTS.E [R247+0x1e500], desc[UR8][R20.64], P0 ;  /* 0x1e50000014f77fae */ /* 0x0003e20008121848 */
[----:B------:R-:W-:-:S03]  /*1bde0*/  IMAD.WIDE R26, R0, 0x4, R112 ;  /* 0x00000004001a7825 */ /* 0x000fc600078e0270 */
[----:B------:R4:W-:Y:S01]  /*1bdf0*/  LDGSTS.E [R247+0x1ed00], desc[UR8][R18.64], P0 ;  /* 0x1ed0000012f77fae */ /* 0x0009e20008121848 */
[----:B------:R-:W-:-:S03]  /*1be00*/  IMAD.WIDE R24, R0, 0x4, R114 ;  /* 0x0000000400187825 */ /* 0x000fc600078e0272 */
[----:B------:R4:W-:Y:S01]  /*1be10*/  LDGSTS.E [R247+0x1f500], desc[UR8][R16.64], P0 ;  /* 0x1f50000010f77fae */ /* 0x0009e20008121848 */
[----:B-----5:R-:W-:-:S03]  /*1be20*/  IMAD.WIDE R22, R0, 0x4, R116 ;  /* 0x0000000400167825 */ /* 0x020fc600078e0274 */
[----:B------:R5:W-:Y:S01]  /*1be30*/  LDGSTS.E [R247+0x1fd00], desc[UR8][R4.64], P0 ;  /* 0x1fd0000004f77fae */ /* 0x000be20008121848 */
[----:B-1----:R-:W-:-:S03]  /*1be40*/  IMAD.WIDE R20, R0, 0x4, R118 ;  /* 0x0000000400147825 */ /* 0x002fc600078e0276 */
[----:B------:R-:W-:Y:S01]  /*1be50*/  LDGSTS.E [R6+0x10600], desc[UR8][R34.64], P0 ;  /* 0x1060000022067fae */ /* 0x000fe20008121848 */
[----:B----4-:R-:W-:-:S03]  /*1be60*/  IMAD.WIDE R18, R0, 0x4, R120 ;  /* 0x0000000400127825 */ /* 0x010fc600078e0278 */
[----:B------:R-:W-:Y:S01]  /*1be70*/  LDGSTS.E [R6+0x10e00], desc[UR8][R38.64], P0 ;  /* 0x10e0000026067fae */ /* 0x000fe20008121848 */
[----:B------:R-:W-:-:S03]  /*1be80*/  IMAD.WIDE R16, R0, 0x4, R122 ;  /* 0x0000000400107825 */ /* 0x000fc600078e027a */
[----:B------:R-:W-:Y:S01]  /*1be90*/  LDGSTS.E [R6+0x11600], desc[UR8][R42.64], P0 ;  /* 0x116000002a067fae */ /* 0x000fe20008121848 */
[----:B-----5:R-:W-:-:S04]  /*1bea0*/  IMAD.WIDE R4, R0, 0x4, R126 ;  /* 0x0000000400047825 */ /* 0x020fc800078e027e */
[----:B------:R-:W-:-:S04]  /*1beb0*/  IMAD.WIDE R92, R0, 0x4, R174 ;  /* 0x00000004005c7825 */ /* 0x000fc800078e02ae */
        /* <DEDUP_REMOVED lines=20> */
[----:B------:R-:W-:Y:S01]  /*1c000*/  STL.64 [R1+0xa68], R46 ;  /* 0x000a682e01007387 */ /* 0x000fe20000100a00 */
[----:B--2---:R-:W-:-:S04]  /*1c010*/  IMAD.WIDE R40, R0, 0x4, R150 ;  /* 0x0000000400287825 */ /* 0x004fc800078e0296 */
[C---:B---3--:R-:W-:Y:S01]  /*1c020*/  IMAD.WIDE R36, R0.reuse, 0x4, R148 ;  /* 0x0000000400247825 */ /* 0x048fe200078e0294 */
[----:B------:R-:W-:Y:S03]  /*1c030*/  STL.64 [R1+0xaa8], R40 ;  /* 0x000aa82801007387 */ /* 0x000fe60000100a00 */
[C---:B------:R-:W-:Y:S01]  /*1c040*/  IMAD.WIDE R32, R0.reuse, 0x4, R240 ;  /* 0x0000000400207825 */ /* 0x040fe200078e02f0 */
[----:B------:R-:W-:Y:S04]  /*1c050*/  STL.64 [R1+0xae8], R36 ;  /* 0x000ae82401007387 */ /* 0x000fe80000100a00 */
        /* <DEDUP_REMOVED lines=8> */
[----:B------:R2:W-:Y:S04]  /*1c0e0*/  STL.64 [R1+0xd28], R4 ;  /* 0x000d280401007387 */ /* 0x0005e80000100a00 */
[----:B------:R-:W1:Y:S01]  /*1c0f0*/  LDL.LU.64 R240, [R1+0x608] ;  /* 0x0006080001f07983 */ /* 0x000e620000300a00 */
[----:B------:R-:W-:-:S03]  /*1c100*/  IMAD.WIDE R48, R0, 0x4, R182 ;  /* 0x0000000400307825 */ /* 0x000fc600078e02b6 */
[----:B------:R-:W3:Y:S01]  /*1c110*/  LDL.LU.64 R186, [R1+0x5c8] ;  /* 0x0005c80001ba7983 */ /* 0x000ee20000300a00 */
        /* <DEDUP_REMOVED lines=12> */
[----:B------:R-:W-:Y:S04]  /*1c1e0*/  LDGSTS.E [R6+0x14e00], desc[UR8][R250.64], P0 ;  /* 0x14e00000fa067fae */ /* 0x000fe80008121848 */
[----:B------:R-:W-:Y:S04]  /*1c1f0*/  LDGSTS.E [R6+0x15600], desc[UR8][R92.64], P0 ;  /* 0x156000005c067fae */ /* 0x000fe80008121848 */
[----:B------:R-:W-:Y:S04]  /*1c200*/  LDGSTS.E [R6+0x15e00], desc[UR8][R86.64], P0 ;  /* 0x15e0000056067fae */ /* 0x000fe80008121848 */
[----:B------:R-:W4:Y:S04]  /*1c210*/  LDL.LU.64 R184, [R1+0x588] ;  /* 0x0005880001b87983 */ /* 0x000f280000300a00 */
        /* <DEDUP_REMOVED lines=38> */
[----:B------:R-:W5:Y:S01]  /*1c480*/  LDL.LU.64 R148, [R1+0x58] ;  /* 0x0000580001947983 */ /* 0x000f620000300a00 */
[----:B------:R-:W-:-:S03]  /*1c490*/  IMAD.WIDE R8, R0, 0x4, R8 ;  /* 0x0000000400087825 */ /* 0x000fc600078e0208 */
[----:B------:R2:W-:Y:S01]  /*1c4a0*/  LDGSTS.E [R6+0x1fe00], desc[UR8][R4.64], P0 ;  /* 0x1fe0000004067fae */ /* 0x0005e20008121848 */
[----:B-1----:R-:W-:-:S03]  /*1c4b0*/  IMAD.WIDE R16, R0, 0x4, R240 ;  /* 0x0000000400107825 */ /* 0x002fc600078e02f0 */
[----:B------:R-:W5:Y:S01]  /*1c4c0*/  LDL.LU.64 R240, [R1+0x18] ;  /* 0x0000180001f07983 */ /* 0x000f620000300a00 */
[----:B------:R-:W-:-:S03]  /*1c4d0*/  IMAD.WIDE R22, R0, 0x4, R30 ;  /* 0x0000000400167825 */ /* 0x000fc600078e021e */
[----:B------:R-:W-:Y:S01]  /*1c4e0*/  LDGSTS.E [R248+0x10700], desc[UR8][R16.64], P0 ;  /* 0x1070000010f87fae */ /* 0x000fe20008121848 */
[----:B------:R-:W-:-:S04]  /*1c4f0*/  IMAD.WIDE R20, R0, 0x4, R128 ;  /* 0x0000000400147825 */ /* 0x000fc800078e0280 */
[----:B--2---:R-:W-:-:S04]  /*1c500*/  IMAD.WIDE R6, R0, 0x4, R76 ;  /* 0x0000000400067825 */ /* 0x004fc800078e024c */
[----:B------:R-:W-:-:S04]  /*1c510*/  IMAD.WIDE R4, R0, 0x4, R10 ;  /* 0x0000000400047825 */ /* 0x000fc800078e020a */
[----:B---3--:R-:W-:-:S05]  /*1c520*/  IMAD.WIDE R18, R0, 0x4, R186 ;  /* 0x0000000400127825 */ /* 0x008fca00078e02ba */
[----:B------:R-:W-:Y:S01]  /*1c530*/  LDGSTS.E [R248+0x10f00], desc[UR8][R18.64], P0 ;  /* 0x10f0000012f87fae */ /* 0x000fe20008121848 */
[----:B----4-:R-:W-:-:S04]  /*1c540*/  IMAD.WIDE R98, R0, 0x4, R156 ;  /* 0x0000000400627825 */ /* 0x010fc800078e029c */
[C---:B-----5:R-:W-:Y:S01]  /*1c550*/  IMAD.WIDE R96, R0.reuse, 0x4, R194 ;  /* 0x0000000400607825 */ /* 0x060fe200078e02c2 */
[----:B------:R-:W-:Y:S03]  /*1c560*/  STL.64 [R1+0x20], R98 ;  /* 0x0000206201007387 */ /* 0x000fe60000100a00 */
        /* <DEDUP_REMOVED lines=17> */
[----:B------:R-:W-:Y:S04]  /*1c680*/  STL.64 [R1+0xab0], R28 ;  /* 0x000ab01c01007387 */ /* 0x000fe80000100a00 */
[----:B------:R-:W-:Y:S01]  /*1c690*/  STL.64 [R1+0x58], R26 ;  /* 0x0000581a01007387 */ /* 0x000fe20000100a00 */
[----:B------:R-:W-:-:S04]  /*1c6a0*/  IMAD.WIDE R32, R0, 0x4, R184 ;  /* 0x0000000400207825 */ /* 0x000fc800078e02b8 */
[C---:B------:R-:W-:Y:S01]  /*1c6b0*/  IMAD.WIDE R36, R0.reuse, 0x4, R182 ;  /* 0x0000000400247825 */ /* 0x040fe200078e02b6 */
[----:B------:R-:W-:Y:S03]  /*1c6c0*/  LDGSTS.E [R248+0x11700], desc[UR8][R32.64], P0 ;  /* 0x1170000020f87fae */ /* 0x000fe60008121848 */
        /* <DEDUP_REMOVED lines=15> */
[----:B------:R-:W-:Y:S04]  /*1c7c0*/  LDGSTS.E [R248+0x15700], desc[UR8][R230.64], P0 ;  /* 0x15700000e6f87fae */ /* 0x000fe80008121848 */
[----:B------:R-:W-:Y:S04]  /*1c7d0*/  LDGSTS.E [R248+0x15f00], desc[UR8][R246.64], P0 ;  /* 0x15f00000f6f87fae */ /* 0x000fe80008121848 */
[----:B------:R-:W-:Y:S04]  /*1c7e0*/  LDGSTS.E [R248+0x16700], desc[UR8][R98.64], P0 ;  /* 0x1670000062f87fae */ /* 0x000fe80008121848 */
[----:B------:R1:W-:Y:S04]  /*1c7f0*/  LDGSTS.E [R248+0x16f00], desc[UR8][R96.64], P0 ;  /* 0x16f0000060f87fae */ /* 0x0003e80008121848 */
[----:B------:R-:W-:Y:S04]  /*1c800*/  LDGSTS.E [R248+0x17700], desc[UR8][R94.64], P0 ;  /* 0x177000005ef87fae */ /* 0x000fe80008121848 */
[----:B------:R-:W-:Y:S04]  /*1c810*/  LDGSTS.E [R248+0x17f00], desc[UR8][R92.64], P0 ;  /* 0x17f000005cf87fae */ /* 0x000fe80008121848 */
[----:B------:R-:W-:Y:S04]  /*1c820*/  LDGSTS.E [R248+0x18700], desc[UR8][R78.64], P0 ;  /* 0x187000004ef87fae */ /* 0x000fe80008121848 */
[----:B------:R-:W-:Y:S04]  /*1c830*/  LDGSTS.E [R248+0x18f00], desc[UR8][R74.64], P0 ;  /* 0x18f000004af87fae */ /* 0x000fe80008121848 */
[----:B------:R2:W-:Y:S01]  /*1c840*/  LDGSTS.E [R248+0x19700], desc[UR8][R72.64], P0 ;  /* 0x1970000048f87fae */ /* 0x0005e20008121848 */
[----:B------:R-:W-:-:S03]  /*1c850*/  IMAD.WIDE R12, R0, 0x4, R12 ;  /* 0x00000004000c7825 */ /* 0x000fc600078e020c */
[----:B------:R-:W-:Y:S01]  /*1c860*/  LDGSTS.E [R248+0x19f00], desc[UR8][R66.64], P0 ;  /* 0x19f0000042f87fae */ /* 0x000fe20008121848 */
[----:B------:R-:W-:-:S03]  /*1c870*/  IMAD.WIDE R14, R0, 0x4, R14 ;  /* 0x00000004000e7825 */ /* 0x000fc600078e020e */
[----:B------:R-:W-:Y:S01]  /*1c880*/  LDGSTS.E [R248+0x1a700], desc[UR8][R64.64], P0 ;  /* 0x1a70000040f87fae */ /* 0x000fe20008121848 */
[----:B------:R-:W-:-:S03]  /*1c890*/  IMAD.WIDE R60, R0, 0x4, R60 ;  /* 0x00000004003c7825 */ /* 0x000fc600078e023c */
[----:B------:R-:W-:Y:S04]  /*1c8a0*/  LDGSTS.E [R248+0x1af00], desc[UR8][R28.64], P0 ;  /* 0x1af000001cf87fae */ /* 0x000fe80008121848 */
[----:B------:R-:W-:Y:S01]  /*1c8b0*/  LDGSTS.E [R248+0x1b700], desc[UR8][R26.64], P0 ;  /* 0x1b7000001af87fae */ /* 0x000fe20008121848 */
[----:B------:R-:W-:-:S05]  /*1c8c0*/  IMAD.WIDE R24, R0, 0x4, R240 ;  /* 0x0000000400187825 */ /* 0x000fca00078e02f0 */
[----:B------:R-:W-:Y:S04]  /*1c8d0*/  STL.64 [R1+0x18], R24 ;  /* 0x0000181801007387 */ /* 0x000fe80000100a00 */
[----:B------:R3:W-:Y:S04]  /*1c8e0*/  STL.64 [R1+0xb70], R8 ;  /* 0x000b700801007387 */ /* 0x0007e80000100a00 */
[----:B------:R-:W-:Y:S04]  /*1c8f0*/  STL.64 [R1+0xbb0], R22 ;  /* 0x000bb01601007387 */ /* 0x000fe80000100a00 */
[----:B------:R-:W-:Y:S04]  /*1c900*/  STL.64 [R1+0xbf0], R20 ;  /* 0x000bf01401007387 */ /* 0x000fe80000100a00 */
[----:B------:R-:W-:Y:S04]  /*1c910*/  STL.64 [R1+0xcf0], R6 ;  /* 0x000cf00601007387 */ /* 0x000fe80000100a00 */
[----:B------:R4:W-:Y:S04]  /*1c920*/  STL.64 [R1+0xd30], R4 ;  /* 0x000d300401007387 */ /* 0x0009e80000100a00 */
[----:B------:R1:W-:Y:S04]  /*1c930*/  STL [R1+0x160], RZ ;  /* 0x000160ff01007387 */ /* 0x0003e80000100800 */
        /* <DEDUP_REMOVED lines=98> */
[----:B------:R-:W-:Y:S04]  /*1cf60*/  LDGSTS.E [R248+0x1bf00], desc[UR8][R24.64], P0 ;  /* 0x1bf0000018f87fae */ /* 0x000fe80008121848 */
[----:B------:R1:W-:Y:S04]  /*1cf70*/  STL [R1+0x1ec], RZ ;  /* 0x0001ecff01007387 */ /* 0x0003e80000100800 */
[----:B------:R3:W-:Y:S04]  /*1cf80*/  LDGSTS.E [R248+0x1c700], desc[UR8][R8.64], P0 ;  /* 0x1c70000008f87fae */ /* 0x0007e80008121848 */
[----:B------:R1:W-:Y:S04]  /*1cf90*/  STL [R1+0x1d0], RZ ;  /* 0x0001d0ff01007387 */ /* 0x0003e80000100800 */
[----:B------:R-:W-:Y:S04]  /*1cfa0*/  LDGSTS.E [R248+0x1cf00], desc[UR8][R22.64], P0 ;  /* 0x1cf0000016f87fae */ /* 0x000fe80008121848 */
[----:B------:R1:W-:Y:S04]  /*1cfb0*/  STL [R1+0x1d4], RZ ;  /* 0x0001d4ff01007387 */ /* 0x0003e80000100800 */
[----:B------:R-:W-:Y:S04]  /*1cfc0*/  LDGSTS.E [R248+0x1d700], desc[UR8][R20.64], P0 ;  /* 0x1d70000014f87fae */ /* 0x000fe80008121848 */
[----:B------:R1:W-:Y:S04]  /*1cfd0*/  STL [R1+0x1d8], RZ ;  /* 0x0001d8ff01007387 */ /* 0x0003e80000100800 */
[----:B------:R-:W-:Y:S04]  /*1cfe0*/  LDGSTS.E [R248+0x1df00], desc[UR8][R12.64], P0 ;  /* 0x1df000000cf87fae */ /* 0x000fe80008121848 */
[----:B------:R1:W-:Y:S04]  /*1cff0*/  STL [R1+0x1dc], RZ ;  /* 0x0001dcff01007387 */ /* 0x0003e80000100800 */
[----:B------:R-:W-:Y:S04]  /*1d000*/  LDGSTS.E [R248+0x1e700], desc[UR8][R14.64], P0 ;  /* 0x1e7000000ef87fae */ /* 0x000fe80008121848 */
[----:B------:R-:W-:Y:S04]  /*1d010*/  LDGSTS.E [R248+0x1ef00], desc[UR8][R60.64], P0 ;  /* 0x1ef000003cf87fae */ /* 0x000fe80008121848 */
[----:B------:R-:W-:Y:S04]  /*1d020*/  LDGSTS.E [R248+0x1f700], desc[UR8][R6.64], P0 ;  /* 0x1f70000006f87fae */ /* 0x000fe80008121848 */
[----:B------:R4:W-:Y:S01]  /*1d030*/  LDGSTS.E [R248+0x1ff00], desc[UR8][R4.64], P0 ;  /* 0x1ff0000004f87fae */ /* 0x0009e20008121848 */
[----:B------:R-:W-:-:S03]  /*1d040*/  ISETP.GE.AND P0, PT, R252, 0x40, PT ;  /* 0x00000040fc00780c */ /* 0x000fc60003f06270 */
[----:B------:R-:W0:Y:S01]  /*1d050*/  LDGDEPBAR ;  /* 0x00000000000079af */ /* 0x000e220000000000 */
[----:B------:R-:W-:Y:S02]  /*1d060*/  CS2R R136, SRZ ;  /* 0x0000000000887805 */ /* 0x000fe4000001ff00 */
[----:B------:R-:W-:Y:S02]  /*1d070*/  CS2R R138, SRZ ;  /* 0x00000000008a7805 */ /* 0x000fe4000001ff00 */
[----:B------:R-:W-:Y:S02]  /*1d080*/  CS2R R132, SRZ ;  /* 0x0000000000847805 */ /* 0x000fe4000001ff00 */
[----:B------:R-:W-:Y:S02]  /*1d090*/  CS2R R134, SRZ ;  /* 0x0000000000867805 */ /* 0x000fe4000001ff00 */
[----:B------:R-:W-:Y:S02]  /*1d0a0*/  CS2R R128, SRZ ;  /* 0x0000000000807805 */ /* 0x000fe4000001ff00 */
[----:B------:R-:W-:-:S02]  /*1d0b0*/  CS2R R130, SRZ ;  /* 0x0000000000827805 */ /* 0x000fc4000001ff00 */
        /* <DEDUP_REMOVED lines=12> */
[----:B-1----:R-:W-:Y:S02]  /*1d180*/  CS2R R96, SRZ ;  /* 0x0000000000607805 */ /* 0x002fe4000001ff00 */
[----:B------:R-:W-:Y:S02]  /*1d190*/  CS2R R98, SRZ ;  /* 0x0000000000627805 */ /* 0x000fe4000001ff00 */
[----:B--2---:R-:W-:Y:S02]  /*1d1a0*/  CS2R R72, SRZ ;  /* 0x0000000000487805 */ /* 0x004fe4000001ff00 */
[----:B------:R-:W-:Y:S02]  /*1d1b0*/  CS2R R74, SRZ ;  /* 0x00000000004a7805 */ /* 0x000fe4000001ff00 */
[----:B---3--:R-:W-:Y:S02]  /*1d1c0*/  CS2R R8, SRZ ;  /* 0x0000000000087805 */ /* 0x008fe4000001ff00 */
[----:B------:R-:W-:-:S02]  /*1d1d0*/  CS2R R10, SRZ ;  /* 0x00000000000a7805 */ /* 0x000fc4000001ff00 */
[----:B----4-:R-:W-:Y:S02]  /*1d1e0*/  CS2R R4, SRZ ;  /* 0x0000000000047805 */ /* 0x010fe4000001ff00 */
        /* <DEDUP_REMOVED lines=50> */
[----:B------:R-:W-:Y:S01]  /*1d510*/  CS2R R202, SRZ ;  /* 0x0000000000ca7805 */ /* 0x000fe2000001ff00 */
[----:B------:R-:W-:Y:S06]  /*1d520*/  @!P0 BRA `(.L_x_0) ;  /* 0x000001d4000c8947 */ /* 0x000fec0003800000 */
[----:B------:R-:W2:Y:S04]  /*1d530*/  LDL.LU.64 R198, [R1+0x120] ;  /* 0x0001200001c67983 */ /* 0x000ea80000300a00 */
[----:B------:R-:W3:Y:S04]  /*1d540*/  LDL.LU.64 R186, [R1+0xe0] ;  /* 0x0000e00001ba7983 */ /* 0x000ee80000300a00 */
[----:B------:R-:W4:Y:S04]  /*1d550*/  LDL.LU.64 R202, [R1+0xa0] ;  /* 0x0000a00001ca7983 */ /* 0x000f280000300a00 */
[----:B------:R-:W5:Y:S04]  /*1d560*/  LDL.LU.64 R196, [R1+0x68] ;  /* 0x0000680001c47983 */ /* 0x000f680000300a00 */
[----:B------:R-:W2:Y:S04]  /*1d570*/  LDL.LU.64 R184, [R1+0x60] ;  /* 0x0000600001b87983 */ /* 0x000ea80000300a00 */
[----:B------:R-:W3:Y:S04]  /*1d580*/  LDL.LU.64 R188, [R1+0x20] ;  /* 0x0000200001bc7983 */ /* 0x000ee80000300a00 */
[----:B------:R-:W4:Y:S04]  /*1d590*/  LDL.LU.64 R190, [R1+0x308] ;  /* 0x0003080001be7983 */ /* 0x000f280000300a00 */
[----:B------:R-:W5:Y:S04]  /*1d5a0*/  LDL.LU.64 R200, [R1+0x28] ;  /* 0x0000280001c87983 */ /* 0x000f680000300a00 */
[----:B------:R-:W4:Y:S04]  /*1d5b0*/  LDL.LU.64 R248, [R1+0x220] ;  /* 0x0002200001f87983 */ /* 0x000f280000300a00 */
[----:B------:R-:W2:Y:S04]  /*1d5c0*/  LDL.LU.64 R174, [R1+0x680] ;  /* 0x0006800001ae7983 */ /* 0x000ea80000300a00 */
[----:B------:R-:W3:Y:S04]  /*1d5d0*/  LDL.LU.64 R182, [R1+0x650] ;  /* 0x0006500001b67983 */ /* 0x000ee80000300a00 */
[----:B------:R-:W5:Y:S04]  /*1d5e0*/  LDL.LU.64 R178, [R1+0x6a0] ;  /* 0x0006a00001b27983 */ /* 0x000f680000300a00 */
[----:B------:R-:W4:Y:S04]  /*1d5f0*/  LDL.LU.64 R176, [R1+0x660] ;  /* 0x0006600001b07983 */ /* 0x000f280000300a00 */
[----:B--2---:R-:W-:Y:S01]  /*1d600*/  STL [R1+0x338], R174 ;  /* 0x000338ae01007387 */ /* 0x004fe20000100800 */
[----:B------:R-:W-:-:S03]  /*1d610*/  IMAD.MOV.U32 R3, RZ, RZ, R175 ;  /* 0x000000ffff037224 */ /* 0x000fc600078e00af */
[----:B------:R-:W2:Y:S04]  /*1d620*/  LDL.LU.64 R180, [R1+0x6c0] ;  /* 0x0006c00001b47983 */ /* 0x000ea80000300a00 */
[----:B------:R1:W-:Y:S04]  /*1d630*/  STL [R1+0x334], R3 ;  /* 0x0003340301007387 */ /* 0x0003e80000100800 */
[----:B---3--:R-:W-:Y:S04]  /*1d640*/  STL [R1+0x340], R182 ;  /* 0x000340b601007387 */ /* 0x008fe80000100800 */
[----:B------:R-:W3:Y:S01]  /*1d650*/  LDL.LU.64 R160, [R1+0x678] ;  /* 0x0006780001a07983 */ /* 0x000ee20000300a00 */
[----:B-1----:R-:W-:-:S03]  /*1d660*/  IMAD.MOV.U32 R3, RZ, RZ, R183 ;  /* 0x000000ffff037224 */ /* 0x002fc600078e00b7 */
[----:B------:R-:W-:Y:S04]  /*1d670*/  STL [R1+0x348], R168 ;  /* 0x000348a801007387 */ /* 0x000fe80000100800 */
[----:B------:R5:W-:Y:S04]  /*1d680*/  STL [R1+0x33c], R3 ;  /* 0x00033c0301007387 */ /* 0x000be80000100800 */
[----:B------:R-:W3:Y:S04]  /*1d690*/  LDL.LU.64 R174, [R1+0x648] ;  /* 0x0006480001ae7983 */ /* 0x000ee80000300a00 */
[----:B------:R-:W-:Y:S01]  /*1d6a0*/  STL [R1+0x344], R169 ;  /* 0x000344a901007387 */ /* 0x000fe20000100800 */
[----:B-----5:R-:W-:-:S03]  /*1d6b0*/  IMAD.MOV.U32 R3, RZ, RZ, R179 ;  /* 0x000000ffff037224 */ /* 0x020fc600078e00b3 */
[----:B------:R-:W5:Y:S04]  /*1d6c0*/  LDL.LU.64 R182, [R1+0x6e0] ;  /* 0x0006e00001b67983 */ /* 0x000f680000300a00 */
[----:B------:R-:W-:Y:S04]  /*1d6d0*/  STL [R1+0x350], R220 ;  /* 0x000350dc01007387 */ /* 0x000fe80000100800 */
[----:B------:R-:W-:Y:S04]  /*1d6e0*/  STL [R1+0x34c], R221 ;  /* 0x00034cdd01007387 */ /* 0x000fe80000100800 */
[----:B------:R1:W-:Y:S04]  /*1d6f0*/  STL [R1+0x358], R178 ;  /* 0x000358b201007387 */ /* 0x0003e80000100800 */
[----:B------:R4:W-:Y:S04]  /*1d700*/  STL [R1+0x354], R3 ;  /* 0x0003540301007387 */ /* 0x0009e80000100800 */
[----:B-1----:R-:W5:Y:S01]  /*1d710*/  LDL.LU.64 R178, [R1+0x698] ;  /* 0x0006980001b27983 */ /* 0x002f620000300a00 */
[----:B----4-:R-:W-:-:S03]  /*1d720*/  MOV R3, R177 ;  /* 0x000000b100037202 */ /* 0x010fc60000000f00 */
[----:B------:R-:W-:Y:S04]  /*1d730*/  STL [R1+0x360], R176 ;  /* 0x000360b001007387 */ /* 0x000fe80000100800 */
[----:B------:R-:W4:Y:S04]  /*1d740*/  LDL.LU.64 R162, [R1+0x658] ;  /* 0x0006580001a27983 */ /* 0x000f280000300a00 */
[----:B------:R1:W-:Y:S04]  /*1d750*/  STL [R1+0x35c], R3 ;  /* 0x00035c0301007387 */ /* 0x0003e80000100800 */
[----:B------:R-:W-:Y:S04]  /*1d760*/  STL [R1+0x368], R170 ;  /* 0x000368aa01007387 */ /* 0x000fe80000100800 */
[----:B------:R-:W-:Y:S04]  /*1d770*/  STL [R1+0x364], R171 ;  /* 0x000364ab01007387 */ /* 0x000fe80000100800 */
[----:B------:R-:W-:Y:S04]  /*1d780*/  STL [R1+0x370], R234 ;  /* 0x000370ea01007387 */ /* 0x000fe80000100800 */
[----:B------:R-:W-:Y:S04]  /*1d790*/  STL [R1+0x36c], R235 ;  /* 0x00036ceb01007387 */ /* 0x000fe80000100800 */
[----:B------:R-:W4:Y:S04]  /*1d7a0*/  LDL.LU.64 R172, [R1+0x6f8] ;  /* 0x0006f80001ac7983 */ /* 0x000f280000300a00 */
[----:B--2---:R2:W-:Y:S01]  /*1d7b0*/  STL [R1+0x378], R180 ;  /* 0x000378b401007387 */ /* 0x0045e20000100800 */
[----:B-1----:R-:W-:-:S03]  /*1d7c0*/  IMAD.MOV.U32 R3, RZ, RZ, R181 ;  /* 0x000000ffff037224 */ /* 0x002fc600078e00b5 */
[----:B------:R-:W4:Y:S04]  /*1d7d0*/  LDL.LU.64 R176, [R1+0x6b8] ;  /* 0x0006b80001b07983 */ /* 0x000f280000300a00 */
[----:B------:R1:W-:Y:S04]  /*1d7e0*/  STL [R1+0x374], R3 ;  /* 0x0003740301007387 */ /* 0x0003e80000100800 */
[----:B---3--:R-:W-:Y:S04]  /*1d7f0*/  STL [R1+0x380], R160 ;  /* 0x000380a001007387 */ /* 0x008fe80000100800 */
[----:B--2---:R-:W2:Y:S01]  /*1d800*/  LDL.LU.64 R180, [R1+0x670] ;  /* 0x0006700001b47983 */ /* 0x004ea20000300a00 */
[----:B-1----:R-:W-:-:S05]  /*1d810*/  IMAD.MOV.U32 R3, RZ, RZ, R161 ;  /* 0x000000ffff037224 */ /* 0x002fca00078e00a1 */
[----:B------:R1:W-:Y:S04]  /*1d820*/  STL [R1+0x37c], R3 ;  /* 0x00037c0301007387 */ /* 0x0003e80000100800 */
[----:B------:R3:W-:Y:S01]  /*1d830*/  STL [R1+0x388], R174 ;  /* 0x000388ae01007387 */ /* 0x0007e20000100800 */
[----:B-1----:R-:W-:-:S03]  /*1d840*/  IMAD.MOV.U32 R3, RZ, RZ, R175 ;  /* 0x000000ffff037224 */ /* 0x002fc600078e00af */
[----:B---3--:R-:W3:Y:S04]  /*1d850*/  LDL.LU.64 R174, [R1+0x710] ;  /* 0x0007100001ae7983 */ /* 0x008ee80000300a00 */
[----:B------:R5:W-:Y:S04]  /*1d860*/  STL [R1+0x384], R3 ;  /* 0x0003840301007387 */ /* 0x000be80000100800 */
[----:B------:R-:W-:Y:S04]  /*1d870*/  STL [R1+0x390], R166 ;  /* 0x000390a601007387 */ /* 0x000fe80000100800 */
[----:B------:R-:W-:Y:S01]  /*1d880*/  STL [R1+0x38c], R167 ;  /* 0x00038ca701007387 */ /* 0x000fe20000100800 */
[----:B-----5:R-:W-:-:S03]  /*1d890*/  IMAD.MOV.U32 R3, RZ, RZ, R183 ;  /* 0x000000ffff037224 */ /* 0x020fc600078e00b7 */
[----:B------:R1:W-:Y:S04]  /*1d8a0*/  STL [R1+0x398], R182 ;  /* 0x000398b601007387 */ /* 0x0003e80000100800 */
[----:B------:R5:W-:Y:S04]  /*1d8b0*/  STL [R1+0x394], R3 ;  /* 0x0003940301007387 */ /* 0x000be80000100800 */
[----:B------:R5:W-:Y:S04]  /*1d8c0*/  STL [R1+0x3a0], R178 ;  /* 0x0003a0b201007387 */ /* 0x000be80000100800 */
[----:B-1----:R-:W3:Y:S01]  /*1d8d0*/  LDL.LU.64 R182, [R1+0x6d8] ;  /* 0x0006d80001b67983 */ /* 0x002ee20000300a00 */
[----:B-----5:R-:W-:-:S03]  /*1d8e0*/  MOV R3, R179 ;  /* 0x000000b300037202 */ /* 0x020fc60000000f00 */
[----:B------:R-:W5:Y:S04]  /*1d8f0*/  LDL.LU.64 R178, [R1+0x690] ;  /* 0x0006900001b27983 */ /* 0x000f680000300a00 */
[----:B------:R1:W-:Y:S04]  /*1d900*/  STL [R1+0x39c], R3 ;  /* 0x00039c0301007387 */ /* 0x0003e80000100800 */
[----:B----4-:R-:W-:Y:S04]  /*1d910*/  STL [R1+0x3a8], R162 ;  /* 0x0003a8a201007387 */ /* 0x010fe80000100800 */
[----:B------:R-:W-:Y:S01]  /*1d920*/  STL [R1+0x3b0], R238 ;  /* 0x0003b0ee01007387 */ /* 0x000fe20000100800 */
[----:B-1----:R-:W-:-:S05]  /*1d930*/  IMAD.MOV.U32 R3, RZ, RZ, R163 ;  /* 0x000000ffff037224 */ /* 0x002fca00078e00a3 */
[----:B------:R1:W-:Y:S04]  /*1d940*/  STL [R1+0x3a4], R3 ;  /* 0x0003a40301007387 */ /* 0x0003e80000100800 */
[----:B------:R-:W-:Y:S04]  /*1d950*/  STL [R1+0x3ac], R239 ;  /* 0x0003acef01007387 */ /* 0x000fe80000100800 */
[----:B------:R-:W-:Y:S04]  /*1d960*/  STL [R1+0x3b8], R172 ;  /* 0x0003b8ac01007387 */ /* 0x000fe80000100800 */
[----:B------:R-:W4:Y:S01]  /*1d970*/  LDL.LU.64 R160, [R1+0x728] ;  /* 0x0007280001a07983 */ /* 0x000f220000300a00 */
[----:B-1----:R-:W-:-:S05]  /*1d980*/  IMAD.MOV.U32 R3, RZ, RZ, R173 ;  /* 0x000000ffff037224 */ /* 0x002fca00078e00ad */
[----:B------:R1:W-:Y:S04]  /*1d990*/  STL [R1+0x3b4], R3 ;  /* 0x0003b40301007387 */ /* 0x0003e80000100800 */
[----:B------:R2:W-:Y:S01]  /*1d9a0*/  STL [R1+0x3c0], R176 ;  /* 0x0003c0b001007387 */ /* 0x0005e20000100800 */
[----:B-1----:R-:W-:-:S03]  /*1d9b0*/  IMAD.MOV.U32 R3, RZ, RZ, R177 ;  /* 0x000000ffff037224 */ /* 0x002fc600078e00b1 */
[----:B--2---:R-:W2:Y:S04]  /*1d9c0*/  LDL.LU.64 R176, [R1+0x6f0] ;  /* 0x0006f00001b07983 */ /* 0x004ea80000300a00 */
[----:B------:R1:W-:Y:S04]  /*1d9d0*/  STL [R1+0x3bc], R3 ;  /* 0x0003bc0301007387 */ /* 0x0003e80000100800 */
[----:B------:R1:W-:Y:S02]  /*1d9e0*/  STL [R1+0x3c8], R180 ;  /* 0x0003c8b401007387 */ /* 0x0003e40000100800 */
[----:B-1----:R-:W-:-:S02]  /*1d9f0*/  IMAD.MOV.U32 R3, RZ, RZ, R181 ;  /* 0x000000ffff037224 */ /* 0x002fc400078e00b5 */
[----:B------:R-:W2:Y:S04]  /*1da00*/  LDL.LU.64 R180, [R1+0x6b0] ;  /* 0x0006b00001b47983 */ /* 0x000ea80000300a00 */
[----:B------:R3:W-:Y:S04]  /*1da10*/  STL [R1+0x3c4], R3 ;  /* 0x0003c40301007387 */ /* 0x0007e80000100800 */
[----:B------:R-:W2:Y:S04]  /*1da20*/  LDL.LU.64 R162, [R1+0x668] ;  /* 0x0006680001a27983 */ /* 0x000ea80000300a00 */
[----:B------:R-:W-:Y:S01]  /*1da30*/  STL [R1+0x3d0], R222 ;  /* 0x0003d0de01007387 */ /* 0x000fe20000100800 */
[----:B---3--:R-:W-:-:S03]  /*1da40*/  MOV R3, R175 ;  /* 0x000000af00037202 */ /* 0x008fc60000000f00 */
[----:B------:R-:W-:Y:S04]  /*1da50*/  STL [R1+0x3cc], R223 ;  /* 0x0003ccdf01007387 */ /* 0x000fe80000100800 */
[----:B------:R1:W-:Y:S04]  /*1da60*/  STL [R1+0x3d8], R174 ;  /* 0x0003d8ae01007387 */ /* 0x0003e80000100800 */
[----:B------:R3:W-:Y:S04]  /*1da70*/  STL [R1+0x3d4], R3 ;  /* 0x0003d40301007387 */ /* 0x0007e80000100800 */
[----:B-1----:R-:W2:Y:S01]  /*1da80*/  LDL.LU.64 R174, [R1+0x740] ;  /* 0x0007400001ae7983 */ /* 0x002ea20000300a00 */
[----:B---3--:R-:W-:-:S03]  /*1da90*/  IMAD.MOV.U32 R3, RZ, RZ, R183 ;  /* 0x000000ffff037224 */ /* 0x008fc600078e00b7 */
[----:B------:R1:W-:Y:S04]  /*1daa0*/  STL [R1+0x3e0], R182 ;  /* 0x0003e0b601007387 */ /* 0x0003e80000100800 */
[----:B-1----:R-:W3:Y:S04]  /*1dab0*/  LDL.LU.64 R182, [R1+0x708] ;  /* 0x0007080001b67983 */ /* 0x002ee80000300a00 */
[----:B------:R1:W-:Y:S04]  /*1dac0*/  STL [R1+0x3dc], R3 ;  /* 0x0003dc0301007387 */ /* 0x0003e80000100800 */
[----:B-----5:R5:W-:Y:S01]  /*1dad0*/  STL [R1+0x3e8], R178 ;  /* 0x0003e8b201007387 */ /* 0x020be20000100800 */
[----:B-1----:R-:W-:-:S03]  /*1dae0*/  IMAD.MOV.U32 R3, RZ, RZ, R179 ;  /* 0x000000ffff037224 */ /* 0x002fc600078e00b3 */
[----:B-----5:R-:W5:Y:S04]  /*1daf0*/  LDL.LU.64 R178, [R1+0x6d0] ;  /* 0x0006d00001b27983 */ /* 0x020f680000300a00 */
[----:B------:R4:W-:Y:S04]  /*1db00*/  STL [R1+0x3e4], R3 ;  /* 0x0003e40301007387 */ /* 0x0009e80000100800 */
[----:B------:R-:W-:Y:S04]  /*1db10*/  STL [R1+0x3f0], R228 ;  /* 0x0003f0e401007387 */ /* 0x000fe80000100800 */
[----:B------:R-:W-:Y:S04]  /*1db20*/  STL [R1+0x3ec], R229 ;  /* 0x0003ece501007387 */ /* 0x000fe80000100800 */
[----:B------:R-:W5:Y:S01]  /*1db30*/  LDL.LU.64 R172, [R1+0x688] ;  /* 0x0006880001ac7983 */ /* 0x000f620000300a00 */
[----:B----4-:R-:W-:-:S03]  /*1db40*/  IMAD.MOV.U32 R3, RZ, RZ, R161 ;  /* 0x000000ffff037224 */ /* 0x010fc600078e00a1 */
[----:B------:R-:W-:Y:S04]  /*1db50*/  STL [R1+0x3f8], R160 ;  /* 0x0003f8a001007387 */ /* 0x000fe80000100800 */
[----:B------:R-:W4:Y:S04]  /*1db60*/  LDL.LU.64 R154, [R1+0x758] ;  /* 0x00075800019a7983 */ /* 0x000f280000300a00 */
[----:B------:R1:W-:Y:S04]  /*1db70*/  STL [R1+0x3f4], R3 ;  /* 0x0003f40301007387 */ /* 0x0003e80000100800 */
[----:B--2---:R2:W-:Y:S01]  /*1db80*/  STL [R1+0x400], R176 ;  /* 0x000400b001007387 */ /* 0x0045e20000100800 */
[----:B-1----:R-:W-:-:S03]  /*1db90*/  IMAD.MOV.U32 R3, RZ, RZ, R177 ;  /* 0x000000ffff037224 */ /* 0x002fc600078e00b1 */
[----:B--2---:R-:W2:Y:S04]  /*1dba0*/  LDL.LU.64 R176, [R1+0x720] ;  /* 0x0007200001b07983 */ /* 0x004ea80000300a00 */
[----:B------:R1:W-:Y:S04]  /*1dbb0*/  STL [R1+0x3fc], R3 ;  /* 0x0003fc0301007387 */ /* 0x0003e80000100800 */
[----:B------:R1:W-:Y:S04]  /*1dbc0*/  STL [R1+0x408], R180 ;  /* 0x000408b401007387 */ /* 0x0003e80000100800 */
[----:B------:R-:W2:Y:S01]  /*1dbd0*/  LDL.LU.64 R160, [R1+0x6e8] ;  /* 0x0006e80001a07983 */ /* 0x000ea20000300a00 */
[----:B-1----:R-:W-:-:S05]  /*1dbe0*/  MOV R3, R181 ;  /* 0x000000b500037202 */ /* 0x002fca0000000f00 */
[----:B------:R1:W-:Y:S04]  /*1dbf0*/  STL [R1+0x404], R3 ;  /* 0x0004040301007387 */ /* 0x0003e80000100800 */
[----:B------:R-:W2:Y:S01]  /*1dc00*/  LDL.LU.64 R180, [R1+0x6a8] ;  /* 0x0006a80001b47983 */ /* 0x000ea20000300a00 */
[----:B-1----:R-:W-:-:S03]  /*1dc10*/  IMAD.MOV.U32 R3, RZ, RZ, R163 ;  /* 0x000000ffff037224 */ /* 0x002fc600078e00a3 */
[----:B------:R-:W-:Y:S04]  /*1dc20*/  STL [R1+0x410], R162 ;  /* 0x000410a201007387 */ /* 0x000fe80000100800 */
[----:B------:R1:W-:Y:S04]  /*1dc30*/  STL [R1+0x40c], R3 ;  /* 0x00040c0301007387 */ /* 0x0003e80000100800 */
[----:B------:R1:W-:Y:S02]  /*1dc40*/  STL [R1+0x418], R174 ;  /* 0x000418ae01007387 */ /* 0x0003e40000100800 */
[----:B-1----:R-:W-:-:S02]  /*1dc50*/  IMAD.MOV.U32 R3, RZ, RZ, R175 ;  /* 0x000000ffff037224 */ /* 0x002fc400078e00af */
[----:B------:R-:W2:Y:S04]  /*1dc60*/  LDL.LU.64 R174, [R1+0x770] ;  /* 0x0007700001ae7983 */ /* 0x000ea80000300a00 */
[----:B------:R1:W-:Y:S04]  /*1dc70*/  STL [R1+0x414], R3 ;  /* 0x0004140301007387 */ /* 0x0003e80000100800 */
[----:B---3--:R3:W-:Y:S01]  /*1dc80*/  STL [R1+0x420], R182 ;  /* 0x000420b601007387 */ /* 0x0087e20000100800 */
[----:B-1----:R-:W-:-:S03]  /*1dc90*/  IMAD.MOV.U32 R3, RZ, RZ, R183 ;  /* 0x000000ffff037224 */ /* 0x002fc600078e00b7 */
[----:B---3--:R-:W3:Y:S04]  /*1dca0*/  LDL.LU.64 R182, [R1+0x738] ;  /* 0x0007380001b67983 */ /* 0x008ee80000300a00 */
[----:B------:R1:W-:Y:S04]  /*1dcb0*/  STL [R1+0x41c], R3 ;  /* 0x00041c0301007387 */ /* 0x0003e80000100800 */
[----:B-----5:R5:W-:Y:S01]  /*1dcc0*/  STL [R1+0x428], R178 ;  /* 0x000428b201007387 */ /* 0x020be20000100800 */
[----:B-1----:R-:W-:-:S03]  /*1dcd0*/  IMAD.MOV.U32 R3, RZ, RZ, R179 ;  /* 0x000000ffff037224 */ /* 0x002fc600078e00b3 */
[----:B-----5:R-:W5:Y:S04]  /*1dce0*/  LDL.LU.64 R178, [R1+0x700] ;  /* 0x0007000001b27983 */ /* 0x020f680000300a00 */
[----:B------:R1:W-:Y:S04]  /*1dcf0*/  STL [R1+0x424], R3 ;  /* 0x0004240301007387 */ /* 0x0003e80000100800 */
[----:B------:R4:W-:Y:S04]  /*1dd00*/  STL [R1+0x430], R172 ;  /* 0x000430ac01007387 */ /* 0x0009e80000100800 */
[----:B------:R-:W5:Y:S01]  /*1dd10*/  LDL.LU.64 R162, [R1+0x6c8] ;  /* 0x0006c80001a27983 */ /* 0x000f620000300a00 */
[----:B-1----:R-:W-:-:S05]  /*1dd20*/  MOV R3, R173 ;  /* 0x000000ad00037202 */ /* 0x002fca0000000f00 */
[----:B------:R1:W-:Y:S04]  /*1dd30*/  STL [R1+0x42c], R3 ;  /* 0x00042c0301007387 */ /* 0x0003e80000100800 */
[----:B----4-:R-:W-:Y:S04]  /*1dd40*/  STL [R1+0x438], R154 ;  /* 0x0004389a01007387 */ /* 0x010fe80000100800 */
[----:B------:R-:W4:Y:S01]  /*1dd50*/  LDL.LU.64 R172, [R1+0x788] ;  /* 0x0007880001ac7983 */ /* 0x000f220000300a00 */
[----:B-1----:R-:W-:-:S05]  /*1dd60*/  IMAD.MOV.U32 R3, RZ, RZ, R155 ;  /* 0x000000ffff037224 */ /* 0x002fca00078e009b */
[----:B------:R1:W-:Y:S04]  /*1dd70*/  STL [R1+0x434], R3 ;  /* 0x0004340301007387 */ /* 0x0003e80000100800 */
[----:B--2---:R2:W-:Y:S01]  /*1dd80*/  STL [R1+0x440], R176 ;  /* 0x000440b001007387 */ /* 0x0045e20000100800 */
[----:B-1----:R-:W-:-:S03]  /*1dd90*/  IMAD.MOV.U32 R3, RZ, RZ, R177 ;  /* 0x000000ffff037224 */ /* 0x002fc600078e00b1 */
[----:B------:R-:W4:Y:S04]  /*1dda0*/  LDL.LU.64 R152, [R1+0x750] ;  /* 0x0007500001987983 */ /* 0x000f280000300a00 */
[----:B------:R1:W-:Y:S04]  /*1ddb0*/  STL [R1+0x43c], R3 ;  /* 0x00043c0301007387 */ /* 0x0003e80000100800 */
[----:B------:R-:W-:Y:S04]  /*1ddc0*/  STL [R1+0x448], R160 ;  /* 0x000448a001007387 */ /* 0x000fe80000100800 */
[----:B--2---:R-:W2:Y:S01]  /*1ddd0*/  LDL.LU.64 R176, [R1+0x718] ;  /* 0x0007180001b07983 */ /* 0x004ea20000300a00 */
[----:B-1----:R-:W-:-:S05]  /*1dde0*/  IMAD.MOV.U32 R3, RZ, RZ, R161 ;  /* 0x000000ffff037224 */ /* 0x002fca00078e00a1 */
[----:B------:R1:W-:Y:S04]  /*1ddf0*/  STL [R1+0x444], R3 ;  /* 0x0004440301007387 */ /* 0x0003e80000100800 */
[----:B------:R-:W-:Y:S04]  /*1de00*/  STL [R1+0x450], R180 ;  /* 0x000450b401007387 */ /* 0x000fe80000100800 */
[----:B------:R-:W2:Y:S01]  /*1de10*/  LDL.LU.64 R154, [R1+0x4c0] ;  /* 0x0004c000019a7983 */ /* 0x000ea20000300a00 */
[----:B-1----:R-:W-:-:S05]  /*1de20*/  IMAD.MOV.U32 R3, RZ, RZ, R181 ;  /* 0x000000ffff037224 */ /* 0x002fca00078e00b5 */
[----:B------:R1:W-:Y:S04]  /*1de30*/  STL [R1+0x44c], R3 ;  /* 0x00044c0301007387 */ /* 0x0003e80000100800 */
[----:B------:R-:W-:Y:S01]  /*1de40*/  STL [R1+0x458], R174 ;  /* 0x000458ae01007387 */ /* 0x000fe20000100800 */
[----:B-1----:R-:W-:-:S03]  /*1de50*/  MOV R3, R175 ;  /* 0x000000af00037202 */ /* 0x002fc60000000f00 */
[----:B------:R-:W2:Y:S04]  /*1de60*/  LDL.LU.64 R180, [R1+0x7a0] ;  /* 0x0007a00001b47983 */ /* 0x000ea80000300a00 */
[----:B------:R3:W-:Y:S02]  /*1de70*/  STL [R1+0x454], R3 ;  /* 0x0004540301007387 */ /* 0x0007e40000100800 */
[----:B---3--:R-:W-:Y:S02]  /*1de80*/  IMAD.MOV.U32 R3, RZ, RZ, R183 ;  /* 0x000000ffff037224 */ /* 0x008fe400078e00b7 */
[----:B------:R1:W-:Y:S04]  /*1de90*/  STL [R1+0x460], R182 ;  /* 0x000460b601007387 */ /* 0x0003e80000100800 */
[----:B-1----:R-:W3:Y:S04]  /*1dea0*/  LDL.LU.64 R182, [R1+0x768] ;  /* 0x0007680001b67983 */ /* 0x002ee80000300a00 */
[----:B------:R1:W-:Y:S04]  /*1deb0*/  STL [R1+0x45c], R3 ;  /* 0x00045c0301007387 */ /* 0x0003e80000100800 */
[----:B-----5:R5:W-:Y:S04]  /*1dec0*/  STL [R1+0x468], R178 ;  /* 0x000468b201007387 */ /* 0x020be80000100800 */
[----:B------:R-:W3:Y:S01]  /*1ded0*/  LDL.LU.64 R174, [R1+0x730] ;  /* 0x0007300001ae7983 */ /* 0x000ee20000300a00 */
[----:B-1----:R-:W-:-:S05]  /*1dee0*/  IMAD.MOV.U32 R3, RZ, RZ, R179 ;  /* 0x000000ffff037224 */ /* 0x002fca00078e00b3 */
[----:B------:R1:W-:Y:S04]  /*1def0*/  STL [R1+0x464], R3 ;  /* 0x0004640301007387 */ /* 0x0003e80000100800 */
[----:B------:R-:W-:Y:S04]  /*1df00*/  STL [R1+0x470], R162 ;  /* 0x000470a201007387 */ /* 0x000fe80000100800 */
[----:B-----5:R-:W5:Y:S01]  /*1df10*/  LDL.LU.64 R178, [R1+0x500] ;  /* 0x0005000001b27983 */ /* 0x020f620000300a00 */
[----:B-1----:R-:W-:-:S03]  /*1df20*/  IMAD.MOV.U32 R3, RZ, RZ, R163 ;  /* 0x000000ffff037224 */ /* 0x002fc600078e00a3 */
[----:B----4-:R-:W-:Y:S04]  /*1df30*/  STL [R1+0x478], R172 ;  /* 0x000478ac01007387 */ /* 0x010fe80000100800 */
[----:B------:R1:W-:Y:S04]  /*1df40*/  STL [R1+0x46c], R3 ;  /* 0x00046c0301007387 */ /* 0x0003e80000100800 */
[----:B------:R-:W4:Y:S01]  /*1df50*/  LDL.LU.64 R160, [R1+0x7b8] ;  /* 0x0007b80001a07983 */ /* 0x000f220000300a00 */
[----:B-1----:R-:W-:-:S03]  /*1df60*/  IMAD.MOV.U32 R3, RZ, RZ, R173 ;  /* 0x000000ffff037224 */ /* 0x002fc600078e00ad */
[----:B------:R-:W-:Y:S04]  /*1df70*/  STL [R1+0x480], R152 ;  /* 0x0004809801007387 */ /* 0x000fe80000100800 */
[----:B------:R1:W-:Y:S04]  /*1df80*/  STL [R1+0x474], R3 ;  /* 0x0004740301007387 */ /* 0x0003e80000100800 */
[----:B------:R-:W4:Y:S04]  /*1df90*/  LDL.LU.64 R162, [R1+0x780] ;  /* 0x0007800001a27983 */ /* 0x000f280000300a00 */
[----:B------:R-:W4:Y:S01]  /*1dfa0*/  LDL.LU.64 R172, [R1+0x748] ;  /* 0x0007480001ac7983 */ /* 0x000f220000300a00 */
[----:B-1----:R-:W-:-:S05]  /*1dfb0*/  MOV R3, R153 ;  /* 0x0000009900037202 */ /* 0x002fca0000000f00 */
[----:B------:R1:W-:Y:S04]  /*1dfc0*/  STL [R1+0x47c], R3 ;  /* 0x00047c0301007387 */ /* 0x0003e80000100800 */
[----:B--2---:R2:W-:Y:S01]  /*1dfd0*/  STL [R1+0x488], R176 ;  /* 0x000488b001007387 */ /* 0x0045e20000100800 */
[----:B-1----:R-:W-:-:S03]  /*1dfe0*/  IMAD.MOV.U32 R3, RZ, RZ, R177 ;  /* 0x000000ffff037224 */ /* 0x002fc600078e00b1 */
[----:B------:R-:W-:Y:S04]  /*1dff0*/  STL [R1+0x490], R154 ;  /* 0x0004909a01007387 */ /* 0x000fe80000100800 */
[----:B------:R1:W-:Y:S04]  /*1e000*/  STL [R1+0x484], R3 ;  /* 0x0004840301007387 */ /* 0x0003e80000100800 */
[----:B--2---:R-:W2:Y:S01]  /*1e010*/  LDL.LU.64 R176, [R1+0x540] ;  /* 0x0005400001b07983 */ /* 0x004ea20000300a00 */
[----:B-1----:R-:W-:-:S03]  /*1e020*/  IMAD.MOV.U32 R3, RZ, RZ, R155 ;  /* 0x000000ffff037224 */ /* 0x002fc600078e009b */
[----:B------:R-:W-:Y:S04]  /*1e030*/  STL [R1+0x498], R180 ;  /* 0x000498b401007387 */ /* 0x000fe80000100800 */
[----:B------:R1:W-:Y:S02]  /*1e040*/  STL [R1+0x48c], R3 ;  /* 0x00048c0301007387 */ /* 0x0003e40000100800 */
[----:B-1----:R-:W-:Y:S02]  /*1e050*/  IMAD.MOV.U32 R3, RZ, RZ, R181 ;  /* 0x000000ffff037224 */ /* 0x002fe400078e00b5 */
[----:B------:R-:W2:Y:S04]  /*1e060*/  LDL.LU.64 R180, [R1+0x7c8] ;  /* 0x0007c80001b47983 */ /* 0x000ea80000300a00 */
[----:B------:R3:W-:Y:S02]  /*1e070*/  STL [R1+0x494], R3 ;  /* 0x0004940301007387 */ /* 0x0007e40000100800 */
[----:B---3--:R-:W-:-:S02]  /*1e080*/  IMAD.MOV.U32 R3, RZ, RZ, R183 ;  /* 0x000000ffff037224 */ /* 0x008fc400078e00b7 */
[----:B------:R1:W-:Y:S04]  /*1e090*/  STL [R1+0x4a0], R182 ;  /* 0x0004a0b601007387 */ /* 0x0003e80000100800 */
[----:B-1----:R-:W3:Y:S04]  /*1e0a0*/  LDL.LU.64 R182, [R1+0x798] ;  /* 0x0007980001b67983 */ /* 0x002ee80000300a00 */
[----:B------:R1:W-:Y:S04]  /*1e0b0*/  STL [R1+0x49c], R3 ;  /* 0x00049c0301007387 */ /* 0x0003e80000100800 */
[----:B------:R5:W-:Y:S01]  /*1e0c0*/  STL [R1+0x4a8], R174 ;  /* 0x0004a8ae01007387 */ /* 0x000be20000100800 */
[----:B-1----:R-:W-:-:S03]  /*1e0d0*/  MOV R3, R175 ;  /* 0x000000af00037202 */ /* 0x002fc60000000f00 */
[----:B-----5:R-:W-:Y:S04]  /*1e0e0*/  STL [R1+0x4b0], R178 ;  /* 0x0004b0b201007387 */ /* 0x020fe80000100800 */
[----:B------:R1:W-:Y:S04]  /*1e0f0*/  STL [R1+0x4a4], R3 ;  /* 0x0004a40301007387 */ /* 0x0003e80000100800 */
[----:B------:R-:W5:Y:S01]  /*1e100*/  LDL.LU.64 R174, [R1+0x760] ;  /* 0x0007600001ae7983 */ /* 0x000f620000300a00 */
[----:B-1----:R-:W-:-:S05]  /*1e110*/  IMAD.MOV.U32 R3, RZ, RZ, R179 ;  /* 0x000000ffff037224 */ /* 0x002fca00078e00b3 */
[----:B------:R1:W-:Y:S04]  /*1e120*/  STL [R1+0x4ac], R3 ;  /* 0x0004ac0301007387 */ /* 0x0003e80000100800 */
[----:B----4-:R-:W-:Y:S04]  /*1e130*/  STL [R1+0x4b8], R160 ;  /* 0x0004b8a001007387 */ /* 0x010fe80000100800 */
[----:B------:R-:W4:Y:S04]  /*1e140*/  LDL.LU.64 R150, [R1+0x580] ;  /* 0x0005800001967983 */ /* 0x000f280000300a00 */
[----:B------:R-:W4:Y:S01]  /*1e150*/  LDL.LU.64 R178, [R1+0x7d8] ;  /* 0x0007d80001b27983 */ /* 0x000f220000300a00 */
[----:B-1----:R-:W-:-:S05]  /*1e160*/  IMAD.MOV.U32 R3, RZ, RZ, R161 ;  /* 0x000000ffff037224 */ /* 0x002fca00078e00a1 */
[----:B------:R1:W-:Y:S02]  /*1e170*/  STL [R1+0x4b4], R3 ;  /* 0x0004b40301007387 */ /* 0x0003e40000100800 */
[----:B-1----:R-:W-:Y:S02]  /*1e180*/  IMAD.MOV.U32 R3, RZ, RZ, R163 ;  /* 0x000000ffff037224 */ /* 0x002fe400078e00a3 */
[----:B------:R-:W-:Y:S04]  /*1e190*/  STL [R1+0x4c0], R162 ;  /* 0x0004c0a201007387 */ /* 0x000fe80000100800 */
[----:B------:R1:W-:Y:S04]  /*1e1a0*/  STL [R1+0x4bc], R3 ;  /* 0x0004bc0301007387 */ /* 0x0003e80000100800 */
[----:B------:R-:W-:Y:S04]  /*1e1b0*/  STL [R1+0x4c8], R172 ;  /* 0x0004c8ac01007387 */ /* 0x000fe80000100800 */
[----:B------:R-:W4:Y:S01]  /*1e1c0*/  LDL.LU.64 R152, [R1+0x7b0] ;  /* 0x0007b00001987983 */ /* 0x000f220000300a00 */
[----:B-1----:R-:W-:-:S05]  /*1e1d0*/  IMAD.MOV.U32 R3, RZ, RZ, R173 ;  /* 0x000000ffff037224 */ /* 0x002fca00078e00ad */
[----:B------:R1:W-:Y:S04]  /*1e1e0*/  STL [R1+0x4c4], R3 ;  /* 0x0004c40301007387 */ /* 0x0003e80000100800 */
[----:B--2---:R-:W-:Y:S04]  /*1e1f0*/  STL [R1+0x4d0], R176 ;  /* 0x0004d0b001007387 */ /* 0x004fe80000100800 */
[----:B------:R-:W2:Y:S01]  /*1e200*/  LDL.LU.64 R154, [R1+0x778] ;  /* 0x00077800019a7983 */ /* 0x000ea20000300a00 */
[----:B-1----:R-:W-:-:S03]  /*1e210*/  MOV R3, R177 ;  /* 0x000000b100037202 */ /* 0x002fc60000000f00 */
[----:B------:R-:W2:Y:S04]  /*1e220*/  LDL.LU.64 R160, [R1+0x5c0] ;  /* 0x0005c00001a07983 */ /* 0x000ea80000300a00 */
[----:B------:R1:W-:Y:S04]  /*1e230*/  STL [R1+0x4cc], R3 ;  /* 0x0004cc0301007387 */ /* 0x0003e80000100800 */
[----:B------:R-:W-:Y:S04]  /*1e240*/  STL [R1+0x4d8], R180 ;  /* 0x0004d8b401007387 */ /* 0x000fe80000100800 */
[----:B------:R-:W2:Y:S01]  /*1e250*/  LDL.LU.64 R162, [R1+0x7f0] ;  /* 0x0007f00001a27983 */ /* 0x000ea20000300a00 */
[----:B-1----:R-:W-:-:S03]  /*1e260*/  IMAD.MOV.U32 R3, RZ, RZ, R181 ;  /* 0x000000ffff037224 */ /* 0x002fc600078e00b5 */
[----:B------:R-:W2:Y:S04]  /*1e270*/  LDL.LU.64 R176, [R1+0x7c0] ;  /* 0x0007c00001b07983 */ /* 0x000ea80000300a00 */
[----:B------:R1:W-:Y:S04]  /*1e280*/  STL [R1+0x4d4], R3 ;  /* 0x0004d40301007387 */ /* 0x0003e80000100800 */
[----:B---3--:R3:W-:Y:S01]  /*1e290*/  STL [R1+0x4e0], R182 ;  /* 0x0004e0b601007387 */ /* 0x0087e20000100800 */
[----:B-1----:R-:W-:-:S03]  /*1e2a0*/  IMAD.MOV.U32 R3, RZ, RZ, R183 ;  /* 0x000000ffff037224 */ /* 0x002fc600078e00b7 */
[----:B------:R-:W2:Y:S04]  /*1e2b0*/  LDL.LU.64 R180, [R1+0x790] ;  /* 0x0007900001b47983 */ /* 0x000ea80000300a00 */
[----:B---3--:R-:W3:Y:S04]  /*1e2c0*/  LDL.LU.64 R182, [R1+0x600] ;  /* 0x0006000001b67983 */ /* 0x008ee80000300a00 */
[----:B------:R1:W-:Y:S04]  /*1e2d0*/  STL [R1+0x4dc], R3 ;  /* 0x0004dc0301007387 */ /* 0x0003e80000100800 */
[----:B-----5:R5:W-:Y:S01]  /*1e2e0*/  STL [R1+0x4e8], R174 ;  /* 0x0004e8ae01007387 */ /* 0x020be20000100800 */
[----:B-1----:R-:W-:-:S03]  /*1e2f0*/  IMAD.MOV.U32 R3, RZ, RZ, R175 ;  /* 0x000000ffff037224 */ /* 0x002fc600078e00af */
[----:B------:R-:W3:Y:S04]  /*1e300*/  LDL.LU.64 R172, [R1+0x640] ;  /* 0x0006400001ac7983 */ /* 0x000ee80000300a00 */
[----:B-----5:R-:W5:Y:S04]  /*1e310*/  LDL.LU.64 R174, [R1+0xd0] ;  /* 0x0000d00001ae7983 */ /* 0x020f680000300a00 */
[----:B------:R1:W-:Y:S04]  /*1e320*/  STL [R1+0x4e4], R3 ;  /* 0x0004e40301007387 */ /* 0x0003e80000100800 */
[----:B----4-:R-:W-:Y:S01]  /*1e330*/  STL [R1+0x4f0], R150 ;  /* 0x0004f09601007387 */ /* 0x010fe20000100800 */
[----:B-1----:R-:W-:-:S03]  /*1e340*/  IMAD.MOV.U32 R3, RZ, RZ, R151 ;  /* 0x000000ffff037224 */ /* 0x002fc600078e0097 */
[----:B------:R-:W-:Y:S04]  /*1e350*/  STL [R1+0x4f8], R178 ;  /* 0x0004f8b201007387 */ /* 0x000fe80000100800 */
[----:B------:R1:W-:Y:S02]  /*1e360*/  STL [R1+0x4ec], R3 ;  /* 0x0004ec0301007387 */ /* 0x0003e40000100800 */
[----:B-1----:R-:W-:-:S05]  /*1e370*/  MOV R3, R179 ;  /* 0x000000b300037202 */ /* 0x002fca0000000f00 */
[----:B------:R1:W-:Y:S04]  /*1e380*/  STL [R1+0x4f4], R3 ;  /* 0x0004f40301007387 */ /* 0x0003e80000100800 */
[----:B------:R-:W4:Y:S01]  /*1e390*/  LDL.LU.64 R178, [R1+0x8] ;  /* 0x0000080001b27983 */ /* 0x000f220000300a00 */
[----:B-1----:R-:W-:-:S03]  /*1e3a0*/  IMAD.MOV.U32 R3, RZ, RZ, R153 ;  /* 0x000000ffff037224 */ /* 0x002fc600078e0099 */
[----:B------:R-:W-:Y:S04]  /*1e3b0*/  STL [R1+0x500], R152 ;  /* 0x0005009801007387 */ /* 0x000fe80000100800 */
[----:B--2---:R-:W-:Y:S04]  /*1e3c0*/  STL [R1+0x508], R154 ;  /* 0x0005089a01007387 */ /* 0x004fe80000100800 */
[----:B------:R1:W-:Y:S02]  /*1e3d0*/  STL [R1+0x4fc], R3 ;  /* 0x0004fc0301007387 */ /* 0x0003e40000100800 */
[----:B-1----:R-:W-:-:S05]  /*1e3e0*/  IMAD.MOV.U32 R3, RZ, RZ, R155 ;  /* 0x000000ffff037224 */ /* 0x002fca00078e009b */
[----:B------:R1:W-:Y:S04]  /*1e3f0*/  STL [R1+0x504], R3 ;  /* 0x0005040301007387 */ /* 0x0003e80000100800 */
[----:B------:R-:W-:Y:S01]  /*1e400*/  STL [R1+0x510], R160 ;  /* 0x000510a001007387 */ /* 0x000fe20000100800 */
[----:B-1----:R-:W-:-:S03]  /*1e410*/  IMAD.MOV.U32 R3, RZ, RZ, R161 ;  /* 0x000000ffff037224 */ /* 0x002fc600078e00a1 */
[----:B------:R-:W-:Y:S04]  /*1e420*/  STL [R1+0x518], R162 ;  /* 0x000518a201007387 */ /* 0x000fe80000100800 */
[----:B------:R1:W-:Y:S04]  /*1e430*/  STL [R1+0x50c], R3 ;  /* 0x00050c0301007387 */ /* 0x0003e80000100800 */
[----:B------:R-:W-:Y:S01]  /*1e440*/  STL [R1+0x520], R176 ;  /* 0x000520b001007387 */ /* 0x000fe20000100800 */
[----:B-1----:R-:W-:-:S05]  /*1e450*/  IMAD.MOV.U32 R3, RZ, RZ, R163 ;  /* 0x000000ffff037224 */ /* 0x002fca00078e00a3 */
[----:B------:R1:W-:Y:S02]  /*1e460*/  STL [R1+0x514], R3 ;  /* 0x0005140301007387 */ /* 0x0003e40000100800 */
[----:B-1----:R-:W-:-:S05]  /*1e470*/  MOV R3, R177 ;  /* 0x000000b100037202 */ /* 0x002fca0000000f00 */
[----:B------:R1:W-:Y:S04]  /*1e480*/  STL [R1+0x51c], R3 ;  /* 0x00051c0301007387 */ /* 0x0003e80000100800 */
[----:B------:R2:W-:Y:S01]  /*1e490*/  STL [R1+0x528], R180 ;  /* 0x000528b401007387 */ /* 0x0005e20000100800 */
[----:B-1----:R-:W-:-:S03]  /*1e4a0*/  IMAD.MOV.U32 R3, RZ, RZ, R181 ;  /* 0x000000ffff037224 */ /* 0x002fc600078e00b5 */
[----:B--2---:R-:W2:Y:S04]  /*1e4b0*/  LDL.LU.64 R180, [R1+0x7a8] ;  /* 0x0007a80001b47983 */ /* 0x004ea80000300a00 */
[----:B------:R1:W-:Y:S04]  /*1e4c0*/  STL [R1+0x524], R3 ;  /* 0x0005240301007387 */ /* 0x0003e80000100800 */
[----:B---3--:R3:W-:Y:S04]  /*1e4d0*/  STL [R1+0x530], R182 ;  /* 0x000530b601007387 */ /* 0x0087e80000100800 */
[----:B------:R-:W2:Y:S01]  /*1e4e0*/  LDL.LU.64 R176, [R1+0x110] ;  /* 0x0001100001b07983 */ /* 0x000ea20000300a00 */
[----:B-1----:R-:W-:-:S03]  /*1e4f0*/  IMAD.MOV.U32 R3, RZ, RZ, R183 ;  /* 0x000000ffff037224 */ /* 0x002fc600078e00b7 */
[----:B---3--:R-:W3:Y:S04]  /*1e500*/  LDL.LU.64 R182, [R1+0x48] ;  /* 0x0000480001b67983 */ /* 0x008ee80000300a00 */
[----:B------:R1:W-:Y:S04]  /*1e510*/  STL [R1+0x52c], R3 ;  /* 0x00052c0301007387 */ /* 0x0003e80000100800 */
[----:B------:R-:W-:Y:S01]  /*1e520*/  STL [R1+0x538], R172 ;  /* 0x000538ac01007387 */ /* 0x000fe20000100800 */
[----:B-1----:R-:W-:-:S03]  /*1e530*/  IMAD.MOV.U32 R3, RZ, RZ, R173 ;  /* 0x000000ffff037224 */ /* 0x002fc600078e00ad */
[----:B-----5:R-:W-:Y:S04]  /*1e540*/  STL [R1+0x540], R174 ;  /* 0x000540ae01007387 */ /* 0x020fe80000100800 */
[----:B------:R1:W-:Y:S02]  /*1e550*/  STL [R1+0x534], R3 ;  /* 0x0005340301007387 */ /* 0x0003e40000100800 */
[----:B-1----:R-:W-:-:S05]  /*1e560*/  IMAD.MOV.U32 R3, RZ, RZ, R175 ;  /* 0x000000ffff037224 */ /* 0x002fca00078e00af */
[----:B------:R1:W-:Y:S04]  /*1e570*/  STL [R1+0x53c], R3 ;  /* 0x00053c0301007387 */ /* 0x0003e80000100800 */
[----:B----4-:R4:W-:Y:S01]  /*1e580*/  STL [R1+0x548], R178 ;  /* 0x000548b201007387 */ /* 0x0109e20000100800 */
[----:B-1----:R-:W-:-:S03]  /*1e590*/  MOV R3, R179 ;  /* 0x000000b300037202 */ /* 0x002fc60000000f00 */
[----:B------:R-:W-:Y:S04]  /*1e5a0*/  STL [R1+0x550], R164 ;  /* 0x000550a401007387 */ /* 0x000fe80000100800 */
[----:B------:R2:W-:Y:S04]  /*1e5b0*/  STL [R1+0x544], R3 ;  /* 0x0005440301007387 */ /* 0x0005e80000100800 */
[----:B------:R-:W-:Y:S04]  /*1e5c0*/  STL [R1+0x54c], R165 ;  /* 0x00054ca501007387 */ /* 0x000fe80000100800 */
[----:B------:R-:W-:Y:S04]  /*1e5d0*/  STL [R1+0x558], R58 ;  /* 0x0005583a01007387 */ /* 0x000fe80000100800 */
[----:B------:R-:W-:Y:S04]  /*1e5e0*/  STL [R1+0x554], R59 ;  /* 0x0005543b01007387 */ /* 0x000fe80000100800 */
[----:B------:R-:W-:Y:S04]  /*1e5f0*/  STL [R1+0x560], R44 ;  /* 0x0005602c01007387 */ /* 0x000fe80000100800 */
[----:B------:R-:W-:Y:S04]  /*1e600*/  STL [R1+0x55c], R45 ;  /* 0x00055c2d01007387 */ /* 0x000fe80000100800 */
[----:B------:R-:W-:Y:S04]  /*1e610*/  STL [R1+0x568], R34 ;  /* 0x0005682201007387 */ /* 0x000fe80000100800 */
[----:B------:R-:W-:Y:S04]  /*1e620*/  STL [R1+0x564], R35 ;  /* 0x0005642301007387 */ /* 0x000fe80000100800 */
[----:B------:R-:W-:Y:S04]  /*1e630*/  STL [R1+0x570], R16 ;  /* 0x0005701001007387 */ /* 0x000fe80000100800 */
[----:B------:R-:W5:Y:S04]  /*1e640*/  LDL.LU.64 R172, [R1+0x7e0] ;  /* 0x0007e00001ac7983 */ /* 0x000f680000300a00 */
[----:B------:R-:W-:Y:S04]  /*1e650*/  STL [R1+0x56c], R17 ;  /* 0x00056c1101007387 */ /* 0x000fe80000100800 */
[----:B----4-:R-:W4:Y:S01]  /*1e660*/  LDL.LU.64 R178, [R1+0x300] ;  /* 0x0003000001b27983 */ /* 0x010f220000300a00 */
[----:B--2---:R-:W-:-:S03]  /*1e670*/  IMAD.MOV.U32 R3, RZ, RZ, R181 ;  /* 0x000000ffff037224 */ /* 0x004fc600078e00b5 */
[----:B------:R1:W-:Y:S04]  /*1e680*/  STL [R1+0x578], R180 ;  /* 0x000578b401007387 */ /* 0x0003e80000100800 */
[----:B------:R-:W2:Y:S04]  /*1e690*/  LDL.LU.64 R174, [R1+0x88] ;  /* 0x0000880001ae7983 */ /* 0x000ea80000300a00 */
[----:B-1----:R-:W2:Y:S04]  /*1e6a0*/  LDL.LU.64 R180, [R1] ;  /* 0x0000000001b47983 */ /* 0x002ea80000300a00 */
[----:B------:R1:W-:Y:S04]  /*1e6b0*/  STL [R1+0x574], R3 ;  /* 0x0005740301007387 */ /* 0x0003e80000100800 */
[----:B------:R-:W-:Y:S01]  /*1e6c0*/  STL [R1+0x580], R176 ;  /* 0x000580b001007387 */ /* 0x000fe20000100800 */
[----:B-1----:R-:W-:-:S03]  /*1e6d0*/  IMAD.MOV.U32 R3, RZ, RZ, R177 ;  /* 0x000000ffff037224 */ /* 0x002fc600078e00b1 */
[----:B---3--:R-:W-:Y:S04]  /*1e6e0*/  STL [R1+0x588], R182 ;  /* 0x000588b601007387 */ /* 0x008fe80000100800 */
[----:B------:R1:W-:Y:S02]  /*1e6f0*/  STL [R1+0x57c], R3 ;  /* 0x00057c0301007387 */ /* 0x0003e40000100800 */
[----:B-1----:R-:W-:-:S05]  /*1e700*/  IMAD.MOV.U32 R3, RZ, RZ, R183 ;  /* 0x000000ffff037224 */ /* 0x002fca00078e00b7 */
        /* <DEDUP_REMOVED lines=10> */
[----:B------:R-:W3:Y:S04]  /*1e7b0*/  LDL.LU.64 R182, [R1+0x808] ;  /* 0x0008080001b67983 */ /* 0x000ee80000300a00 */
[----:B------:R-:W-:Y:S04]  /*1e7c0*/  STL [R1+0x5ac], R19 ;  /* 0x0005ac1301007387 */ /* 0x000fe80000100800 */
[----:B-----5:R5:W-:Y:S01]  /*1e7d0*/  STL [R1+0x5b8], R172 ;  /* 0x0005b8ac01007387 */ /* 0x020be20000100800 */
[----:B-1----:R-:W-:-:S03]  /*1e7e0*/  IMAD.MOV.U32 R3, RZ, RZ, R173 ;  /* 0x000000ffff037224 */ /* 0x002fc600078e00ad */
[----:B------:R-:W3:Y:S04]  /*1e7f0*/  LDL.LU.64 R176, [R1+0x638] ;  /* 0x0006380001b07983 */ /* 0x000ee80000300a00 */
[----:B----4-:R-:W-:Y:S04]  /*1e800*/  STL [R1+0x5c0], R178 ;  /* 0x0005c0b201007387 */ /* 0x010fe80000100800 */
[----:B------:R1:W-:Y:S04]  /*1e810*/  STL [R1+0x5b4], R3 ;  /* 0x0005b40301007387 */ /* 0x0003e80000100800 */
[----:B-----5:R-:W4:Y:S01]  /*1e820*/  LDL.LU.64 R172, [R1+0xc8] ;  /* 0x0000c80001ac7983 */ /* 0x020f220000300a00 */
[----:B-1----:R-:W-:-:S03]  /*1e830*/  MOV R3, R179 ;  /* 0x000000b300037202 */ /* 0x002fc60000000f00 */
[----:B------:R-:W5:Y:S04]  /*1e840*/  LDL.LU.64 R178, [R1+0x40] ;  /* 0x0000400001b27983 */ /* 0x000f680000300a00 */
[----:B------:R2:W-:Y:S02]  /*1e850*/  STL [R1+0x5bc], R3 ;  /* 0x0005bc0301007387 */ /* 0x0005e40000100800 */
[----:B--2---:R-:W-:Y:S02]  /*1e860*/  IMAD.MOV.U32 R3, RZ, RZ, R175 ;  /* 0x000000ffff037224 */ /* 0x004fe400078e00af */
[----:B------:R-:W-:Y:S04]  /*1e870*/  STL [R1+0x5c8], R174 ;  /* 0x0005c8ae01007387 */ /* 0x000fe80000100800 */
[----:B------:R-:W-:Y:S04]  /*1e880*/  STL [R1+0x5d0], R180 ;  /* 0x0005d0b401007387 */ /* 0x000fe80000100800 */
        /* <DEDUP_REMOVED lines=10> */
[----:B------:R-:W2:Y:S04]  /*1e930*/  LDL.LU.64 R180, [R1+0x828] ;  /* 0x0008280001b47983 */ /* 0x000ea80000300a00 */
[----:B------:R-:W-:Y:S04]  /*1e940*/  STL [R1+0x5ec], R33 ;  /* 0x0005ec2101007387 */ /* 0x000fe80000100800 */
[----:B------:R-:W2:Y:S01]  /*1e950*/  LDL.LU.64 R174, [R1+0x7d0] ;  /* 0x0007d00001ae7983 */ /* 0x000ea20000300a00 */
[----:B---3--:R-:W-:-:S03]  /*1e960*/  IMAD.MOV.U32 R3, RZ, RZ, R183 ;  /* 0x000000ffff037224 */ /* 0x008fc600078e00b7 */
[----:B------:R1:W-:Y:S04]  /*1e970*/  STL [R1+0x5f8], R182 ;  /* 0x0005f8b601007387 */ /* 0x0003e80000100800 */
[----:B------:R-:W-:Y:S04]  /*1e980*/  STL [R1+0x600], R176 ;  /* 0x000600b001007387 */ /* 0x000fe80000100800 */
[----:B------:R3:W-:Y:S04]  /*1e990*/  STL [R1+0x5f4], R3 ;  /* 0x0005f40301007387 */ /* 0x0007e80000100800 */
[----:B-1----:R-:W2:Y:S01]  /*1e9a0*/  LDL.LU.64 R182, [R1+0x108] ;  /* 0x0001080001b67983 */ /* 0x002ea20000300a00 */
[----:B---3--:R-:W-:-:S05]  /*1e9b0*/  IMAD.MOV.U32 R3, RZ, RZ, R177 ;  /* 0x000000ffff037224 */ /* 0x008fca00078e00b1 */
[----:B------:R1:W-:Y:S04]  /*1e9c0*/  STL [R1+0x5fc], R3 ;  /* 0x0005fc0301007387 */ /* 0x0003e80000100800 */
[----:B----4-:R-:W-:Y:S04]  /*1e9d0*/  STL [R1+0x608], R172 ;  /* 0x000608ac01007387 */ /* 0x010fe80000100800 */
[----:B------:R-:W3:Y:S01]  /*1e9e0*/  LDL.LU.64 R176, [R1+0x80] ;  /* 0x0000800001b07983 */ /* 0x000ee20000300a00 */
[----:B-1----:R-:W-:-:S03]  /*1e9f0*/  MOV R3, R173 ;  /* 0x000000ad00037202 */ /* 0x002fc60000000f00 */
[----:B-----5:R-:W-:Y:S04]  /*1ea00*/  STL [R1+0x610], R178 ;  /* 0x000610b201007387 */ /* 0x020fe80000100800 */
[----:B------:R1:W-:Y:S04]  /*1ea10*/  STL [R1+0x604], R3 ;  /* 0x0006040301007387 */ /* 0x0003e80000100800 */
[----:B------:R-:W-:Y:S01]  /*1ea20*/  STL [R1+0x618], R212 ;  /* 0x000618d401007387 */ /* 0x000fe20000100800 */
        /* <DEDUP_REMOVED lines=9> */
[----:B------:R-:W4:Y:S04]  /*1eac0*/  LDL.LU.64 R178, [R1+0x848] ;  /* 0x0008480001b27983 */ /* 0x000f280000300a00 */
[----:B--2---:R2:W-:Y:S01]  /*1ead0*/  STL [R1+0x638], R180 ;  /* 0x000638b401007387 */ /* 0x0045e20000100800 */
[----:B-1----:R-:W-:-:S03]  /*1eae0*/  IMAD.MOV.U32 R3, RZ, RZ, R181 ;  /* 0x000000ffff037224 */ /* 0x002fc600078e00b5 */
[----:B--2---:R-:W2:Y:S04]  /*1eaf0*/  LDL.LU.64 R180, [R1+0x800] ;  /* 0x0008000001b47983 */ /* 0x004ea80000300a00 */
[----:B------:R1:W-:Y:S04]  /*1eb00*/  STL [R1+0x634], R3 ;  /* 0x0006340301007387 */ /* 0x0003e80000100800 */
[----:B------:R-:W-:Y:S04]  /*1eb10*/  STL [R1+0x640], R174 ;  /* 0x000640ae01007387 */ /* 0x000fe80000100800 */
[----:B------:R-:W5:Y:S01]  /*1eb20*/  LDL.LU.64 R172, [R1+0x278] ;  /* 0x0002780001ac7983 */ /* 0x000f620000300a00 */
[----:B-1----:R-:W-:-:S05]  /*1eb30*/  IMAD.MOV.U32 R3, RZ, RZ, R175 ;  /* 0x000000ffff037224 */ /* 0x002fca00078e00af */
[----:B------:R1:W-:Y:S04]  /*1eb40*/  STL [R1+0x63c], R3 ;  /* 0x00063c0301007387 */ /* 0x0003e80000100800 */
[----:B------:R1:W-:Y:S02]  /*1eb50*/  STL [R1+0x648], R182 ;  /* 0x000648b601007387 */ /* 0x0003e40000100800 */
[----:B-1----:R-:W-:Y:S02]  /*1eb60*/  IMAD.MOV.U32 R3, RZ, RZ, R183 ;  /* 0x000000ffff037224 */ /* 0x002fe400078e00b7 */
[----:B------:R-:W5:Y:S04]  /*1eb70*/  LDL.LU.64 R182, [R1+0xc0] ;  /* 0x0000c00001b67983 */ /* 0x000f680000300a00 */
[----:B------:R1:W-:Y:S04]  /*1eb80*/  STL [R1+0x644], R3 ;  /* 0x0006440301007387 */ /* 0x0003e80000100800 */
[----:B---3--:R3:W-:Y:S04]  /*1eb90*/  STL [R1+0x650], R176 ;  /* 0x000650b001007387 */ /* 0x0087e80000100800 */
[----:B------:R-:W5:Y:S01]  /*1eba0*/  LDL.LU.64 R174, [R1+0x38] ;  /* 0x0000380001ae7983 */ /* 0x000f620000300a00 */
[----:B-1----:R-:W-:-:S05]  /*1ebb0*/  MOV R3, R177 ;  /* 0x000000b100037202 */ /* 0x002fca0000000f00 */
        /* <DEDUP_REMOVED lines=9> */
[----:B---3--:R-:W3:Y:S04]  /*1ec50*/  LDL.LU.64 R176, [R1+0x870] ;  /* 0x0008700001b07983 */ /* 0x008ee80000300a00 */
[----:B----4-:R-:W-:Y:S04]  /*1ec60*/  STL [R1+0x678], R178 ;  /* 0x000678b201007387 */ /* 0x010fe80000100800 */
[----:B------:R-:W4:Y:S01]  /*1ec70*/  LDL.LU.64 R162, [R1+0x820] ;  /* 0x0008200001a27983 */ /* 0x000f220000300a00 */
[----:B-1----:R-:W-:-:S05]  /*1ec80*/  IMAD.MOV.U32 R3, RZ, RZ, R179 ;  /* 0x000000ffff037224 */ /* 0x002fca00078e00b3 */
[----:B------:R2:W-:Y:S02]  /*1ec90*/  STL [R1+0x674], R3 ;  /* 0x0006740301007387 */ /* 0x0005e40000100800 */
[----:B--2---:R-:W-:Y:S02]  /*1eca0*/  IMAD.MOV.U32 R3, RZ, RZ, R181 ;  /* 0x000000ffff037224 */ /* 0x004fe400078e00b5 */
[----:B------:R1:W-:Y:S04]  /*1ecb0*/  STL [R1+0x680], R180 ;  /* 0x000680b401007387 */ /* 0x0003e80000100800 */
[----:B------:R-:W2:Y:S04]  /*1ecc0*/  LDL.LU.64 R178, [R1+0x2f8] ;  /* 0x0002f80001b27983 */ /* 0x000ea80000300a00 */
[----:B------:R1:W-:Y:S04]  /*1ecd0*/  STL [R1+0x67c], R3 ;  /* 0x00067c0301007387 */ /* 0x0003e80000100800 */
[----:B-----5:R-:W-:Y:S04]  /*1ece0*/  STL [R1+0x688], R172 ;  /* 0x000688ac01007387 */ /* 0x020fe80000100800 */
[----:B-1----:R-:W5:Y:S01]  /*1ecf0*/  LDL.LU.64 R180, [R1+0x100] ;  /* 0x0001000001b47983 */ /* 0x002f620000300a00 */
[----:B------:R-:W-:-:S05]  /*1ed00*/  IMAD.MOV.U32 R3, RZ, RZ, R173 ;  /* 0x000000ffff037224 */ /* 0x000fca00078e00ad */
[----:B------:R1:W-:Y:S02]  /*1ed10*/  STL [R1+0x684], R3 ;  /* 0x0006840301007387 */ /* 0x0003e40000100800 */
[----:B-1----:R-:W-:Y:S02]  /*1ed20*/  IMAD.MOV.U32 R3, RZ, RZ, R183 ;  /* 0x000000ffff037224 */ /* 0x002fe400078e00b7 */
[----:B------:R1:W-:Y:S04]  /*1ed30*/  STL [R1+0x690], R182 ;  /* 0x000690b601007387 */ /* 0x0003e80000100800 */
[----:B-1----:R-:W5:Y:S04]  /*1ed40*/  LDL.LU.64 R182, [R1+0x50] ;  /* 0x0000500001b67983 */ /* 0x002f680000300a00 */
[----:B------:R1:W-:Y:S04]  /*1ed50*/  STL [R1+0x68c], R3 ;  /* 0x00068c0301007387 */ /* 0x0003e80000100800 */
[----:B------:R3:W-:Y:S01]  /*1ed60*/  STL [R1+0x698], R174 ;  /* 0x000698ae01007387 */ /* 0x0007e20000100800 */
[----:B-1----:R-:W-:-:S03]  /*1ed70*/  MOV R3, R175 ;  /* 0x000000af00037202 */ /* 0x002fc60000000f00 */
[----:B------:R-:W-:Y:S04]  /*1ed80*/  STL [R1+0x6a0], R90 ;  /* 0x0006a05a01007387 */ /* 0x000fe80000100800 */
[----:B------:R1:W-:Y:S04]  /*1ed90*/  STL [R1+0x694], R3 ;  /* 0x0006940301007387 */ /* 0x0003e80000100800 */
[----:B------:R-:W-:Y:S04]  /*1eda0*/  STL [R1+0x69c], R91 ;  /* 0x00069c5b01007387 */ /* 0x000fe80000100800 */
[----:B------:R-:W-:Y:S04]  /*1edb0*/  STL [R1+0x6a8], R68 ;  /* 0x0006a84401007387 */ /* 0x000fe80000100800 */
[----:B------:R-:W-:Y:S04]  /*1edc0*/  STL [R1+0x6a4], R69 ;  /* 0x0006a44501007387 */ /* 0x000fe80000100800 */
[----:B------:R-:W-:Y:S04]  /*1edd0*/  STL [R1+0x6b0], R46 ;  /* 0x0006b02e01007387 */ /* 0x000fe80000100800 */
[----:B------:R-:W5:Y:S04]  /*1ede0*/  LDL.LU.64 R172, [R1+0x888] ;  /* 0x0008880001ac7983 */ /* 0x000f680000300a00 */
[----:B------:R-:W-:Y:S04]  /*1edf0*/  STL [R1+0x6ac], R47 ;  /* 0x0006ac2f01007387 */ /* 0x000fe80000100800 */
[----:B---3--:R3:W-:Y:S04]  /*1ee00*/  STL [R1+0x6b8], R176 ;  /* 0x0006b8b001007387 */ /* 0x0087e80000100800 */
[----:B------:R-:W5:Y:S01]  /*1ee10*/  LDL.LU.64 R174, [R1+0x840] ;  /* 0x0008400001ae7983 */ /* 0x000f620000300a00 */
[----:B-1----:R-:W-:-:S05]  /*1ee20*/  IMAD.MOV.U32 R3, RZ, RZ, R177 ;  /* 0x000000ffff037224 */ /* 0x002fca00078e00b1 */
[----:B------:R1:W-:Y:S04]  /*1ee30*/  STL [R1+0x6b4], R3 ;  /* 0x0006b40301007387 */ /* 0x0003e80000100800 */
[----:B----4-:R-:W-:Y:S04]  /*1ee40*/  STL [R1+0x6c0], R162 ;  /* 0x0006c0a201007387 */ /* 0x010fe80000100800 */
[----:B---3--:R-:W3:Y:S01]  /*1ee50*/  LDL.LU.64 R176, [R1+0x7f8] ;  /* 0x0007f80001b07983 */ /* 0x008ee20000300a00 */
[----:B-1----:R-:W-:-:S05]  /*1ee60*/  IMAD.MOV.U32 R3, RZ, RZ, R163 ;  /* 0x000000ffff037224 */ /* 0x002fca00078e00a3 */
[----:B------:R1:W-:Y:S04]  /*1ee70*/  STL [R1+0x6bc], R3 ;  /* 0x0006bc0301007387 */ /* 0x0003e80000100800 */
[----:B--2---:R2:W-:Y:S01]  /*1ee80*/  STL [R1+0x6c8], R178 ;  /* 0x0006c8b201007387 */ /* 0x0045e20000100800 */
[----:B-1----:R-:W-:-:S03]  /*1ee90*/  IMAD.MOV.U32 R3, RZ, RZ, R179 ;  /* 0x000000ffff037224 */ /* 0x002fc600078e00b3 */
[----:B--2---:R-:W2:Y:S04]  /*1eea0*/  LDL.LU.64 R178, [R1+0x270] ;  /* 0x0002700001b27983 */ /* 0x004ea80000300a00 */
[----:B------:R1:W-:Y:S04]  /*1eeb0*/  STL [R1+0x6c4], R3 ;  /* 0x0006c40301007387 */ /* 0x0003e80000100800 */
[----:B-----5:R4:W-:Y:S04]  /*1eec0*/  STL [R1+0x6d0], R180 ;  /* 0x0006d0b401007387 */ /* 0x0209e80000100800 */
[----:B------:R-:W5:Y:S01]  /*1eed0*/  LDL.LU.64 R162, [R1+0x78] ;  /* 0x0000780001a27983 */ /* 0x000f620000300a00 */
[----:B-1----:R-:W-:-:S03]  /*1eee0*/  IMAD.MOV.U32 R3, RZ, RZ, R181 ;  /* 0x000000ffff037224 */ /* 0x002fc600078e00b5 */
[----:B----4-:R-:W4:Y:S04]  /*1eef0*/  LDL.LU.64 R180, [R1+0x10] ;  /* 0x0000100001b47983 */ /* 0x010f280000300a00 */
[----:B------:R1:W-:Y:S02]  /*1ef00*/  STL [R1+0x6cc], R3 ;  /* 0x0006cc0301007387 */ /* 0x0003e40000100800 */
[----:B-1----:R-:W-:Y:S02]  /*1ef10*/  MOV R3, R183 ;  /* 0x000000b700037202 */ /* 0x002fe40000000f00 */
[----:B------:R1:W-:Y:S04]  /*1ef20*/  STL [R1+0x6d8], R182 ;  /* 0x0006d8b601007387 */ /* 0x0003e80000100800 */
[----:B------:R-:W-:Y:S04]  /*1ef30*/  STL [R1+0x6e0], R236 ;  /* 0x0006e0ec01007387 */ /* 0x000fe80000100800 */
[----:B------:R1:W-:Y:S04]  /*1ef40*/  STL [R1+0x6d4], R3 ;  /* 0x0006d40301007387 */ /* 0x0003e80000100800 */
[----:B------:R-:W-:Y:S01]  /*1ef50*/  STL [R1+0x6dc], R237 ;  /* 0x0006dced01007387 */ /* 0x000fe20000100800 */
[----:B-1----:R-:W-:-:S03]  /*1ef60*/  IMAD.MOV.U32 R182, RZ, RZ, R184 ;  /* 0x000000ffffb67224 */ /* 0x002fc600078e00b8 */
[----:B------:R-:W-:Y:S01]  /*1ef70*/  STL [R1+0x6e8], R82 ;  /* 0x0006e85201007387 */ /* 0x000fe20000100800 */
[----:B------:R-:W-:-:S03]  /*1ef80*/  IMAD.MOV.U32 R183, RZ, RZ, R185 ;  /* 0x000000ffffb77224 */ /* 0x000fc600078e00b9 */
[----:B------:R-:W-:Y:S01]  /*1ef90*/  STL [R1+0x6e4], R83 ;  /* 0x0006e45301007387 */ /* 0x000fe20000100800 */
[----:B------:R-:W-:-:S03]  /*1efa0*/  IMAD.MOV.U32 R184, RZ, RZ, R188 ;  /* 0x000000ffffb87224 */ /* 0x000fc600078e00bc */
[----:B------:R-:W-:Y:S01]  /*1efb0*/  STL [R1+0x6f0], R52 ;  /* 0x0006f03401007387 */ /* 0x000fe20000100800 */
[----:B------:R-:W-:-:S03]  /*1efc0*/  IMAD.MOV.U32 R185, RZ, RZ, R189 ;  /* 0x000000ffffb97224 */ /* 0x000fc600078e00bd */
[----:B------:R-:W-:Y:S04]  /*1efd0*/  STL [R1+0x6ec], R53 ;  /* 0x0006ec3501007387 */ /* 0x000fe80000100800 */
[----:B------:R1:W-:Y:S04]  /*1efe0*/  STL [R1+0x6f8], R172 ;  /* 0x0006f8ac01007387 */ /* 0x0003e80000100800 */
[----:B------:R-:W4:Y:S01]  /*1eff0*/  LDL.LU.64 R188, [R1+0x8b0] ;  /* 0x0008b00001bc7983 */ /* 0x000f220000300a00 */
[----:B------:R-:W-:-:S03]  /*1f000*/  MOV R3, R173 ;  /* 0x000000ad00037202 */ /* 0x000fc60000000f00 */
[----:B------:R-:W-:Y:S04]  /*1f010*/  STL [R1+0x700], R174 ;  /* 0x000700ae01007387 */ /* 0x000fe80000100800 */
[----:B------:R3:W-:Y:S04]  /*1f020*/  STL [R1+0x6f4], R3 ;  /* 0x0006f40301007387 */ /* 0x0007e80000100800 */
[----:B-1----:R-:W4:Y:S01]  /*1f030*/  LDL.LU.64 R172, [R1+0x868] ;  /* 0x0008680001ac7983 */ /* 0x002f220000300a00 */
[----:B---3--:R-:W-:-:S03]  /*1f040*/  IMAD.MOV.U32 R3, RZ, RZ, R175 ;  /* 0x000000ffff037224 */ /* 0x008fc600078e00af */
[----:B------:R-:W-:Y:S04]  /*1f050*/  STL [R1+0x708], R176 ;  /* 0x000708b001007387 */ /* 0x000fe80000100800 */
[----:B------:R1:W-:Y:S04]  /*1f060*/  STL [R1+0x6fc], R3 ;  /* 0x0006fc0301007387 */ /* 0x0003e80000100800 */
[----:B------:R-:W3:Y:S01]  /*1f070*/  LDL.LU.64 R174, [R1+0x818] ;  /* 0x0008180001ae7983 */ /* 0x000ee20000300a00 */
[----:B-1----:R-:W-:-:S03]  /*1f080*/  IMAD.MOV.U32 R3, RZ, RZ, R177 ;  /* 0x000000ffff037224 */ /* 0x002fc600078e00b1 */
[----:B------:R-:W3:Y:S04]  /*1f090*/  LDL.LU.64 R176, [R1+0x2f0] ;  /* 0x0002f00001b07983 */ /* 0x000ee80000300a00 */
[----:B------:R2:W-:Y:S02]  /*1f0a0*/  STL [R1+0x704], R3 ;  /* 0x0007040301007387 */ /* 0x0005e40000100800 */
[----:B--2---:R-:W-:Y:S02]  /*1f0b0*/  IMAD.MOV.U32 R3, RZ, RZ, R179 ;  /* 0x000000ffff037224 */ /* 0x004fe400078e00b3 */
[----:B------:R1:W-:Y:S04]  /*1f0c0*/  STL [R1+0x710], R178 ;  /* 0x000710b201007387 */ /* 0x0003e80000100800 */
[----:B------:R-:W2:Y:S04]  /*1f0d0*/  LDL.LU.64 R160, [R1+0xb8] ;  /* 0x0000b80001a07983 */ /* 0x000ea80000300a00 */
[----:B-1----:R-:W2:Y:S04]  /*1f0e0*/  LDL.LU.64 R178, [R1+0x30] ;  /* 0x0000300001b27983 */ /* 0x002ea80000300a00 */
[----:B------:R1:W-:Y:S04]  /*1f0f0*/  STL [R1+0x70c], R3 ;  /* 0x00070c0301007387 */ /* 0x0003e80000100800 */
[----:B-----5:R-:W-:Y:S01]  /*1f100*/  STL [R1+0x718], R162 ;  /* 0x000718a201007387 */ /* 0x020fe20000100800 */
[----:B-1----:R-:W-:-:S03]  /*1f110*/  IMAD.MOV.U32 R3, RZ, RZ, R163 ;  /* 0x000000ffff037224 */ /* 0x002fc600078e00a3 */
[----:B----4-:R-:W-:Y:S04]  /*1f120*/  STL [R1+0x720], R180 ;  /* 0x000720b401007387 */ /* 0x010fe80000100800 */
[----:B------:R1:W-:Y:S02]  /*1f130*/  STL [R1+0x714], R3 ;  /* 0x0007140301007387 */ /* 0x0003e40000100800 */
[----:B-1----:R-:W-:-:S05]  /*1f140*/  MOV R3, R181 ;  /* 0x000000b500037202 */ /* 0x002fca0000000f00 */
[----:B------:R1:W-:Y:S04]  /*1f150*/  STL [R1+0x71c], R3 ;  /* 0x00071c0301007387 */ /* 0x0003e80000100800 */
[----:B------:R-:W-:Y:S04]  /*1f160*/  STL [R1+0x728], R88 ;  /* 0x0007285801007387 */ /* 0x000fe80000100800 */
[----:B------:R-:W-:Y:S04]  /*1f170*/  STL [R1+0x724], R89 ;  /* 0x0007245901007387 */ /* 0x000fe80000100800 */
[----:B------:R-:W-:Y:S04]  /*1f180*/  STL [R1+0x730], R62 ;  /* 0x0007303e01007387 */ /* 0x000fe80000100800 */
[----:B------:R-:W4:Y:S04]  /*1f190*/  LDL.LU.64 R162, [R1+0x8c8] ;  /* 0x0008c80001a27983 */ /* 0x000f280000300a00 */
[----:B------:R-:W-:Y:S04]  /*1f1a0*/  STL [R1+0x72c], R63 ;  /* 0x00072c3f01007387 */ /* 0x000fe80000100800 */
[----:B------:R5:W-:Y:S04]  /*1f1b0*/  STL [R1+0x738], R188 ;  /* 0x000738bc01007387 */ /* 0x000be80000100800 */
[----:B------:R-:W4:Y:S01]  /*1f1c0*/  LDL.LU.64 R180, [R1+0x880] ;  /* 0x0008800001b47983 */ /* 0x000f220000300a00 */
[----:B-1----:R-:W-:-:S05]  /*1f1d0*/  IMAD.MOV.U32 R3, RZ, RZ, R189 ;  /* 0x000000ffff037224 */ /* 0x002fca00078e00bd */
[----:B------:R1:W-:Y:S04]  /*1f1e0*/  STL [R1+0x734], R3 ;  /* 0x0007340301007387 */ /* 0x0003e80000100800 */
[----:B------:R-:W-:Y:S04]  /*1f1f0*/  STL [R1+0x740], R172 ;  /* 0x000740ac01007387 */ /* 0x000fe80000100800 */
[----:B-----5:R-:W5:Y:S01]  /*1f200*/  LDL.LU.64 R188, [R1+0x838] ;  /* 0x0008380001bc7983 */ /* 0x020f620000300a00 */
[----:B-1----:R-:W-:-:S05]  /*1f210*/  IMAD.MOV.U32 R3, RZ, RZ, R173 ;  /* 0x000000ffff037224 */ /* 0x002fca00078e00ad */
[----:B------:R1:W-:Y:S04]  /*1f220*/  STL [R1+0x73c], R3 ;  /* 0x00073c0301007387 */ /* 0x0003e80000100800 */
[----:B---3--:R3:W-:Y:S01]  /*1f230*/  STL [R1+0x748], R174 ;  /* 0x000748ae01007387 */ /* 0x0087e20000100800 */
[----:B-1----:R-:W-:-:S03]  /*1f240*/  IMAD.MOV.U32 R3, RZ, RZ, R175 ;  /* 0x000000ffff037224 */ /* 0x002fc600078e00af */
[----:B---3--:R-:W3:Y:S04]  /*1f250*/  LDL.LU.64 R174, [R1+0x7e8] ;  /* 0x0007e80001ae7983 */ /* 0x008ee80000300a00 */
[----:B------:R1:W-:Y:S04]  /*1f260*/  STL [R1+0x744], R3 ;  /* 0x0007440301007387 */ /* 0x0003e80000100800 */
[----:B------:R1:W-:Y:S04]  /*1f270*/  STL [R1+0x750], R176 ;  /* 0x000750b001007387 */ /* 0x0003e80000100800 */
[----:B------:R-:W3:Y:S01]  /*1f280*/  LDL.LU.64 R172, [R1+0xf8] ;  /* 0x0000f80001ac7983 */ /* 0x000ee20000300a00 */
[----:B-1----:R-:W-:-:S03]  /*1f290*/  IMAD.MOV.U32 R3, RZ, RZ, R177 ;  /* 0x000000ffff037224 */ /* 0x002fc600078e00b1 */
[----:B------:R-:W3:Y:S04]  /*1f2a0*/  LDL.LU.64 R176, [R1+0x70] ;  /* 0x0000700001b07983 */ /* 0x000ee80000300a00 */
[----:B------:R2:W-:Y:S02]  /*1f2b0*/  STL [R1+0x74c], R3 ;  /* 0x00074c0301007387 */ /* 0x0005e40000100800 */
[----:B--2---:R-:W-:Y:S02]  /*1f2c0*/  MOV R3, R161 ;  /* 0x000000a100037202 */ /* 0x004fe40000000f00 */
        /* <DEDUP_REMOVED lines=9> */
[----:B----4-:R-:W-:Y:S01]  /*1f360*/  STL [R1+0x778], R162 ;  /* 0x000778a201007387 */ /* 0x010fe20000100800 */
[----:B-1----:R-:W-:-:S03]  /*1f370*/  IMAD.MOV.U32 R3, RZ, RZ, R163 ;  /* 0x000000ffff037224 */ /* 0x002fc600078e00a3 */
[----:B------:R-:W2:Y:S04]  /*1f380*/  LDL.LU.64 R178, [R1+0x8f8] ;  /* 0x0008f80001b27983 */ /* 0x000ea80000300a00 */
[----:B------:R-:W-:Y:S04]  /*1f390*/  STL [R1+0x780], R180 ;  /* 0x000780b401007387 */ /* 0x000fe80000100800 */
[----:B------:R1:W-:Y:S04]  /*1f3a0*/  STL [R1+0x774], R3 ;  /* 0x0007740301007387 */ /* 0x0003e80000100800 */
[----:B------:R-:W4:Y:S01]  /*1f3b0*/  LDL.LU.64 R160, [R1+0x8a8] ;  /* 0x0008a80001a07983 */ /* 0x000f220000300a00 */
[----:B-1----:R-:W-:-:S03]  /*1f3c0*/  IMAD.MOV.U32 R3, RZ, RZ, R181 ;  /* 0x000000ffff037224 */ /* 0x002fc600078e00b5 */
[----:B-----5:R-:W-:Y:S04]  /*1f3d0*/  STL [R1+0x788], R188 ;  /* 0x000788bc01007387 */ /* 0x020fe80000100800 */
[----:B------:R1:W-:Y:S04]  /*1f3e0*/  STL [R1+0x77c], R3 ;  /* 0x00077c0301007387 */ /* 0x0003e80000100800 */
[----:B------:R-:W5:Y:S01]  /*1f3f0*/  LDL.LU.64 R180, [R1+0x860] ;  /* 0x0008600001b47983 */ /* 0x000f620000300a00 */
[----:B-1----:R-:W-:-:S03]  /*1f400*/  IMAD.MOV.U32 R3, RZ, RZ, R189 ;  /* 0x000000ffff037224 */ /* 0x002fc600078e00bd */
[----:B------:R-:W5:Y:S04]  /*1f410*/  LDL.LU.64 R188, [R1+0x810] ;  /* 0x0008100001bc7983 */ /* 0x000f680000300a00 */
[----:B------:R1:W-:Y:S04]  /*1f420*/  STL [R1+0x784], R3 ;  /* 0x0007840301007387 */ /* 0x0003e80000100800 */
[----:B---3--:R3:W-:Y:S01]  /*1f430*/  STL [R1+0x790], R174 ;  /* 0x000790ae01007387 */ /* 0x0087e20000100800 */
[----:B-1----:R-:W-:-:S03]  /*1f440*/  MOV R3, R175 ;  /* 0x000000af00037202 */ /* 0x002fc60000000f00 */
[----:B---3--:R-:W3:Y:S04]  /*1f450*/  LDL.LU.64 R174, [R1+0x138] ;  /* 0x0001380001ae7983 */ /* 0x008ee80000300a00 */
[----:B------:R-:W3:Y:S04]  /*1f460*/  LDL.LU.64 R162, [R1+0xb0] ;  /* 0x0000b00001a27983 */ /* 0x000ee80000300a00 */
[----:B------:R1:W-:Y:S04]  /*1f470*/  STL [R1+0x78c], R3 ;  /* 0x00078c0301007387 */ /* 0x0003e80000100800 */
[----:B------:R1:W-:Y:S02]  /*1f480*/  STL [R1+0x798], R172 ;  /* 0x000798ac01007387 */ /* 0x0003e40000100800 */
[----:B-1----:R-:W-:-:S02]  /*1f490*/  IMAD.MOV.U32 R3, RZ, RZ, R173 ;  /* 0x000000ffff037224 */ /* 0x002fc400078e00ad */
[----:B------:R-:W-:Y:S04]  /*1f4a0*/  STL [R1+0x7a0], R176 ;  /* 0x0007a0b001007387 */ /* 0x000fe80000100800 */
[----:B------:R1:W-:Y:S01]  /*1f4b0*/  STL [R1+0x794], R3 ;  /* 0x0007940301007387 */ /* 0x0003e20000100800 */
[----:B------:R-:W-:Y:S02]  /*1f4c0*/  IMAD.MOV.U32 R172, RZ, RZ, R200 ;  /* 0x000000ffffac7224 */ /* 0x000fe400078e00c8 */
[----:B-1----:R-:W-:Y:S02]  /*1f4d0*/  IMAD.MOV.U32 R3, RZ, RZ, R177 ;  /* 0x000000ffff037224 */ /* 0x002fe400078e00b1 */
[----:B------:R-:W-:-:S03]  /*1f4e0*/  IMAD.MOV.U32 R173, RZ, RZ, R201 ;  /* 0x000000ffffad7224 */ /* 0x000fc600078e00c9 */
[----:B------:R1:W-:Y:S04]  /*1f4f0*/  STL [R1+0x79c], R3 ;  /* 0x00079c0301007387 */ /* 0x0003e80000100800 */
[----:B------:R-:W-:Y:S04]  /*1f500*/  STL [R1+0x7a8], R250 ;  /* 0x0007a8fa01007387 */ /* 0x000fe80000100800 */
[----:B------:R-:W-:Y:S04]  /*1f510*/  STL [R1+0x7a4], R251 ;  /* 0x0007a4fb01007387 */ /* 0x000fe80000100800 */
[----:B------:R-:W-:Y:S04]  /*1f520*/  STL [R1+0x7b0], R86 ;  /* 0x0007b05601007387 */ /* 0x000fe80000100800 */
[----:B------:R-:W3:Y:S04]  /*1f530*/  LDL.LU.64 R200, [R1+0x928] ;  /* 0x0009280001c87983 */ /* 0x000ee80000300a00 */
[----:B------:R-:W-:Y:S04]  /*1f540*/  STL [R1+0x7ac], R87 ;  /* 0x0007ac5701007387 */ /* 0x000fe80000100800 */
[----:B--2---:R2:W-:Y:S01]  /*1f550*/  STL [R1+0x7b8], R178 ;  /* 0x0007b8b201007387 */ /* 0x0045e20000100800 */
[----:B-1----:R-:W-:-:S03]  /*1f560*/  MOV R3, R179 ;  /* 0x000000b300037202 */ /* 0x002fc60000000f00 */
[----:B--2---:R-:W2:Y:S04]  /*1f570*/  LDL.LU.64 R178, [R1+0x8c0] ;  /* 0x0008c00001b27983 */ /* 0x004ea80000300a00 */
[----:B------:R1:W-:Y:S04]  /*1f580*/  STL [R1+0x7b4], R3 ;  /* 0x0007b40301007387 */ /* 0x0003e80000100800 */
[----:B----4-:R-:W-:Y:S04]  /*1f590*/  STL [R1+0x7c0], R160 ;  /* 0x0007c0a001007387 */ /* 0x010fe80000100800 */
[----:B------:R-:W4:Y:S01]  /*1f5a0*/  LDL.LU.64 R176, [R1+0x878] ;  /* 0x0008780001b07983 */ /* 0x000f220000300a00 */
[----:B-1----:R-:W-:-:S05]  /*1f5b0*/  IMAD.MOV.U32 R3, RZ, RZ, R161 ;  /* 0x000000ffff037224 */ /* 0x002fca00078e00a1 */
[----:B------:R1:W-:Y:S04]  /*1f5c0*/  STL [R1+0x7bc], R3 ;  /* 0x0007bc0301007387 */ /* 0x0003e80000100800 */
[----:B-----5:R5:W-:Y:S01]  /*1f5d0*/  STL [R1+0x7c8], R180 ;  /* 0x0007c8b401007387 */ /* 0x020be20000100800 */
[----:B-1----:R-:W-:-:S03]  /*1f5e0*/  IMAD.MOV.U32 R3, RZ, RZ, R181 ;  /* 0x000000ffff037224 */ /* 0x002fc600078e00b5 */
[----:B-----5:R-:W5:Y:S04]  /*1f5f0*/  LDL.LU.64 R180, [R1+0x830] ;  /* 0x0008300001b47983 */ /* 0x020f680000300a00 */
[----:B------:R1:W-:Y:S04]  /*1f600*/  STL [R1+0x7c4], R3 ;  /* 0x0007c40301007387 */ /* 0x0003e80000100800 */
[----:B------:R1:W-:Y:S02]  /*1f610*/  STL [R1+0x7d0], R188 ;  /* 0x0007d0bc01007387 */ /* 0x0003e40000100800 */
[----:B-1----:R-:W-:-:S02]  /*1f620*/  IMAD.MOV.U32 R3, RZ, RZ, R189 ;  /* 0x000000ffff037224 */ /* 0x002fc400078e00bd */
[----:B------:R-:W5:Y:S04]  /*1f630*/  LDL.LU.64 R188, [R1+0x328] ;  /* 0x0003280001bc7983 */ /* 0x000f680000300a00 */
[----:B------:R1:W-:Y:S04]  /*1f640*/  STL [R1+0x7cc], R3 ;  /* 0x0007cc0301007387 */ /* 0x0003e80000100800 */
[----:B---3--:R3:W-:Y:S01]  /*1f650*/  STL [R1+0x7d8], R174 ;  /* 0x0007d8ae01007387 */ /* 0x0087e20000100800 */
[----:B-1----:R-:W-:-:S03]  /*1f660*/  IMAD.MOV.U32 R3, RZ, RZ, R175 ;  /* 0x000000ffff037224 */ /* 0x002fc600078e00af */
[----:B---3--:R-:W3:Y:S04]  /*1f670*/  LDL.LU.64 R174, [R1+0xf0] ;  /* 0x0000f00001ae7983 */ /* 0x008ee80000300a00 */
[----:B------:R1:W-:Y:S04]  /*1f680*/  STL [R1+0x7d4], R3 ;  /* 0x0007d40301007387 */ /* 0x0003e80000100800 */
[----:B------:R-:W-:Y:S01]  /*1f690*/  STL [R1+0x7e0], R162 ;  /* 0x0007e0a201007387 */ /* 0x000fe20000100800 */
[----:B-1----:R-:W-:-:S05]  /*1f6a0*/  MOV R3, R163 ;  /* 0x000000a300037202 */ /* 0x002fca0000000f00 */
[----:B------:R1:W-:Y:S04]  /*1f6b0*/  STL [R1+0x7dc], R3 ;  /* 0x0007dc0301007387 */ /* 0x0003e80000100800 */
[----:B------:R1:W-:Y:S02]  /*1f6c0*/  STL [R1+0x7e8], R172 ;  /* 0x0007e8ac01007387 */ /* 0x0003e40000100800 */
[----:B-1----:R-:W-:Y:S02]  /*1f6d0*/  IMAD.MOV.U32 R3, RZ, RZ, R173 ;  /* 0x000000ffff037224 */ /* 0x002fe400078e00ad */
[----:B------:R-:W-:Y:S04]  /*1f6e0*/  STL [R1+0x7f0], R230 ;  /* 0x0007f0e601007387 */ /* 0x000fe80000100800 */
[----:B------:R1:W-:Y:S04]  /*1f6f0*/  STL [R1+0x7e4], R3 ;  /* 0x0007e40301007387 */ /* 0x0003e80000100800 */
[----:B------:R-:W-:Y:S04]  /*1f700*/  STL [R1+0x7ec], R231 ;  /* 0x0007ece701007387 */ /* 0x000fe80000100800 */
[----:B------:R-:W3:Y:S01]  /*1f710*/  LDL.LU.64 R172, [R1+0x938] ;  /* 0x0009380001ac7983 */ /* 0x000ee20000300a00 */
[----:B-1----:R-:W-:-:S03]  /*1f720*/  IMAD.MOV.U32 R3, RZ, RZ, R201 ;  /* 0x000000ffff037224 */ /* 0x002fc600078e00c9 */
[----:B------:R1:W-:Y:S04]  /*1f730*/  STL [R1+0x7f8], R200 ;  /* 0x0007f8c801007387 */ /* 0x0003e80000100800 */
[----:B-1----:R-:W3:Y:S04]  /*1f740*/  LDL.LU.64 R200, [R1+0x8f0] ;  /* 0x0008f00001c87983 */ /* 0x002ee80000300a00 */
[----:B------:R2:W-:Y:S02]  /*1f750*/  STL [R1+0x7f4], R3 ;  /* 0x0007f40301007387 */ /* 0x0005e40000100800 */
[----:B--2---:R-:W-:-:S02]  /*1f760*/  IMAD.MOV.U32 R3, RZ, RZ, R179 ;  /* 0x000000ffff037224 */ /* 0x004fc400078e00b3 */
[----:B------:R1:W-:Y:S04]  /*1f770*/  STL [R1+0x800], R178 ;  /* 0x000800b201007387 */ /* 0x0003e80000100800 */
[----:B-1----:R-:W2:Y:S04]  /*1f780*/  LDL.LU.64 R178, [R1+0x8a0] ;  /* 0x0008a00001b27983 */ /* 0x002ea80000300a00 */
[----:B------:R1:W-:Y:S04]  /*1f790*/  STL [R1+0x7fc], R3 ;  /* 0x0007fc0301007387 */ /* 0x0003e80000100800 */
[----:B----4-:R4:W-:Y:S01]  /*1f7a0*/  STL [R1+0x808], R176 ;  /* 0x000808b001007387 */ /* 0x0109e20000100800 */
[----:B-1----:R-:W-:-:S03]  /*1f7b0*/  IMAD.MOV.U32 R3, RZ, RZ, R177 ;  /* 0x000000ffff037224 */ /* 0x002fc600078e00b1 */
[----:B----4-:R-:W4:Y:S04]  /*1f7c0*/  LDL.LU.64 R176, [R1+0x850] ;  /* 0x0008500001b07983 */ /* 0x010f280000300a00 */
[----:B------:R1:W-:Y:S04]  /*1f7d0*/  STL [R1+0x804], R3 ;  /* 0x0008040301007387 */ /* 0x0003e80000100800 */
[----:B-----5:R5:W-:Y:S01]  /*1f7e0*/  STL [R1+0x810], R180 ;  /* 0x000810b401007387 */ /* 0x020be20000100800 */
[----:B-1----:R-:W-:Y:S01]  /*1f7f0*/  MOV R3, R181 ;  /* 0x000000b500037202 */ /* 0x002fe20000000f00 */
[----:B-----5:R-:W-:-:S02]  /*1f800*/  IMAD.MOV.U32 R180, RZ, RZ, R186 ;  /* 0x000000ffffb47224 */ /* 0x020fc400078e00ba */
[----:B------:R-:W-:Y:S02]  /*1f810*/  IMAD.MOV.U32 R181, RZ, RZ, R187 ;  /* 0x000000ffffb57224 */ /* 0x000fe400078e00bb */
[----:B------:R-:W5:Y:S04]  /*1f820*/  LDL.LU.64 R186, [R1+0x858] ;  /* 0x0008580001ba7983 */ /* 0x000f680000300a00 */
[----:B------:R1:W-:Y:S04]  /*1f830*/  STL [R1+0x80c], R3 ;  /* 0x00080c0301007387 */ /* 0x0003e80000100800 */
[----:B------:R3:W-:Y:S04]  /*1f840*/  STL [R1+0x818], R188 ;  /* 0x000818bc01007387 */ /* 0x0007e80000100800 */
[----:B------:R-:W5:Y:S01]  /*1f850*/  LDL.LU.64 R162, [R1+0x130] ;  /* 0x0001300001a27983 */ /* 0x000f620000300a00 */
[----:B-1----:R-:W-:-:S05]  /*1f860*/  IMAD.MOV.U32 R3, RZ, RZ, R189 ;  /* 0x000000ffff037224 */ /* 0x002fca00078e00bd */
[----:B------:R1:W-:Y:S04]  /*1f870*/  STL [R1+0x814], R3 ;  /* 0x0008140301007387 */ /* 0x0003e80000100800 */
[----:B---3--:R-:W-:Y:S04]  /*1f880*/  STL [R1+0x820], R174 ;  /* 0x000820ae01007387 */ /* 0x008fe80000100800 */
[----:B------:R-:W3:Y:S01]  /*1f890*/  LDL.LU.64 R188, [R1+0xa8] ;  /* 0x0000a80001bc7983 */ /* 0x000ee20000300a00 */
[----:B-1----:R-:W-:-:S05]  /*1f8a0*/  IMAD.MOV.U32 R3, RZ, RZ, R175 ;  /* 0x000000ffff037224 */ /* 0x002fca00078e00af */
[----:B------:R1:W-:Y:S04]  /*1f8b0*/  STL [R1+0x81c], R3 ;  /* 0x00081c0301007387 */ /* 0x0003e80000100800 */
[----:B------:R1:W-:Y:S02]  /*1f8c0*/  STL [R1+0x828], R196 ;  /* 0x000828c401007387 */ /* 0x0003e40000100800 */
[----:B-1----:R-:W-:Y:S02]  /*1f8d0*/  IMAD.MOV.U32 R3, RZ, RZ, R197 ;  /* 0x000000ffff037224 */ /* 0x002fe400078e00c5 */
[----:B------:R-:W-:Y:S04]  /*1f8e0*/  STL [R1+0x830], R246 ;  /* 0x000830f601007387 */ /* 0x000fe80000100800 */
[----:B------:R1:W-:Y:S04]  /*1f8f0*/  STL [R1+0x824], R3 ;  /* 0x0008240301007387 */ /* 0x0003e80000100800 */
[----:B------:R-:W3:Y:S01]  /*1f900*/  LDL.LU.64 R196, [R1+0x968] ;  /* 0x0009680001c47983 */ /* 0x000ee20000300a00 */
[----:B------:R-:W-:Y:S01]  /*1f910*/  MOV R174, R184 ;  /* 0x000000b800ae7202 */ /* 0x000fe20000000f00 */
[----:B------:R-:W-:-:S02]  /*1f920*/  IMAD.MOV.U32 R175, RZ, RZ, R185 ;  /* 0x000000ffffaf7224 */ /* 0x000fc400078e00b9 */
[----:B------:R-:W-:Y:S04]  /*1f930*/  STL [R1+0x82c], R247 ;  /* 0x00082cf701007387 */ /* 0x000fe80000100800 */
[----:B------:R-:W3:Y:S01]  /*1f940*/  LDL.LU.64 R184, [R1+0x900] ;  /* 0x0009000001b87983 */ /* 0x000ee20000300a00 */
[----:B-1----:R-:W-:-:S03]  /*1f950*/  IMAD.MOV.U32 R3, RZ, RZ, R173 ;  /* 0x000000ffff037224 */ /* 0x002fc600078e00ad */
[----:B------:R1:W-:Y:S04]  /*1f960*/  STL [R1+0x838], R172 ;  /* 0x000838ac01007387 */ /* 0x0003e80000100800 */
[----:B------:R-:W-:Y:S04]  /*1f970*/  STL [R1+0x840], R200 ;  /* 0x000840c801007387 */ /* 0x000fe80000100800 */
[----:B------:R1:W-:Y:S04]  /*1f980*/  STL [R1+0x834], R3 ;  /* 0x0008340301007387 */ /* 0x0003e80000100800 */
[----:B-1----:R-:W3:Y:S01]  /*1f990*/  LDL.LU.64 R172, [R1+0x8b8] ;  /* 0x0008b80001ac7983 */ /* 0x002ee20000300a00 */
[----:B------:R-:W-:-:S03]  /*1f9a0*/  IMAD.MOV.U32 R3, RZ, RZ, R201 ;  /* 0x000000ffff037224 */ /* 0x000fc600078e00c9 */
[----:B------:R-:W3:Y:S04]  /*1f9b0*/  LDL.LU.64 R200, [R1+0x890] ;  /* 0x0008900001c87983 */ /* 0x000ee80000300a00 */
[----:B------:R2:W-:Y:S02]  /*1f9c0*/  STL [R1+0x83c], R3 ;  /* 0x00083c0301007387 */ /* 0x0005e40000100800 */
[----:B--2---:R-:W-:Y:S02]  /*1f9d0*/  MOV R3, R179 ;  /* 0x000000b300037202 */ /* 0x004fe40000000f00 */
[----:B------:R1:W-:Y:S04]  /*1f9e0*/  STL [R1+0x848], R178 ;  /* 0x000848b201007387 */ /* 0x0003e80000100800 */
[----:B----4-:R-:W-:Y:S04]  /*1f9f0*/  STL [R1+0x850], R176 ;  /* 0x000850b001007387 */ /* 0x010fe80000100800 */
[----:B------:R2:W-:Y:S04]  /*1fa00*/  STL [R1+0x844], R3 ;  /* 0x0008440301007387 */ /* 0x0005e80000100800 */
[----:B-1----:R-:W4:Y:S01]  /*1fa10*/  LDL.LU.64 R178, [R1+0x898] ;  /* 0x0008980001b27983 */ /* 0x002f220000300a00 */
[----:B--2---:R-:W-:-:S05]  /*1fa20*/  IMAD.MOV.U32 R3, RZ, RZ, R177 ;  /* 0x000000ffff037224 */ /* 0x004fca00078e00b1 */
[----:B------:R1:W-:Y:S04]  /*1fa30*/  STL [R1+0x84c], R3 ;  /* 0x00084c0301007387 */ /* 0x0003e80000100800 */
[----:B-----5:R2:W-:Y:S01]  /*1fa40*/  STL [R1+0x858], R186 ;  /* 0x000858ba01007387 */ /* 0x0205e20000100800 */
[----:B-1----:R-:W-:-:S03]  /*1fa50*/  IMAD.MOV.U32 R3, RZ, RZ, R187 ;  /* 0x000000ffff037224 */ /* 0x002fc600078e00bb */
[----:B------:R-:W5:Y:S04]  /*1fa60*/  LDL.LU.64 R176, [R1+0x318] ;  /* 0x0003180001b07983 */ /* 0x000f680000300a00 */
[----:B------:R1:W-:Y:S04]  /*1fa70*/  STL [R1+0x854], R3 ;  /* 0x0008540301007387 */ /* 0x0003e80000100800 */
[----:B------:R-:W-:Y:S01]  /*1fa80*/  STL [R1+0x860], R162 ;  /* 0x000860a201007387 */ /* 0x000fe20000100800 */
[----:B--2---:R-:W-:Y:S02]  /*1fa90*/  IMAD.MOV.U32 R186, RZ, RZ, R202 ;  /* 0x000000ffffba7224 */ /* 0x004fe400078e00ca */
[----:B------:R-:W-:-:S02]  /*1faa0*/  IMAD.MOV.U32 R187, RZ, RZ, R203 ;  /* 0x000000ffffbb7224 */ /* 0x000fc400078e00cb */
[----:B------:R-:W2:Y:S01]  /*1fab0*/  LDL.LU.64 R202, [R1+0xe8] ;  /* 0x0000e80001ca7983 */ /* 0x000ea20000300a00 */
[----:B-1----:R-:W-:-:S03]  /*1fac0*/  MOV R3, R163 ;  /* 0x000000a300037202 */ /* 0x002fc60000000f00 */
[----:B---3--:R-:W-:Y:S04]  /*1fad0*/  STL [R1+0x868], R188 ;  /* 0x000868bc01007387 */ /* 0x008fe80000100800 */
[----:B------:R1:W-:Y:S04]  /*1fae0*/  STL [R1+0x85c], R3 ;  /* 0x00085c0301007387 */ /* 0x0003e80000100800 */
[----:B------:R-:W-:Y:S01]  /*1faf0*/  STL [R1+0x870], R174 ;  /* 0x000870ae01007387 */ /* 0x000fe20000100800 */
[----:B-1----:R-:W-:Y:S02]  /*1fb00*/  IMAD.MOV.U32 R3, RZ, RZ, R189 ;  /* 0x000000ffff037224 */ /* 0x002fe400078e00bd */
[----:B------:R-:W-:-:S02]  /*1fb10*/  IMAD.MOV.U32 R188, RZ, RZ, R190 ;  /* 0x000000ffffbc7224 */ /* 0x000fc400078e00be */
[----:B------:R-:W-:Y:S01]  /*1fb20*/  IMAD.MOV.U32 R189, RZ, RZ, R191 ;  /* 0x000000ffffbd7224 */ /* 0x000fe200078e00bf */
[----:B------:R1:W-:Y:S04]  /*1fb30*/  STL [R1+0x864], R3 ;  /* 0x0008640301007387 */ /* 0x0003e80000100800 */
[----:B------:R-:W3:Y:S01]  /*1fb40*/  LDL.LU.64 R190, [R1+0x978] ;  /* 0x0009780001be7983 */ /* 0x000ee20000300a00 */
[----:B-1----:R-:W-:-:S03]  /*1fb50*/  IMAD.MOV.U32 R3, RZ, RZ, R175 ;  /* 0x000000ffff037224 */ /* 0x002fc600078e00af */
[----:B------:R-:W-:Y:S04]  /*1fb60*/  STL [R1+0x878], R196 ;  /* 0x000878c401007387 */ /* 0x000fe80000100800 */
[----:B------:R1:W-:Y:S04]  /*1fb70*/  STL [R1+0x86c], R3 ;  /* 0x00086c0301007387 */ /* 0x0003e80000100800 */
[----:B------:R-:W3:Y:S01]  /*1fb80*/  LDL.LU.64 R174, [R1+0x930] ;  /* 0x0009300001ae7983 */ /* 0x000ee20000300a00 */
[----:B-1----:R-:W-:-:S03]  /*1fb90*/  MOV R3, R197 ;  /* 0x000000c500037202 */ /* 0x002fc60000000f00 */
[----:B------:R-:W-:Y:S01]  /*1fba0*/  STL [R1+0x880], R184 ;  /* 0x000880b801007387 */ /* 0x000fe20000100800 */
[----:B------:R-:W-:Y:S02]  /*1fbb0*/  IMAD.MOV.U32 R196, RZ, RZ, R248 ;  /* 0x000000ffffc47224 */ /* 0x000fe400078e00f8 */
[----:B------:R-:W-:Y:S01]  /*1fbc0*/  IMAD.MOV.U32 R197, RZ, RZ, R249 ;  /* 0x000000ffffc57224 */ /* 0x000fe200078e00f9 */
[----:B------:R1:W-:Y:S04]  /*1fbd0*/  STL [R1+0x874], R3 ;  /* 0x0008740301007387 */ /* 0x0003e80000100800 */
[----:B------:R-:W3:Y:S01]  /*1fbe0*/  LDL.LU.64 R248, [R1+0x8e8] ;  /* 0x0008e80001f87983 */ /* 0x000ee20000300a00 */
[----:B-1----:R-:W-:-:S03]  /*1fbf0*/  IMAD.MOV.U32 R3, RZ, RZ, R185 ;  /* 0x000000ffff037224 */ /* 0x002fc600078e00b9 */
[----:B------:R-:W-:Y:S04]  /*1fc00*/  STL [R1+0x888], R172 ;  /* 0x000888ac01007387 */ /* 0x000fe80000100800 */
[----:B------:R1:W-:Y:S04]  /*1fc10*/  STL [R1+0x87c], R3 ;  /* 0x00087c0301007387 */ /* 0x0003e80000100800 */
[----:B------:R-:W3:Y:S01]  /*1fc20*/  LDL.LU.64 R184, [R1+0x8d0] ;  /* 0x0008d00001b87983 */ /* 0x000ee20000300a00 */
[----:B-1----:R-:W-:-:S03]  /*1fc30*/  IMAD.MOV.U32 R3, RZ, RZ, R173 ;  /* 0x000000ffff037224 */ /* 0x002fc600078e00ad */
[----:B------:R-:W-:Y:S04]  /*1fc40*/  STL [R1+0x890], R200 ;  /* 0x000890c801007387 */ /* 0x000fe80000100800 */
[----:B------:R1:W-:Y:S04]  /*1fc50*/  STL [R1+0x884], R3 ;  /* 0x0008840301007387 */ /* 0x0003e80000100800 */
[----:B------:R-:W3:Y:S01]  /*1fc60*/  LDL.LU.64 R172, [R1+0x8d8] ;  /* 0x0008d80001ac7983 */ /* 0x000ee20000300a00 */
[----:B-1----:R-:W-:-:S03]  /*1fc70*/  MOV R3, R201 ;  /* 0x000000c900037202 */ /* 0x002fc60000000f00 */
[----:B------:R-:W3:Y:S04]  /*1fc80*/  LDL.LU.64 R200, [R1+0x8e0] ;  /* 0x0008e00001c87983 */ /* 0x000ee80000300a00 */
[----:B------:R1:W-:Y:S04]  /*1fc90*/  STL [R1+0x88c], R3 ;  /* 0x00088c0301007387 */ /* 0x0003e80000100800 */
[----:B----4-:R4:W-:Y:S01]  /*1fca0*/  STL [R1+0x898], R178 ;  /* 0x000898b201007387 */ /* 0x0109e20000100800 */
[----:B-1----:R-:W-:-:S03]  /*1fcb0*/  IMAD.MOV.U32 R3, RZ, RZ, R179 ;  /* 0x000000ffff037224 */ /* 0x002fc600078e00b3 */
[----:B----4-:R-:W4:Y:S04]  /*1fcc0*/  LDL.LU.64 R178, [R1+0x128] ;  /* 0x0001280001b27983 */ /* 0x010f280000300a00 */
[----:B------:R5:W-:Y:S02]  /*1fcd0*/  STL [R1+0x894], R3 ;  /* 0x0008940301007387 */ /* 0x000be40000100800 */
[----:B-----5:R-:W-:Y:S02]  /*1fce0*/  IMAD.MOV.U32 R3, RZ, RZ, R177 ;  /* 0x000000ffff037224 */ /* 0x020fe400078e00b1 */
[----:B------:R1:W-:Y:S04]  /*1fcf0*/  STL [R1+0x8a0], R176 ;  /* 0x0008a0b001007387 */ /* 0x0003e80000100800 */
[----:B------:R5:W-:Y:S04]  /*1fd00*/  STL [R1+0x89c], R3 ;  /* 0x00089c0301007387 */ /* 0x000be80000100800 */
[----:B--2---:R2:W-:Y:S04]  /*1fd10*/  STL [R1+0x8a8], R202 ;  /* 0x0008a8ca01007387 */ /* 0x0045e80000100800 */
[----:B-1----:R-:W4:Y:S01]  /*1fd20*/  LDL.LU.64 R176, [R1+0x9b0] ;  /* 0x0009b00001b07983 */ /* 0x002f220000300a00 */
[----:B-----5:R-:W-:-:S05]  /*1fd30*/  IMAD.MOV.U32 R3, RZ, RZ, R203 ;  /* 0x000000ffff037224 */ /* 0x020fca00078e00cb */
[----:B------:R1:W-:Y:S04]  /*1fd40*/  STL [R1+0x8a4], R3 ;  /* 0x0008a40301007387 */ /* 0x0003e80000100800 */
[----:B------:R-:W-:Y:S04]  /*1fd50*/  STL [R1+0x8b0], R182 ;  /* 0x0008b0b601007387 */ /* 0x000fe80000100800 */
[----:B--2---:R-:W2:Y:S01]  /*1fd60*/  LDL.LU.64 R202, [R1+0x940] ;  /* 0x0009400001ca7983 */ /* 0x004ea20000300a00 */
[----:B-1----:R-:W-:-:S05]  /*1fd70*/  IMAD.MOV.U32 R3, RZ, RZ, R183 ;  /* 0x000000ffff037224 */ /* 0x002fca00078e00b7 */
[----:B------:R1:W-:Y:S04]  /*1fd80*/  STL [R1+0x8ac], R3 ;  /* 0x0008ac0301007387 */ /* 0x0003e80000100800 */
[----:B---3--:R3:W-:Y:S01]  /*1fd90*/  STL [R1+0x8b8], R190 ;  /* 0x0008b8be01007387 */ /* 0x0087e20000100800 */
[----:B-1----:R-:W-:-:S03]  /*1fda0*/  MOV R3, R191 ;  /* 0x000000bf00037202 */ /* 0x002fc60000000f00 */
[----:B---3--:R-:W3:Y:S04]  /*1fdb0*/  LDL.LU.64 R190, [R1+0x908] ;  /* 0x0009080001be7983 */ /* 0x008ee80000300a00 */
[----:B------:R1:W-:Y:S04]  /*1fdc0*/  STL [R1+0x8b4], R3 ;  /* 0x0008b40301007387 */ /* 0x0003e80000100800 */
[----:B------:R5:W-:Y:S04]  /*1fdd0*/  STL [R1+0x8c0], R174 ;  /* 0x0008c0ae01007387 */ /* 0x000be80000100800 */
[----:B------:R-:W3:Y:S01]  /*1fde0*/  LDL.LU.64 R182, [R1+0x910] ;  /* 0x0009100001b67983 */ /* 0x000ee20000300a00 */
[----:B-1----:R-:W-:-:S05]  /*1fdf0*/  IMAD.MOV.U32 R3, RZ, RZ, R175 ;  /* 0x000000ffff037224 */ /* 0x002fca00078e00af */
[----:B------:R1:W-:Y:S04]  /*1fe00*/  STL [R1+0x8bc], R3 ;  /* 0x0008bc0301007387 */ /* 0x0003e80000100800 */
[----:B------:R1:W-:Y:S04]  /*1fe10*/  STL [R1+0x8c8], R248 ;  /* 0x0008c8f801007387 */ /* 0x0003e80000100800 */
[----:B-----5:R-:W5:Y:S01]  /*1fe20*/  LDL.LU.64 R174, [R1+0x918] ;  /* 0x0009180001ae7983 */ /* 0x020f620000300a00 */
[----:B-1----:R-:W-:-:S05]  /*1fe30*/  IMAD.MOV.U32 R3, RZ, RZ, R249 ;  /* 0x000000ffff037224 */ /* 0x002fca00078e00f9 */
[----:B------:R1:W-:Y:S04]  /*1fe40*/  STL [R1+0x8c4], R3 ;  /* 0x0008c40301007387 */ /* 0x0003e80000100800 */
[----:B------:R1:W-:Y:S04]  /*1fe50*/  STL [R1+0x8d0], R184 ;  /* 0x0008d0b801007387 */ /* 0x0003e80000100800 */
[----:B------:R-:W5:Y:S01]  /*1fe60*/  LDL.LU.64 R248, [R1+0x920] ;  /* 0x0009200001f87983 */ /* 0x000f620000300a00 */
[----:B-1----:R-:W-:-:S05]  /*1fe70*/  IMAD.MOV.U32 R3, RZ, RZ, R185 ;  /* 0x000000ffff037224 */ /* 0x002fca00078e00b9 */
[----:B------:R1:W-:Y:S04]  /*1fe80*/  STL [R1+0x8cc], R3 ;  /* 0x0008cc0301007387 */ /* 0x0003e80000100800 */
[----:B------:R-:W-:Y:S04]  /*1fe90*/  STL [R1+0x8d8], R172 ;  /* 0x0008d8ac01007387 */ /* 0x000fe80000100800 */
[----:B------:R-:W5:Y:S01]  /*1fea0*/  LDL.LU.64 R184, [R1+0x310] ;  /* 0x0003100001b87983 */ /* 0x000f620000300a00 */
[----:B-1----:R-:W-:-:S03]  /*1feb0*/  IMAD.MOV.U32 R3, RZ, RZ, R173 ;  /* 0x000000ffff037224 */ /* 0x002fc600078e00ad */
[----:B------:R-:W-:Y:S04]  /*1fec0*/  STL [R1+0x8e0], R200 ;  /* 0x0008e0c801007387 */ /* 0x000fe80000100800 */
[----:B------:R1:W-:Y:S02]  /*1fed0*/  STL [R1+0x8d4], R3 ;  /* 0x0008d40301007387 */ /* 0x0003e40000100800 */
[----:B-1----:R-:W-:Y:S02]  /*1fee0*/  MOV R3, R201 ;  /* 0x000000c900037202 */ /* 0x002fe40000000f00 */
[----:B----4-:R-:W-:Y:S04]  /*1fef0*/  STL [R1+0x8e8], R178 ;  /* 0x0008e8b201007387 */ /* 0x010fe80000100800 */
[----:B------:R1:W-:Y:S04]  /*1ff00*/  STL [R1+0x8dc], R3 ;  /* 0x0008dc0301007387 */ /* 0x0003e80000100800 */
[----:B------:R-:W4:Y:S01]  /*1ff10*/  LDL.LU.64 R200, [R1+0x9b8] ;  /* 0x0009b80001c87983 */ /* 0x000f220000300a00 */
[----:B-1----:R-:W-:-:S03]  /*1ff20*/  IMAD.MOV.U32 R3, RZ, RZ, R179 ;  /* 0x000000ffff037224 */ /* 0x002fc600078e00b3 */
[----:B------:R-:W-:Y:S04]  /*1ff30*/  STL [R1+0x8f0], R186 ;  /* 0x0008f0ba01007387 */ /* 0x000fe80000100800 */
[----:B------:R1:W-:Y:S04]  /*1ff40*/  STL [R1+0x8e4], R3 ;  /* 0x0008e40301007387 */ /* 0x0003e80000100800 */
[----:B------:R-:W4:Y:S01]  /*1ff50*/  LDL.LU.64 R178, [R1+0x970] ;  /* 0x0009700001b27983 */ /* 0x000f220000300a00 */
[----:B-1----:R-:W-:-:S03]  /*1ff60*/  IMAD.MOV.U32 R3, RZ, RZ, R187 ;  /* 0x000000ffff037224 */ /* 0x002fc600078e00bb */
[----:B------:R-:W-:Y:S04]  /*1ff70*/  STL [R1+0x8f8], R176 ;  /* 0x0008f8b001007387 */ /* 0x000fe80000100800 */
[----:B------:R1:W-:Y:S04]  /*1ff80*/  STL [R1+0x8ec], R3 ;  /* 0x0008ec0301007387 */ /* 0x0003e80000100800 */
[----:B------:R-:W4:Y:S01]  /*1ff90*/  LDL.LU.64 R186, [R1+0x948] ;  /* 0x0009480001ba7983 */ /* 0x000f220000300a00 */
[----:B-1----:R-:W-:-:S03]  /*1ffa0*/  IMAD.MOV.U32 R3, RZ, RZ, R177 ;  /* 0x000000ffff037224 */ /* 0x002fc600078e00b1 */
[----:B--2---:R-:W-:Y:S04]  /*1ffb0*/  STL [R1+0x900], R202 ;  /* 0x000900ca01007387 */ /* 0x004fe80000100800 */
[----:B------:R1:W-:Y:S02]  /*1ffc0*/  STL [R1+0x8f4], R3 ;  /* 0x0008f40301007387 */ /* 0x0003e40000100800 */
[----:B-1----:R-:W-:Y:S02]  /*1ffd0*/  IMAD.MOV.U32 R3, RZ, RZ, R203 ;  /* 0x000000ffff037224 */ /* 0x002fe400078e00cb */
[----:B------:R-:W2:Y:S04]  /*1ffe0*/  LDL.LU.64 R202, [R1+0x950] ;  /* 0x0009500001ca7983 */ /* 0x000ea80000300a00 */
[----:B------:R1:W-:Y:S04]  /*1fff0*/  STL [R1+0x8fc], R3 ;  /* 0x0008fc0301007387 */ /* 0x0003e80000100800 */
[----:B---3--:R3:W-:Y:S01]  /*20000*/  STL [R1+0x908], R190 ;  /* 0x000908be01007387 */ /* 0x0087e20000100800 */
[----:B-1----:R-:W-:-:S03]  /*20010*/  MOV R3, R191 ;  /* 0x000000bf00037202 */ /* 0x002fc60000000f00 */
[----:B------:R-:W2:Y:S04]  /*20020*/  LDL.LU.64 R176, [R1+0x958] ;  /* 0x0009580001b07983 */ /* 0x000ea80000300a00 */
[----:B------:R1:W-:Y:S01]  /*20030*/  STL [R1+0x904], R3 ;  /* 0x0009040301007387 */ /* 0x0003e20000100800 */
[----:B---3--:R-:W-:-:S03]  /*20040*/  IMAD.MOV.U32 R190, RZ, RZ, R196 ;  /* 0x000000ffffbe7224 */ /* 0x008fc600078e00c4 */
[----:B------:R3:W-:Y:S01]  /*20050*/  STL [R1+0x910], R182 ;  /* 0x000910b601007387 */ /* 0x0007e20000100800 */
[----:B------:R-:W-:-:S03]  /*20060*/  IMAD.MOV.U32 R191, RZ, RZ, R197 ;  /* 0x000000ffffbf7224 */ /* 0x000fc600078e00c5 */
[----:B------:R-:W2:Y:S01]  /*20070*/  LDL.LU.64 R196, [R1+0x960] ;  /* 0x0009600001c47983 */ /* 0x000ea20000300a00 */
[----:B-1----:R-:W-:-:S03]  /*20080*/  IMAD.MOV.U32 R3, RZ, RZ, R183 ;  /* 0x000000ffff037224 */ /* 0x002fc600078e00b7 */
[----:B-----5:R-:W-:Y:S04]  /*20090*/  STL [R1+0x918], R174 ;  /* 0x000918ae01007387 */ /* 0x020fe80000100800 */
[----:B------:R1:W-:Y:S04]  /*200a0*/  STL [R1+0x90c], R3 ;  /* 0x00090c0301007387 */ /* 0x0003e80000100800 */
[----:B---3--:R-:W3:Y:S01]  /*200b0*/  LDL.LU.64 R182, [R1+0x320] ;  /* 0x0003200001b67983 */ /* 0x008ee20000300a00 */
[----:B-1----:R-:W-:-:S03]  /*200c0*/  IMAD.MOV.U32 R3, RZ, RZ, R175 ;  /* 0x000000ffff037224 */ /* 0x002fc600078e00af */
[----:B------:R-:W-:Y:S04]  /*200d0*/  STL [R1+0x920], R248 ;  /* 0x000920f801007387 */ /* 0x000fe80000100800 */
[----:B------:R1:W-:Y:S02]  /*200e0*/  STL [R1+0x914], R3 ;  /* 0x0009140301007387 */ /* 0x0003e40000100800 */
[----:B-1----:R-:W-:Y:S02]  /*200f0*/  MOV R3, R249 ;  /* 0x000000f900037202 */ /* 0x002fe40000000f00 */
[----:B------:R-:W-:Y:S04]  /*20100*/  STL [R1+0x928], R184 ;  /* 0x000928b801007387 */ /* 0x000fe80000100800 */
[----:B------:R1:W-:Y:S04]  /*20110*/  STL [R1+0x91c], R3 ;  /* 0x00091c0301007387 */ /* 0x0003e80000100800 */
[----:B------:R-:W5:Y:S01]  /*20120*/  LDL.LU.64 R248, [R1+0x9f0] ;  /* 0x0009f00001f87983 */ /* 0x000f620000300a00 */
[----:B-1----:R-:W-:-:S03]  /*20130*/  IMAD.MOV.U32 R3, RZ, RZ, R185 ;  /* 0x000000ffff037224 */ /* 0x002fc600078e00b9 */
[----:B------:R-:W-:Y:S04]  /*20140*/  STL [R1+0x930], R180 ;  /* 0x000930b401007387 */ /* 0x000fe80000100800 */
[----:B------:R1:W-:Y:S04]  /*20150*/  STL [R1+0x924], R3 ;  /* 0x0009240301007387 */ /* 0x0003e80000100800 */
[----:B------:R-:W5:Y:S01]  /*20160*/  LDL.LU.64 R184, [R1+0x980] ;  /* 0x0009800001b87983 */ /* 0x000f620000300a00 */
[----:B-1----:R-:W-:-:S03]  /*20170*/  IMAD.MOV.U32 R3, RZ, RZ, R181 ;  /* 0x000000ffff037224 */ /* 0x002fc600078e00b5 */
        /* <DEDUP_REMOVED lines=8> */
[----:B------:R1:W-:Y:S04]  /*20200*/  STL [R1+0x948], R186 ;  /* 0x000948ba01007387 */ /* 0x0003e80000100800 */
[----:B------:R1:W-:Y:S04]  /*20210*/  STL [R1+0x93c], R3 ;  /* 0x00093c0301007387 */ /* 0x0003e80000100800 */
[----:B------:R-:W4:Y:S01]  /*20220*/  LDL.LU.64 R178, [R1+0x998] ;  /* 0x0009980001b27983 */ /* 0x000f220000300a00 */
[----:B-1----:R-:W-:Y:S01]  /*20230*/  IMAD.MOV.U32 R186, RZ, RZ, R188 ;  /* 0x000000ffffba7224 */ /* 0x002fe200078e00bc */
[----:B------:R-:W-:Y:S01]  /*20240*/  MOV R3, R187 ;  /* 0x000000bb00037202 */ /* 0x000fe20000000f00 */
[----:B------:R-:W-:-:S02]  /*20250*/  IMAD.MOV.U32 R187, RZ, RZ, R189 ;  /* 0x000000ffffbb7224 */ /* 0x000fc400078e00bd */
[----:B------:R-:W4:Y:S04]  /*20260*/  LDL.LU.64 R188, [R1+0x9a0] ;  /* 0x0009a00001bc7983 */ /* 0x000f280000300a00 */
[----:B------:R1:W-:Y:S04]  /*20270*/  STL [R1+0x944], R3 ;  /* 0x0009440301007387 */ /* 0x0003e80000100800 */
[----:B--2---:R2:W-:Y:S01]  /*20280*/  STL [R1+0x950], R202 ;  /* 0x000950ca01007387 */ /* 0x0045e20000100800 */
[----:B-1----:R-:W-:-:S03]  /*20290*/  IMAD.MOV.U32 R3, RZ, RZ, R203 ;  /* 0x000000ffff037224 */ /* 0x002fc600078e00cb */
[----:B--2---:R-:W2:Y:S04]  /*202a0*/  LDL.LU.64 R202, [R1+0x9a8] ;  /* 0x0009a80001ca7983 */ /* 0x004ea80000300a00 */
[----:B------:R1:W-:Y:S04]  /*202b0*/  STL [R1+0x94c], R3 ;  /* 0x00094c0301007387 */ /* 0x0003e80000100800 */
[----:B------:R-:W-:Y:S01]  /*202c0*/  STL [R1+0x958], R176 ;  /* 0x000958b001007387 */ /* 0x000fe20000100800 */
[----:B-1----:R-:W-:-:S05]  /*202d0*/  IMAD.MOV.U32 R3, RZ, RZ, R177 ;  /* 0x000000ffff037224 */ /* 0x002fca00078e00b1 */
[----:B------:R1:W-:Y:S04]  /*202e0*/  STL [R1+0x954], R3 ;  /* 0x0009540301007387 */ /* 0x0003e80000100800 */
[----:B------:R3:W-:Y:S01]  /*202f0*/  STL [R1+0x960], R196 ;  /* 0x000960c401007387 */ /* 0x0007e20000100800 */
[----:B-1----:R-:W-:-:S03]  /*20300*/  MOV R3, R197 ;  /* 0x000000c500037202 */ /* 0x002fc60000000f00 */
[----:B---3--:R-:W3:Y:S04]  /*20310*/  LDL.LU.64 R196, [R1+0x9f8] ;  /* 0x0009f80001c47983 */ /* 0x008ee80000300a00 */
[----:B------:R1:W-:Y:S04]  /*20320*/  STL [R1+0x95c], R3 ;  /* 0x00095c0301007387 */ /* 0x0003e80000100800 */
[----:B------:R1:W-:Y:S02]  /*20330*/  STL [R1+0x968], R182 ;  /* 0x000968b601007387 */ /* 0x0003e40000100800 */
[----:B-1----:R-:W-:-:S02]  /*20340*/  IMAD.MOV.U32 R3, RZ, RZ, R183 ;  /* 0x000000ffff037224 */ /* 0x002fc400078e00b7 */
[----:B------:R-:W3:Y:S04]  /*20350*/  LDL.LU.64 R182, [R1+0x9c0] ;  /* 0x0009c00001b67983 */ /* 0x000ee80000300a00 */
[----:B------:R1:W-:Y:S04]  /*20360*/  STL [R1+0x964], R3 ;  /* 0x0009640301007387 */ /* 0x0003e80000100800 */
[----:B------:R1:W-:Y:S02]  /*20370*/  STL [R1+0x970], R198 ;  /* 0x000970c601007387 */ /* 0x0003e40000100800 */
[----:B-1----:R-:W-:-:S02]  /*20380*/  IMAD.MOV.U32 R3, RZ, RZ, R199 ;  /* 0x000000ffff037224 */ /* 0x002fc400078e00c7 */
[----:B------:R-:W3:Y:S04]  /*20390*/  LDL.LU.64 R198, [R1+0x9c8] ;  /* 0x0009c80001c67983 */ /* 0x000ee80000300a00 */
        /* <DEDUP_REMOVED lines=9> */
[----:B----4-:R4:W-:Y:S01]  /*20430*/  STL [R1+0x988], R180 ;  /* 0x000988b401007387 */ /* 0x0109e20000100800 */
[----:B-1----:R-:W-:-:S03]  /*20440*/  MOV R3, R181 ;  /* 0x000000b500037202 */ /* 0x002fc60000000f00 */
[----:B----4-:R-:W4:Y:S04]  /*20450*/  LDL.LU.64 R180, [R1+0x9e0] ;  /* 0x0009e00001b47983 */ /* 0x010f280000300a00 */
[----:B------:R1:W-:Y:S04]  /*20460*/  STL [R1+0x984], R3 ;  /* 0x0009840301007387 */ /* 0x0003e80000100800 */
[----:B------:R1:W-:Y:S02]  /*20470*/  STL [R1+0x990], R200 ;  /* 0x000990c801007387 */ /* 0x0003e40000100800 */
[----:B-1----:R-:W-:-:S02]  /*20480*/  IMAD.MOV.U32 R3, RZ, RZ, R201 ;  /* 0x000000ffff037224 */ /* 0x002fc400078e00c9 */
[----:B------:R-:W4:Y:S04]  /*20490*/  LDL.LU.64 R200, [R1+0x9e8] ;  /* 0x0009e80001c87983 */ /* 0x000f280000300a00 */
[----:B------:R1:W-:Y:S04]  /*204a0*/  STL [R1+0x98c], R3 ;  /* 0x00098c0301007387 */ /* 0x0003e80000100800 */
[----:B------:R-:W-:Y:S01]  /*204b0*/  STL [R1+0x998], R178 ;  /* 0x000998b201007387 */ /* 0x000fe20000100800 */
        /* <DEDUP_REMOVED lines=10> */
[----:B------:R1:W-:Y:S02]  /*20560*/  STL [R1+0x9b0], R190 ;  /* 0x0009b0be01007387 */ /* 0x0003e40000100800 */
[----:B-1----:R-:W-:-:S02]  /*20570*/  MOV R3, R191 ;  /* 0x000000bf00037202 */ /* 0x002fc40000000f00 */
[----:B------:R-:W2:Y:S04]  /*20580*/  LDL.LU.64 R190, [R1+0xa08] ;  /* 0x000a080001be7983 */ /* 0x000ea80000300a00 */
[----:B------:R1:W-:Y:S04]  /*20590*/  STL [R1+0x9ac], R3 ;  /* 0x0009ac0301007387 */ /* 0x0003e80000100800 */
[----:B---3--:R3:W-:Y:S01]  /*205a0*/  STL [R1+0x9b8], R196 ;  /* 0x0009b8c401007387 */ /* 0x0087e20000100800 */
[----:B-1----:R-:W-:-:S03]  /*205b0*/  IMAD.MOV.U32 R3, RZ, RZ, R197 ;  /* 0x000000ffff037224 */ /* 0x002fc600078e00c5 */
        /* <DEDUP_REMOVED lines=15> */
[----:B-1----:R-:W-:-:S02]  /*206b0*/  MOV R3, R185 ;  /* 0x000000b900037202 */ /* 0x002fc40000000f00 */
[----:B------:R-:W5:Y:S04]  /*206c0*/  LDL.LU.64 R184, [R1+0x118] ;  /* 0x0001180001b87983 */ /* 0x000f680000300a00 */
[----:B------:R1:W-:Y:S04]  /*206d0*/  STL [R1+0x9d4], R3 ;  /* 0x0009d40301007387 */ /* 0x0003e80000100800 */
[----:B----4-:R4:W-:Y:S01]  /*206e0*/  STL [R1+0x9e0], R180 ;  /* 0x0009e0b401007387 */ /* 0x0109e20000100800 */
[----:B-1----:R-:W-:-:S03]  /*206f0*/  IMAD.MOV.U32 R3, RZ, RZ, R181 ;  /* 0x000000ffff037224 */ /* 0x002fc600078e00b5 */
[----:B----4-:R-:W4:Y:S04]  /*20700*/  LDL.LU.64 R180, [R1+0xa38] ;  /* 0x000a380001b47983 */ /* 0x010f280000300a00 */
[----:B------:R1:W-:Y:S04]  /*20710*/  STL [R1+0x9dc], R3 ;  /* 0x0009dc0301007387 */ /* 0x0003e80000100800 */
[----:B------:R1:W-:Y:S02]  /*20720*/  STL [R1+0x9e8], R200 ;  /* 0x0009e8c801007387 */ /* 0x0003e40000100800 */
[----:B-1----:R-:W-:-:S02]  /*20730*/  IMAD.MOV.U32 R3, RZ, RZ, R201 ;  /* 0x000000ffff037224 */ /* 0x002fc400078e00c9 */
[----:B------:R-:W4:Y:S04]  /*20740*/  LDL.LU.64 R200, [R1+0xa40] ;  /* 0x000a400001c87983 */ /* 0x000f280000300a00 */
[----:B------:R1:W-:Y:S04]  /*20750*/  STL [R1+0x9e4], R3 ;  /* 0x0009e40301007387 */ /* 0x0003e80000100800 */
[----:B------:R1:W-:Y:S02]  /*20760*/  STL [R1+0x9f0], R186 ;  /* 0x0009f0ba01007387 */ /* 0x0003e40000100800 */
[----:B-1----:R-:W-:-:S02]  /*20770*/  IMAD.MOV.U32 R3, RZ, RZ, R187 ;  /* 0x000000ffff037224 */ /* 0x002fc400078e00bb */
[----:B------:R-:W4:Y:S04]  /*20780*/  LDL.LU.64 R186, [R1+0xa48] ;  /* 0x000a480001ba7983 */ /* 0x000f280000300a00 */
[----:B------:R1:W-:Y:S04]  /*20790*/  STL [R1+0x9ec], R3 ;  /* 0x0009ec0301007387 */ /* 0x0003e80000100800 */
[----:B--2---:R2:W-:Y:S01]  /*207a0*/  STL [R1+0x9f8], R188 ;  /* 0x0009f8bc01007387 */ /* 0x0045e20000100800 */
[----:B-1----:R-:W-:-:S03]  /*207b0*/  IMAD.MOV.U32 R3, RZ, RZ, R189 ;  /* 0x000000ffff037224 */ /* 0x002fc600078e00bd */
[----:B--2---:R-:W2:Y:S04]  /*207c0*/  LDL.LU.64 R188, [R1+0xa50] ;  /* 0x000a500001bc7983 */ /* 0x004ea80000300a00 */
[----:B------:R1:W-:Y:S04]  /*207d0*/  STL [R1+0x9f4], R3 ;  /* 0x0009f40301007387 */ /* 0x0003e80000100800 */
[----:B------:R1:W-:Y:S02]  /*207e0*/  STL [R1+0xa00], R202 ;  /* 0x000a00ca01007387 */ /* 0x0003e40000100800 */
[----:B-1----:R-:W-:-:S02]  /*207f0*/  MOV R3, R203 ;  /* 0x000000cb00037202 */ /* 0x002fc40000000f00 */
[----:B------:R-:W2:Y:S04]  /*20800*/  LDL.LU.64 R202, [R1+0xa58] ;  /* 0x000a580001ca7983 */ /* 0x000ea80000300a00 */
        /* <DEDUP_REMOVED lines=18> */
[----:B-1----:R-:W-:-:S03]  /*20930*/  MOV R3, R249 ;  /* 0x000000f900037202 */ /* 0x002fc60000000f00 */
[----:B-----5:R-:W5:Y:S04]  /*20940*/  LDL.LU.64 R248, [R1+0xa80] ;  /* 0x000a800001f87983 */ /* 0x020f680000300a00 */
[----:B------:R1:W-:Y:S04]  /*20950*/  STL [R1+0xa24], R3 ;  /* 0x000a240301007387 */ /* 0x0003e80000100800 */
[----:B------:R1:W-:Y:S02]  /*20960*/  STL [R1+0xa30], R184 ;  /* 0x000a30b801007387 */ /* 0x0003e40000100800 */
[----:B-1----:R-:W-:-:S02]  /*20970*/  IMAD.MOV.U32 R3, RZ, RZ, R185 ;  /* 0x000000ffff037224 */ /* 0x002fc400078e00b9 */
        /* <DEDUP_REMOVED lines=15> */
[----:B-1----:R-:W-:-:S03]  /*20a70*/  MOV R3, R189 ;  /* 0x000000bd00037202 */ /* 0x002fc60000000f00 */
[----:B--2---:R-:W2:Y:S04]  /*20a80*/  LDL.LU.64 R188, [R1+0xaa8] ;  /* 0x000aa80001bc7983 */ /* 0x004ea80000300a00 */
[----:B------:R1:W-:Y:S04]  /*20a90*/  STL [R1+0xa4c], R3 ;  /* 0x000a4c0301007387 */ /* 0x0003e80000100800 */
[----:B------:R1:W-:Y:S02]  /*20aa0*/  STL [R1+0xa58], R202 ;  /* 0x000a58ca01007387 */ /* 0x0003e40000100800 */
[----:B-1----:R-:W-:-:S02]  /*20ab0*/  IMAD.MOV.U32 R3, RZ, RZ, R203 ;  /* 0x000000ffff037224 */ /* 0x002fc400078e00cb */
        /* <DEDUP_REMOVED lines=15> */
[----:B-1----:R-:W-:-:S02]  /*20bb0*/  MOV R3, R199 ;  /* 0x000000c700037202 */ /* 0x002fc40000000f00 */
        /* <DEDUP_REMOVED lines=19> */
[----:B-1----:R-:W-:-:S02]  /*20cf0*/  MOV R3, R187 ;  /* 0x000000bb00037202 */ /* 0x002fc40000000f00 */
[----:B------:R-:W4:Y:S04]  /*20d00*/  LDL.LU.64 R186, [R1+0xaf8] ;  /* 0x000af80001ba7983 */ /* 0x000f280000300a00 */
[----:B------:R1:W-:Y:S04]  /*20d10*/  STL [R1+0xa9c], R3 ;  /* 0x000a9c0301007387 */ /* 0x0003e80000100800 */
[----:B--2---:R2:W-:Y:S01]  /*20d20*/  STL [R1+0xaa8], R188 ;  /* 0x000aa8bc01007387 */ /* 0x0045e20000100800 */
        /* <DEDUP_REMOVED lines=16> */
[----:B-1----:R-:W-:-:S02]  /*20e30*/  MOV R3, R183 ;  /* 0x000000b700037202 */ /* 0x002fc40000000f00 */
        /* <DEDUP_REMOVED lines=19> */
[----:B-1----:R-:W-:-:S02]  /*20f70*/  MOV R3, R201 ;  /* 0x000000c900037202 */ /* 0x002fc40000000f00 */
        /* <DEDUP_REMOVED lines=38> */
[----:B----4-:R-:W-:Y:S04]  /*211e0*/  STL [R1+0xb40], R180 ;  /* 0x000b40b401007387 */ /* 0x010fe80000100800 */
[----:B------:R-:W4:Y:S01]  /*211f0*/  LDL.LU.64 R178, [R1+0xb98] ;  /* 0x000b980001b27983 */ /* 0x000f220000300a00 */
[----:B-1----:R-:W-:-:S05]  /*21200*/  MOV R3, R181 ;  /* 0x000000b500037202 */ /* 0x002fca0000000f00 */
[----:B------:R1:W-:Y:S04]  /*21210*/  STL [R1+0xb3c], R3 ;  /* 0x000b3c0301007387 */ /* 0x0003e80000100800 */
[----:B------:R1:W-:Y:S02]  /*21220*/  STL [R1+0xb48], R200 ;  /* 0x000b48c801007387 */ /* 0x0003e40000100800 */
[----:B-1----:R-:W-:Y:S02]  /*21230*/  IMAD.MOV.U32 R3, RZ, RZ, R201 ;  /* 0x000000ffff037224 */ /* 0x002fe400078e00c9 */
        /* <DEDUP_REMOVED lines=22> */
[----:B------:R-:W-:Y:S04]  /*213a0*/  STL [R1+0xb78], R182 ;  /* 0x000b78b601007387 */ /* 0x000fe80000100800 */
[----:B------:R-:W3:Y:S01]  /*213b0*/  LDL.LU.64 R180, [R1+0xbd0] ;  /* 0x000bd00001b47983 */ /* 0x000ee20000300a00 */
[----:B-1----:R-:W-:-:S05]  /*213c0*/  IMAD.MOV.U32 R3, RZ, RZ, R183 ;  /* 0x000000ffff037224 */ /* 0x002fca00078e00b7 */
[----:B------:R1:W-:Y:S04]  /*213d0*/  STL [R1+0xb74], R3 ;  /* 0x000b740301007387 */ /* 0x0003e80000100800 */
[----:B------:R5:W-:Y:S01]  /*213e0*/  STL [R1+0xb80], R198 ;  /* 0x000b80c601007387 */ /* 0x000be20000100800 */
[----:B-1----:R-:W-:-:S03]  /*213f0*/  IMAD.MOV.U32 R3, RZ, RZ, R199 ;  /* 0x000000ffff037224 */ /* 0x002fc600078e00c7 */
[----:B------:R-:W3:Y:S04]  /*21400*/  LDL.LU.64 R182, [R1+0xbd8] ;  /* 0x000bd80001b67983 */ /* 0x000ee80000300a00 */
[----:B------:R1:W-:Y:S04]  /*21410*/  STL [R1+0xb7c], R3 ;  /* 0x000b7c0301007387 */ /* 0x0003e80000100800 */
[----:B-----5:R5:W-:Y:S04]  /*21420*/  STL [R1+0xb88], R248 ;  /* 0x000b88f801007387 */ /* 0x020be80000100800 */
[----:B------:R-:W3:Y:S01]  /*21430*/  LDL.LU.64 R198, [R1+0xbe0] ;  /* 0x000be00001c67983 */ /* 0x000ee20000300a00 */
[----:B-1----:R-:W-:-:S03]  /*21440*/  IMAD.MOV.U32 R3, RZ, RZ, R249 ;  /* 0x000000ffff037224 */ /* 0x002fc600078e00f9 */
[----:B------:R-:W-:Y:S04]  /*21450*/  STL [R1+0xb90], R184 ;  /* 0x000b90b801007387 */ /* 0x000fe80000100800 */
[----:B------:R1:W-:Y:S04]  /*21460*/  STL [R1+0xb84], R3 ;  /* 0x000b840301007387 */ /* 0x0003e80000100800 */
[----:B-----5:R-:W5:Y:S01]  /*21470*/  LDL.LU.64 R248, [R1+0xbe8] ;  /* 0x000be80001f87983 */ /* 0x020f620000300a00 */
[----:B-1----:R-:W-:-:S03]  /*21480*/  MOV R3, R185 ;  /* 0x000000b900037202 */ /* 0x002fc60000000f00 */
[----:B----4-:R-:W-:Y:S04]  /*21490*/  STL [R1+0xb98], R178 ;  /* 0x000b98b201007387 */ /* 0x010fe80000100800 */
[----:B------:R1:W-:Y:S04]  /*214a0*/  STL [R1+0xb8c], R3 ;  /* 0x000b8c0301007387 */ /* 0x0003e80000100800 */
[----:B------:R-:W4:Y:S01]  /*214b0*/  LDL.LU.64 R184, [R1+0xbf0] ;  /* 0x000bf00001b87983 */ /* 0x000f220000300a00 */
[----:B-1----:R-:W-:-:S03]  /*214c0*/  IMAD.MOV.U32 R3, RZ, RZ, R179 ;  /* 0x000000ffff037224 */ /* 0x002fc600078e00b3 */
[----:B------:R-:W-:Y:S04]  /*214d0*/  STL [R1+0xba0], R200 ;  /* 0x000ba0c801007387 */ /* 0x000fe80000100800 */
        /* <DEDUP_REMOVED lines=8> */
[----:B--2---:R-:W-:Y:S04]  /*21560*/  STL [R1+0xbb0], R188 ;  /* 0x000bb0bc01007387 */ /* 0x004fe80000100800 */
[----:B------:R-:W2:Y:S01]  /*21570*/  LDL.LU.64 R178, [R1+0xc08] ;  /* 0x000c080001b27983 */ /* 0x000ea20000300a00 */
[----:B-1----:R-:W-:-:S05]  /*21580*/  IMAD.MOV.U32 R3, RZ, RZ, R189 ;  /* 0x000000ffff037224 */ /* 0x002fca00078e00bd */
[----:B------:R1:W-:Y:S04]  /*21590*/  STL [R1+0xbac], R3 ;  /* 0x000bac0301007387 */ /* 0x0003e80000100800 */
[----:B------:R1:W-:Y:S02]  /*215a0*/  STL [R1+0xbb8], R202 ;  /* 0x000bb8ca01007387 */ /* 0x0003e40000100800 */
[----:B-1----:R-:W-:Y:S02]  /*215b0*/  MOV R3, R203 ;  /* 0x000000cb00037202 */ /* 0x002fe40000000f00 */
[----:B------:R-:W2:Y:S04]  /*215c0*/  LDL.LU.64 R202, [R1+0xc10] ;  /* 0x000c100001ca7983 */ /* 0x000ea80000300a00 */
[----:B------:R1:W-:Y:S04]  /*215d0*/  STL [R1+0xbb4], R3 ;  /* 0x000bb40301007387 */ /* 0x0003e80000100800 */
[----:B------:R3:W-:Y:S04]  /*215e0*/  STL [R1+0xbc0], R190 ;  /* 0x000bc0be01007387 */ /* 0x0007e80000100800 */
[----:B------:R-:W2:Y:S01]  /*215f0*/  LDL.LU.64 R188, [R1+0xc18] ;  /* 0x000c180001bc7983 */ /* 0x000ea20000300a00 */
[----:B-1----:R-:W-:-:S03]  /*21600*/  IMAD.MOV.U32 R3, RZ, RZ, R191 ;  /* 0x000000ffff037224 */ /* 0x002fc600078e00bf */
[----:B---3--:R-:W-:Y:S04]  /*21610*/  STL [R1+0xbc8], R196 ;  /* 0x000bc8c401007387 */ /* 0x008fe80000100800 */
        /* <DEDUP_REMOVED lines=8> */
[----:B------:R1:W-:Y:S02]  /*216a0*/  STL [R1+0xbcc], R3 ;  /* 0x000bcc0301007387 */ /* 0x0003e40000100800 */
[----:B-1----:R-:W-:Y:S02]  /*216b0*/  IMAD.MOV.U32 R3, RZ, RZ, R183 ;  /* 0x000000ffff037224 */ /* 0x002fe400078e00b7 */
[----:B------:R-:W-:Y:S04]  /*216c0*/  STL [R1+0xbe0], R198 ;  /* 0x000be0c601007387 */ /* 0x000fe80000100800 */
[----:B------:R1:W-:Y:S04]  /*216d0*/  STL [R1+0xbd4], R3 ;  /* 0x000bd40301007387 */ /* 0x0003e80000100800 */
[----:B------:R-:W3:Y:S01]  /*216e0*/  LDL.LU.64 R180, [R1+0xc38] ;  /* 0x000c380001b47983 */ /* 0x000ee20000300a00 */
[----:B-1----:R-:W-:-:S03]  /*216f0*/  MOV R3, R199 ;  /* 0x000000c700037202 */ /* 0x002fc60000000f00 */
[----:B-----5:R-:W-:Y:S04]  /*21700*/  STL [R1+0xbe8], R248 ;  /* 0x000be8f801007387 */ /* 0x020fe80000100800 */
[----:B------:R1:W-:Y:S04]  /*21710*/  STL [R1+0xbdc], R3 ;  /* 0x000bdc0301007387 */ /* 0x0003e80000100800 */
[----:B------:R-:W5:Y:S01]  /*21720*/  LDL.LU.64 R198, [R1+0xc40] ;  /* 0x000c400001c67983 */ /* 0x000f620000300a00 */
[----:B-1----:R-:W-:-:S03]  /*21730*/  IMAD.MOV.U32 R3, RZ, RZ, R249 ;  /* 0x000000ffff037224 */ /* 0x002fc600078e00f9 */
[----:B----4-:R-:W-:Y:S04]  /*21740*/  STL [R1+0xbf0], R184 ;  /* 0x000bf0b801007387 */ /* 0x010fe80000100800 */
[----:B------:R1:W-:Y:S04]  /*21750*/  STL [R1+0xbe4], R3 ;  /* 0x000be40301007387 */ /* 0x0003e80000100800 */
[----:B------:R-:W4:Y:S04]  /*21760*/  LDL.LU.64 R248, [R1+0xc48] ;  /* 0x000c480001f87983 */ /* 0x000f280000300a00 */
[----:B------:R-:W4:Y:S01]  /*21770*/  LDL.LU.64 R182, [R1+0xc50] ;  /* 0x000c500001b67983 */ /* 0x000f220000300a00 */
[----:B-1----:R-:W-:-:S05]  /*21780*/  IMAD.MOV.U32 R3, RZ, RZ, R185 ;  /* 0x000000ffff037224 */ /* 0x002fca00078e00b9 */
[----:B------:R1:W-:Y:S04]  /*21790*/  STL [R1+0xbec], R3 ;  /* 0x000bec0301007387 */ /* 0x0003e80000100800 */
[----:B------:R1:W-:Y:S02]  /*217a0*/  STL [R1+0xbf8], R200 ;  /* 0x000bf8c801007387 */ /* 0x0003e40000100800 */
[----:B-1----:R-:W-:Y:S02]  /*217b0*/  IMAD.MOV.U32 R3, RZ, RZ, R201 ;  /* 0x000000ffff037224 */ /* 0x002fe400078e00c9 */
[----:B------:R-:W4:Y:S04]  /*217c0*/  LDL.LU.64 R200, [R1+0xc58] ;  /* 0x000c580001c87983 */ /* 0x000f280000300a00 */
[----:B------:R1:W-:Y:S04]  /*217d0*/  STL [R1+0xbf4], R3 ;  /* 0x000bf40301007387 */ /* 0x0003e80000100800 */
[----:B------:R2:W-:Y:S04]  /*217e0*/  STL [R1+0xc00], R186 ;  /* 0x000c00ba01007387 */ /* 0x0005e80000100800 */
[----:B------:R-:W4:Y:S01]  /*217f0*/  LDL.LU.64 R184, [R1+0xc60] ;  /* 0x000c600001b87983 */ /* 0x000f220000300a00 */
[----:B-1----:R-:W-:-:S05]  /*21800*/  IMAD.MOV.U32 R3, RZ, RZ, R187 ;  /* 0x000000ffff037224 */ /* 0x002fca00078e00bb */
[----:B------:R1:W-:Y:S04]  /*21810*/  STL [R1+0xbfc], R3 ;  /* 0x000bfc0301007387 */ /* 0x0003e80000100800 */
[----:B--2---:R-:W-:Y:S04]  /*21820*/  STL [R1+0xc08], R178 ;  /* 0x000c08b201007387 */ /* 0x004fe80000100800 */
[----:B------:R-:W2:Y:S01]  /*21830*/  LDL.LU.64 R186, [R1+0xc68] ;  /* 0x000c680001ba7983 */ /* 0x000ea20000300a00 */
[----:B-1----:R-:W-:-:S03]  /*21840*/  MOV R3, R179 ;  /* 0x000000b300037202 */ /* 0x002fc60000000f00 */
[----:B------:R-:W-:Y:S04]  /*21850*/  STL [R1+0xc10], R202 ;  /* 0x000c10ca01007387 */ /* 0x000fe80000100800 */
[----:B------:R1:W-:Y:S02]  /*21860*/  STL [R1+0xc04], R3 ;  /* 0x000c040301007387 */ /* 0x0003e40000100800 */
[----:B-1----:R-:W-:Y:S02]  /*21870*/  IMAD.MOV.U32 R3, RZ, RZ, R203 ;  /* 0x000000ffff037224 */ /* 0x002fe400078e00cb */
[----:B------:R-:W-:Y:S04]  /*21880*/  STL [R1+0xc18], R188 ;  /* 0x000c18bc01007387 */ /* 0x000fe80000100800 */
[----:B------:R1:W-:Y:S04]  /*21890*/  STL [R1+0xc0c], R3 ;  /* 0x000c0c0301007387 */ /* 0x0003e80000100800 */
[----:B------:R-:W2:Y:S01]  /*218a0*/  LDL.LU.64 R202, [R1+0xc78] ;  /* 0x000c780001ca7983 */ /* 0x000ea20000300a00 */
[----:B-1----:R-:W-:-:S03]  /*218b0*/  IMAD.MOV.U32 R3, RZ, RZ, R189 ;  /* 0x000000ffff037224 */ /* 0x002fc600078e00bd */
[----:B---3--:R-:W-:Y:S04]  /*218c0*/  STL [R1+0xc20], R190 ;  /* 0x000c20be01007387 */ /* 0x008fe80000100800 */
[----:B------:R1:W-:Y:S04]  /*218d0*/  STL [R1+0xc14], R3 ;  /* 0x000c140301007387 */ /* 0x0003e80000100800 */
[----:B------:R-:W3:Y:S01]  /*218e0*/  LDL.LU.64 R188, [R1+0xc80] ;  /* 0x000c800001bc7983 */ /* 0x000ee20000300a00 */
[----:B-1----:R-:W-:-:S05]  /*218f0*/  IMAD.MOV.U32 R3, RZ, RZ, R191 ;  /* 0x000000ffff037224 */ /* 0x002fca00078e00bf */
[----:B------:R1:W-:Y:S04]  /*21900*/  STL [R1+0xc1c], R3 ;  /* 0x000c1c0301007387 */ /* 0x0003e80000100800 */
[----:B------:R1:W-:Y:S04]  /*21910*/  STL [R1+0xc28], R196 ;  /* 0x000c28c401007387 */ /* 0x0003e80000100800 */
[----:B------:R-:W3:Y:S01]  /*21920*/  LDL.LU.64 R190, [R1+0xc88] ;  /* 0x000c880001be7983 */ /* 0x000ee20000300a00 */
[----:B-1----:R-:W-:-:S05]  /*21930*/  IMAD.MOV.U32 R3, RZ, RZ, R197 ;  /* 0x000000ffff037224 */ /* 0x002fca00078e00c5 */
[----:B------:R1:W-:Y:S04]  /*21940*/  STL [R1+0xc24], R3 ;  /* 0x000c240301007387 */ /* 0x0003e80000100800 */
[----:B------:R-:W-:Y:S04]  /*21950*/  STL [R1+0xc30], R12 ;  /* 0x000c300c01007387 */ /* 0x000fe80000100800 */
[----:B------:R-:W-:Y:S04]  /*21960*/  STL [R1+0xc2c], R13 ;  /* 0x000c2c0d01007387 */ /* 0x000fe80000100800 */
[----:B------:R-:W-:Y:S04]  /*21970*/  STL [R1+0xc38], R180 ;  /* 0x000c38b401007387 */ /* 0x000fe80000100800 */
[----:B------:R-:W3:Y:S01]  /*21980*/  LDL.LU.64 R196, [R1+0xc90] ;  /* 0x000c900001c47983 */ /* 0x000ee20000300a00 */
[----:B-1----:R-:W-:-:S03]  /*21990*/  MOV R3, R181 ;  /* 0x000000b500037202 */ /* 0x002fc60000000f00 */
[----:B-----5:R-:W-:Y:S04]  /*219a0*/  STL [R1+0xc40], R198 ;  /* 0x000c40c601007387 */ /* 0x020fe80000100800 */
[----:B------:R1:W-:Y:S02]  /*219b0*/  STL [R1+0xc34], R3 ;  /* 0x000c340301007387 */ /* 0x0003e40000100800 */
[----:B-1----:R-:W-:Y:S02]  /*219c0*/  IMAD.MOV.U32 R3, RZ, RZ, R199 ;  /* 0x000000ffff037224 */ /* 0x002fe400078e00c7 */
[----:B------:R-:W5:Y:S04]  /*219d0*/  LDL.LU.64 R198, [R1+0xc98] ;  /* 0x000c980001c67983 */ /* 0x000f680000300a00 */
[----:B------:R4:W-:Y:S02]  /*219e0*/  STL [R1+0xc3c], R3 ;  /* 0x000c3c0301007387 */ /* 0x0009e40000100800 */
[----:B----4-:R-:W-:-:S02]  /*219f0*/  IMAD.MOV.U32 R3, RZ, RZ, R249 ;  /* 0x000000ffff037224 */ /* 0x010fc400078e00f9 */
[----:B------:R1:W-:Y:S04]  /*21a00*/  STL [R1+0xc48], R248 ;  /* 0x000c48f801007387 */ /* 0x0003e80000100800 */
[----:B------:R-:W-:Y:S04]  /*21a10*/  STL [R1+0xc50], R182 ;  /* 0x000c50b601007387 */ /* 0x000fe80000100800 */
[----:B------:R4:W-:Y:S04]  /*21a20*/  STL [R1+0xc44], R3 ;  /* 0x000c440301007387 */ /* 0x0009e80000100800 */
[----:B-1----:R-:W5:Y:S01]  /*21a30*/  LDL.LU.64 R248, [R1+0xca0] ;  /* 0x000ca00001f87983 */ /* 0x002f620000300a00 */
[----:B----4-:R-:W-:-:S03]  /*21a40*/  IMAD.MOV.U32 R3, RZ, RZ, R183 ;  /* 0x000000ffff037224 */ /* 0x010fc600078e00b7 */
[----:B------:R-:W-:Y:S04]  /*21a50*/  STL [R1+0xc58], R200 ;  /* 0x000c58c801007387 */ /* 0x000fe80000100800 */
[----:B------:R1:W-:Y:S02]  /*21a60*/  STL [R1+0xc4c], R3 ;  /* 0x000c4c0301007387 */ /* 0x0003e40000100800 */
[----:B-1----:R-:W-:Y:S02]  /*21a70*/  IMAD.MOV.U32 R3, RZ, RZ, R201 ;  /* 0x000000ffff037224 */ /* 0x002fe400078e00c9 */
[----:B------:R-:W4:Y:S04]  /*21a80*/  LDL.LU.64 R200, [R1+0xca8] ;  /* 0x000ca80001c87983 */ /* 0x000f280000300a00 */
[----:B------:R1:W-:Y:S04]  /*21a90*/  STL [R1+0xc54], R3 ;  /* 0x000c540301007387 */ /* 0x0003e80000100800 */
[----:B------:R-:W-:Y:S01]  /*21aa0*/  STL [R1+0xc60], R184 ;  /* 0x000c60b801007387 */ /* 0x000fe20000100800 */
[----:B-1----:R-:W-:-:S03]  /*21ab0*/  MOV R3, R185 ;  /* 0x000000b900037202 */ /* 0x002fc60000000f00 */
[----:B--2---:R-:W-:Y:S04]  /*21ac0*/  STL [R1+0xc68], R186 ;  /* 0x000c68ba01007387 */ /* 0x004fe80000100800 */
[----:B------:R1:W-:Y:S04]  /*21ad0*/  STL [R1+0xc5c], R3 ;  /* 0x000c5c0301007387 */ /* 0x0003e80000100800 */
[----:B------:R-:W-:Y:S01]  /*21ae0*/  STL [R1+0xc70], R14 ;  /* 0x000c700e01007387 */ /* 0x000fe20000100800 */
[----:B-1----:R-:W-:-:S05]  /*21af0*/  IMAD.MOV.U32 R3, RZ, RZ, R187 ;  /* 0x000000ffff037224 */ /* 0x002fca00078e00bb */
[----:B------:R1:W-:Y:S04]  /*21b00*/  STL [R1+0xc64], R3 ;  /* 0x000c640301007387 */ /* 0x0003e80000100800 */
[----:B------:R-:W2:Y:S04]  /*21b10*/  LDL.LU.64 R172, [R1+0xcb8] ;  /* 0x000cb80001ac7983 */ /* 0x000ea80000300a00 */
[----:B------:R-:W-:Y:S04]  /*21b20*/  STL [R1+0xc6c], R15 ;  /* 0x000c6c0f01007387 */ /* 0x000fe80000100800 */
[----:B------:R1:W-:Y:S04]  /*21b30*/  STL [R1+0xc78], R202 ;  /* 0x000c78ca01007387 */ /* 0x0003e80000100800 */
[----:B------:R-:W2:Y:S01]  /*21b40*/  LDL.LU.64 R174, [R1+0xcc0] ;  /* 0x000cc00001ae7983 */ /* 0x000ea20000300a00 */
[----:B-1----:R-:W-:-:S03]  /*21b50*/  IMAD.MOV.U32 R3, RZ, RZ, R203 ;  /* 0x000000ffff037224 */ /* 0x002fc600078e00cb */
[----:B------:R-:W2:Y:S04]  /*21b60*/  LDL.LU.64 R202, [R1+0xcc8] ;  /* 0x000cc80001ca7983 */ /* 0x000ea80000300a00 */
[----:B------:R1:W-:Y:S04]  /*21b70*/  STL [R1+0xc74], R3 ;  /* 0x000c740301007387 */ /* 0x0003e80000100800 */
[----:B---3--:R-:W-:Y:S04]  /*21b80*/  STL [R1+0xc80], R188 ;  /* 0x000c80bc01007387 */ /* 0x008fe80000100800 */
[----:B------:R-:W3:Y:S01]  /*21b90*/  LDL.LU.64 R176, [R1+0xcd0] ;  /* 0x000cd00001b07983 */ /* 0x000ee20000300a00 */
[----:B-1----:R-:W-:-:S05]  /*21ba0*/  IMAD.MOV.U32 R3, RZ, RZ, R189 ;  /* 0x000000ffff037224 */ /* 0x002fca00078e00bd */
[----:B------:R1:W-:Y:S04]  /*21bb0*/  STL [R1+0xc7c], R3 ;  /* 0x000c7c0301007387 */ /* 0x0003e80000100800 */
[----:B------:R-:W-:Y:S04]  /*21bc0*/  STL [R1+0xc88], R190 ;  /* 0x000c88be01007387 */ /* 0x000fe80000100800 */
[----:B------:R-:W3:Y:S01]  /*21bd0*/  LDL.LU.64 R178, [R1+0xcd8] ;  /* 0x000cd80001b27983 */ /* 0x000ee20000300a00 */
[----:B-1----:R-:W-:-:S03]  /*21be0*/  IMAD.MOV.U32 R3, RZ, RZ, R191 ;  /* 0x000000ffff037224 */ /* 0x002fc600078e00bf */
[----:B------:R-:W3:Y:S04]  /*21bf0*/  LDL.LU.64 R180, [R1+0xce0] ;  /* 0x000ce00001b47983 */ /* 0x000ee80000300a00 */
[----:B------:R1:W-:Y:S04]  /*21c00*/  STL [R1+0xc84], R3 ;  /* 0x000c840301007387 */ /* 0x0003e80000100800 */
[----:B------:R-:W-:Y:S04]  /*21c10*/  STL [R1+0xc90], R196 ;  /* 0x000c90c401007387 */ /* 0x000fe80000100800 */
[----:B------:R-:W3:Y:S01]  /*21c20*/  LDL.LU.64 R182, [R1+0xce8] ;  /* 0x000ce80001b67983 */ /* 0x000ee20000300a00 */
[----:B-1----:R-:W-:-:S03]  /*21c30*/  MOV R3, R197 ;  /* 0x000000c500037202 */ /* 0x002fc60000000f00 */
[----:B------:R-:W3:Y:S04]  /*21c40*/  LDL.LU.64 R184, [R1+0xcf0] ;  /* 0x000cf00001b87983 */ /* 0x000ee80000300a00 */
[----:B------:R1:W-:Y:S04]  /*21c50*/  STL [R1+0xc8c], R3 ;  /* 0x000c8c0301007387 */ /* 0x0003e80000100800 */
[----:B-----5:R-:W-:Y:S04]  /*21c60*/  STL [R1+0xc98], R198 ;  /* 0x000c98c601007387 */ /* 0x020fe80000100800 */
[----:B------:R-:W5:Y:S01]  /*21c70*/  LDL.LU.64 R186, [R1+0xcf8] ;  /* 0x000cf80001ba7983 */ /* 0x000f620000300a00 */
[----:B-1----:R-:W-:-:S03]  /*21c80*/  IMAD.MOV.U32 R3, RZ, RZ, R199 ;  /* 0x000000ffff037224 */ /* 0x002fc600078e00c7 */
[----:B------:R-:W5:Y:S04]  /*21c90*/  LDL.LU.64 R188, [R1+0xd00] ;  /* 0x000d000001bc7983 */ /* 0x000f680000300a00 */
[----:B------:R1:W-:Y:S04]  /*21ca0*/  STL [R1+0xc94], R3 ;  /* 0x000c940301007387 */ /* 0x0003e80000100800 */
[----:B------:R1:W-:Y:S04]  /*21cb0*/  STL [R1+0xca0], R248 ;  /* 0x000ca0f801007387 */ /* 0x0003e80000100800 */
[----:B------:R-:W5:Y:S01]  /*21cc0*/  LDL.LU.64 R190, [R1+0xd08] ;  /* 0x000d080001be7983 */ /* 0x000f620000300a00 */
[----:B-1----:R-:W-:-:S03]  /*21cd0*/  IMAD.MOV.U32 R3, RZ, RZ, R249 ;  /* 0x000000ffff037224 */ /* 0x002fc600078e00f9 */
[----:B------:R-:W5:Y:S04]  /*21ce0*/  LDL.LU.64 R248, [R1+0xd10] ;  /* 0x000d100001f87983 */ /* 0x000f680000300a00 */
[----:B------:R4:W-:Y:S02]  /*21cf0*/  STL [R1+0xc9c], R3 ;  /* 0x000c9c0301007387 */ /* 0x0009e40000100800 */
[----:B----4-:R-:W-:Y:S02]  /*21d00*/  IMAD.MOV.U32 R3, RZ, RZ, R201 ;  /* 0x000000ffff037224 */ /* 0x010fe400078e00c9 */
[----:B------:R-:W-:Y:S04]  /*21d10*/  STL [R1+0xca8], R200 ;  /* 0x000ca8c801007387 */ /* 0x000fe80000100800 */
[----:B------:R-:W4:Y:S04]  /*21d20*/  LDL.LU.64 R196, [R1+0xd18] ;  /* 0x000d180001c47983 */ /* 0x000f280000300a00 */
[----:B------:R-:W-:Y:S04]  /*21d30*/  STL [R1+0xcb0], R60 ;  /* 0x000cb03c01007387 */ /* 0x000fe80000100800 */
[----:B------:R2:W-:Y:S04]  /*21d40*/  STL [R1+0xca4], R3 ;  /* 0x000ca40301007387 */ /* 0x0005e80000100800 */
[----:B------:R-:W4:Y:S04]  /*21d50*/  LDL.LU.64 R198, [R1+0xd20] ;  /* 0x000d200001c67983 */ /* 0x000f280000300a00 */
[----:B------:R-:W-:Y:S01]  /*21d60*/  STL [R1+0xcac], R61 ;  /* 0x000cac3d01007387 */ /* 0x000fe20000100800 */
[----:B--2---:R-:W-:-:S03]  /*21d70*/  IMAD.MOV.U32 R3, RZ, RZ, R173 ;  /* 0x000000ffff037224 */ /* 0x004fc600078e00ad */
[----:B------:R-:W-:Y:S04]  /*21d80*/  STL [R1+0xcb8], R172 ;  /* 0x000cb8ac01007387 */ /* 0x000fe80000100800 */
[----:B------:R-:W2:Y:S04]  /*21d90*/  LDL.LU.64 R200, [R1+0xd28] ;  /* 0x000d280001c87983 */ /* 0x000ea80000300a00 */
[----:B------:R-:W-:Y:S04]  /*21da0*/  STL [R1+0xcc0], R174 ;  /* 0x000cc0ae01007387 */ /* 0x000fe80000100800 */
[----:B------:R1:W-:Y:S04]  /*21db0*/  STL [R1+0xcb4], R3 ;  /* 0x000cb40301007387 */ /* 0x0003e80000100800 */
[----:B------:R-:W-:Y:S01]  /*21dc0*/  STL [R1+0xcc8], R202 ;  /* 0x000cc8ca01007387 */ /* 0x000fe20000100800 */
[----:B-1----:R-:W-:-:S05]  /*21dd0*/  MOV R3, R175 ;  /* 0x000000af00037202 */ /* 0x002fca0000000f00 */
[----:B------:R1:W-:Y:S02]  /*21de0*/  STL [R1+0xcbc], R3 ;  /* 0x000cbc0301007387 */ /* 0x0003e40000100800 */
[----:B-1----:R-:W-:Y:S02]  /*21df0*/  IMAD.MOV.U32 R3, RZ, RZ, R203 ;  /* 0x000000ffff037224 */ /* 0x002fe400078e00cb */
[----:B------:R-:W2:Y:S04]  /*21e00*/  LDL.LU.64 R202, [R1+0xd30] ;  /* 0x000d300001ca7983 */ /* 0x000ea80000300a00 */
[----:B------:R1:W-:Y:S04]  /*21e10*/  STL [R1+0xcc4], R3 ;  /* 0x000cc40301007387 */ /* 0x0003e80000100800 */
[----:B---3--:R-:W-:Y:S01]  /*21e20*/  STL [R1+0xcd0], R176 ;  /* 0x000cd0b001007387 */ /* 0x008fe20000100800 */
[----:B-1----:R-:W-:-:S03]  /*21e30*/  IMAD.MOV.U32 R3, RZ, RZ, R177 ;  /* 0x000000ffff037224 */ /* 0x002fc600078e00b1 */
[----:B------:R-:W-:Y:S04]  /*21e40*/  STL [R1+0xcd8], R178 ;  /* 0x000cd8b201007387 */ /* 0x000fe80000100800 */
[----:B------:R1:W-:Y:S04]  /*21e50*/  STL [R1+0xccc], R3 ;  /* 0x000ccc0301007387 */ /* 0x0003e80000100800 */
[----:B------:R-:W-:Y:S01]  /*21e60*/  STL [R1+0xce0], R180 ;  /* 0x000ce0b401007387 */ /* 0x000fe20000100800 */
[----:B-1----:R-:W-:-:S05]  /*21e70*/  IMAD.MOV.U32 R3, RZ, RZ, R179 ;  /* 0x000000ffff037224 */ /* 0x002fca00078e00b3 */
[----:B------:R1:W-:Y:S04]  /*21e80*/  STL [R1+0xcd4], R3 ;  /* 0x000cd40301007387 */ /* 0x0003e80000100800 */
[----:B------:R-:W-:Y:S01]  /*21e90*/  STL [R1+0xce8], R182 ;  /* 0x000ce8b601007387 */ /* 0x000fe20000100800 */
[----:B-1----:R-:W-:-:S05]  /*21ea0*/  IMAD.MOV.U32 R3, RZ, RZ, R181 ;  /* 0x000000ffff037224 */ /* 0x002fca00078e00b5 */
[----:B------:R1:W-:Y:S04]  /*21eb0*/  STL [R1+0xcdc], R3 ;  /* 0x000cdc0301007387 */ /* 0x0003e80000100800 */
[----:B------:R-:W-:Y:S01]  /*21ec0*/  STL [R1+0xcf0], R184 ;  /* 0x000cf0b801007387 */ /* 0x000fe20000100800 */
[----:B-1----:R-:W-:-:S05]  /*21ed0*/  MOV R3, R183 ;  /* 0x000000b700037202 */ /* 0x002fca0000000f00 */
[----:B------:R1:W-:Y:S02]  /*21ee0*/  STL [R1+0xce4], R3 ;  /* 0x000ce40301007387 */ /* 0x0003e40000100800 */
[----:B-1----:R-:W-:Y:S02]  /*21ef0*/  IMAD.MOV.U32 R3, RZ, RZ, R185 ;  /* 0x000000ffff037224 */ /* 0x002fe400078e00b9 */
[----:B-----5:R-:W-:Y:S04]  /*21f00*/  STL [R1+0xcf8], R186 ;  /* 0x000cf8ba01007387 */ /* 0x020fe80000100800 */
[----:B------:R1:W-:Y:S04]  /*21f10*/  STL [R1+0xcec], R3 ;  /* 0x000cec0301007387 */ /* 0x0003e80000100800 */
[----:B------:R-:W-:Y:S01]  /*21f20*/  STL [R1+0xd00], R188 ;  /* 0x000d00bc01007387 */ /* 0x000fe20000100800 */
[----:B-1----:R-:W-:-:S05]  /*21f30*/  IMAD.MOV.U32 R3, RZ, RZ, R187 ;  /* 0x000000ffff037224 */ /* 0x002fca00078e00bb */
[----:B------:R1:W-:Y:S02]  /*21f40*/  STL [R1+0xcf4], R3 ;  /* 0x000cf40301007387 */ /* 0x0003e40000100800 */
[----:B-1----:R-:W-:Y:S02]  /*21f50*/  IMAD.MOV.U32 R3, RZ, RZ, R189 ;  /* 0x000000ffff037224 */ /* 0x002fe400078e00bd */
[----:B------:R-:W-:Y:S04]  /*21f60*/  STL [R1+0xd08], R190 ;  /* 0x000d08be01007387 */ /* 0x000fe80000100800 */
[----:B------:R1:W-:Y:S04]  /*21f70*/  STL [R1+0xcfc], R3 ;  /* 0x000cfc0301007387 */ /* 0x0003e80000100800 */
[----:B------:R-:W-:Y:S01]  /*21f80*/  STL [R1+0xd10], R248 ;  /* 0x000d10f801007387 */ /* 0x000fe20000100800 */
[----:B-1----:R-:W-:-:S05]  /*21f90*/  IMAD.MOV.U32 R3, RZ, RZ, R191 ;  /* 0x000000ffff037224 */ /* 0x002fca00078e00bf */
[----:B------:R1:W-:Y:S02]  /*21fa0*/  STL [R1+0xd04], R3 ;  /* 0x000d040301007387 */ /* 0x0003e40000100800 */
[----:B-1----:R-:W-:Y:S02]  /*21fb0*/  MOV R3, R249 ;  /* 0x000000f900037202 */ /* 0x002fe40000000f00 */
[----:B------:R-:W1:Y:S01]  /*21fc0*/  S2R R249, SR_TID.X ;  /* 0x0000000000f97919 */ /* 0x000e620000002100 */
[----:B----4-:R-:W-:Y:S04]  /*21fd0*/  STL [R1+0xd18], R196 ;  /* 0x000d18c401007387 */ /* 0x010fe80000100800 */
[----:B------:R3:W-:Y:S01]  /*21fe0*/  STL [R1+0xd0c], R3 ;  /* 0x000d0c0301007387 */ /* 0x0007e20000100800 */
[----:B------:R-:W-:-:S02]  /*21ff0*/  IMAD.MOV.U32 R4, RZ, RZ, R199 ;  /* 0x000000ffff047224 */ /* 0x000fc400078e00c7 */
[----:B---3--:R-:W-:Y:S01]  /*22000*/  IMAD.MOV.U32 R3, RZ, RZ, R197 ;  /* 0x000000ffff037224 */ /* 0x008fe200078e00c5 */
[----:B------:R-:W-:Y:S04]  /*22010*/  STL [R1+0xd20], R198 ;  /* 0x000d20c601007387 */ /* 0x000fe80000100800 */
[----:B------:R1:W-:Y:S04]  /*22020*/  STL [R1+0xd14], R3 ;  /* 0x000d140301007387 */ /* 0x0003e80000100800 */
[----:B------:R3:W-:Y:S01]  /*22030*/  STL [R1+0xd1c], R4 ;  /* 0x000d1c0401007387 */ /* 0x0007e20000100800 */
[----:B-1----:R-:W-:Y:S01]  /*22040*/  LOP3.LUT R3, R249, 0x7, RZ, 0xc0, !PT ;  /* 0x00000007f9037812 */ /* 0x002fe200078ec0ff */
[----:B--2---:R-:W-:-:S02]  /*22050*/  IMAD.MOV.U32 R5, RZ, RZ, R201 ;  /* 0x000000ffff057224 */ /* 0x004fc400078e00c9 */
[----:B------:R-:W-:Y:S01]  /*22060*/  STL [R1+0xd28], R200 ;  /* 0x000d28c801007387 */ /* 0x000fe20000100800 */
[----:B---3--:R-:W-:-:S03]  /*22070*/  IMAD.SHL.U32 R4, R249, 0x2, RZ ;  /* 0x00000002f9047824 */ /* 0x008fc600078e00ff */
[----:B------:R1:W-:Y:S01]  /*22080*/  STL [R1+0xd24], R5 ;  /* 0x000d240501007387 */ /* 0x0003e20000100800 */
[----:B------:R-:W-:Y:S01]  /*22090*/  IMAD R3, R3, 0x110, RZ ;  /* 0x0000011003037824 */ /* 0x000fe200078e02ff */
[C---:B------:R-:W-:Y:S02]  /*220a0*/  LOP3.LUT R7, R249.reuse, 0x3, RZ, 0xc0, !PT ;  /* 0x00000003f9077812 */ /* 0x040fe400078ec0ff */
[----:B------:R-:W-:Y:S02]  /*220b0*/  LOP3.LUT R6, R249, 0x1c, RZ, 0xc0, !PT ;  /* 0x0000001cf9067812 */ /* 0x000fe400078ec0ff */
[----:B------:R-:W-:-:S03]  /*220c0*/  LOP3.LUT R3, R3, 0x30, R4, 0x78, !PT ;  /* 0x0000003003037812 */ /* 0x000fc600078e7804 */
[----:B------:R-:W-:Y:S01]  /*220d0*/  IMAD R6, R7, 0x120, R6 ;  /* 0x0000012007067824 */ /* 0x000fe200078e0206 */
[----:B-1----:R-:W-:Y:S01]  /*220e0*/  MOV R5, R203 ;  /* 0x000000cb00057202 */ /* 0x002fe20000000f00 */
[----:B------:R-:W-:Y:S04]  /*220f0*/  STL [R1+0xd30], R202 ;  /* 0x000d30ca01007387 */ /* 0x000fe80000100800 */
[----:B------:R1:W-:Y:S02]  /*22100*/  STL [R1+0xd2c], R5 ;  /* 0x000d2c0501007387 */ /* 0x0003e40000100800 */
[----:B-1----:R-:W-:Y:S02]  /*22110*/  IMAD.SHL.U32 R5, R249, 0x40, RZ ;  /* 0x00000040f9057824 */ /* 0x002fe400078e00ff */
[----:B------:R-:W-:Y:S03]  /*22120*/  STL [R1+0x220], R6 ;  /* 0x0002200601007387 */ /* 0x000fe60000100800 */
[----:B------:R-:W-:-:S05]  /*22130*/  LOP3.LUT R3, R3, 0x800, R5, 0xf8, !PT ;  /* 0x0000080003037812 */ /* 0x000fca00078ef805 */
[----:B------:R1:W-:Y:S04]  /*22140*/  STL [R1+0x224], R3 ;  /* 0x0002240301007387 */ /* 0x0003e80000100800 */
        /* <DEDUP_REMOVED lines=104> */
[----:B------:R2:W-:Y:S01]  /*227d0*/  STL [R1+0x1dc], RZ ;  /* 0x0001dcff01007387 */ /* 0x0005e20000100800 */
[----:B------:R-:W-:-:S02]  /*227e0*/  SHF.R.S32.HI R12, RZ, 0x1f, R252 ;  /* 0x0000001fff0c7819 */ /* 0x000fc400000114fc */
[----:B------:R-:W-:Y:S02]  /*227f0*/  SHF.R.S32.HI R4, RZ, 0x1f, R2 ;  /* 0x0000001fff047819 */ /* 0x000fe40000011402 */
[----:B------:R-:W-:Y:S02]  /*22800*/  SHF.R.S32.HI R5, RZ, 0x1f, R0 ;  /* 0x0000001fff057819 */ /* 0x000fe40000011400 */
[----:B------:R-:W-:Y:S01]  /*22810*/  LEA.HI R12, R12, R252, RZ, 0x6 ;  /* 0x000000fc0c0c7211 */ /* 0x000fe200078f30ff */
[C---:B------:R-:W-:Y:S01]  /*22820*/  IMAD.SHL.U32 R252, R2.reuse, 0x4, RZ ;  /* 0x0000000402fc7824 */ /* 0x040fe200078e00ff */
[----:B-1----:R-:W-:Y:S02]  /*22830*/  SHF.L.U64.HI R3, R2, 0x2, R4 ;  /* 0x0000000202037819 */ /* 0x002fe40000010204 */
[----:B------:R-:W-:Y:S02]  /*22840*/  CS2R R136, SRZ ;  /* 0x0000000000887805 */ /* 0x000fe4000001ff00 */
[C---:B------:R-:W-:Y:S01]  /*22850*/  SHF.L.U64.HI R2, R0.reuse, 0x2, R5 ;  /* 0x0000000200027819 */ /* 0x040fe20000010205 */
[----:B------:R-:W-:Y:S01]  /*22860*/  IMAD.SHL.U32 R0, R0, 0x4, RZ ;  /* 0x0000000400007824 */ /* 0x000fe200078e00ff */
        /* <DEDUP_REMOVED lines=74> */
[----:B------:R-:W-:Y:S02]  /*22d10*/  SHF.R.S32.HI R12, RZ, 0x6, R12 ;  /* 0x00000006ff0c7819 */ /* 0x000fe4000001140c */
[----:B------:R-:W-:Y:S01]  /*22d20*/  CS2R R202, SRZ ;  /* 0x0000000000ca7805 */ /* 0x000fe2000001ff00 */
[----:B------:R-:W-:Y:S01]  /*22d30*/  UMOV UR5, 0x1 ;  /* 0x0000000100057882 */ /* 0x000fe20000000000 */
[----:B--2---:R-:W-:-:S05]  /*22d40*/  UMOV UR6, 0xffffffff ;  /* 0xffffffff00067882 */ /* 0x004fca0000000000 */
.L_x_1:
[----:B------:R-:W2:Y:S01]  /*22d50*/  LDL R164, [R1+0x224] ;  /* 0x0002240001a47983 */ /* 0x000ea20000100800 */
[----:B------:R-:W-:-:S04]  /*22d60*/  DEPBAR.LE SB0, 0x2 ;  /* 0x000080800000791a */ /* 0x000fc80000000000 */
[----:B------:R-:W1:Y:S01]  /*22d70*/  S2R R12, SR_TID.X ;  /* 0x00000000000c7919 */ /* 0x000e620000002100 */
[----:B------:R-:W-:Y:S01]  /*22d80*/  UIADD3 UR6, UR6, 0x1, URZ ;  /* 0x0000000106067890 */ /* 0x000fe2000fffe03f */
[----:B------:R3:W-:Y:S03]  /*22d90*/  STL [R1+0x115c], R252 ;  /* 0x00115cfc01007387 */ /* 0x0007e60000100800 */
[----:B------:R-:W-:Y:S01]  /*22da0*/  UISETP.GT.AND UP0, UPT, UR6, 0x1, UPT ;  /* 0x000000010600788c */ /* 0x000fe2000bf04270 */
[----:B------:R-:W-:Y:S03]  /*22db0*/  STL [R1+0x1158], R3 ;  /* 0x0011580301007387 */ /* 0x000fe60000100800 */
[----:B------:R-:W-:Y:S01]  /*22dc0*/  USEL UR6, UR6, URZ, !UP0 ;  /* 0x0000003f06067287 */ /* 0x000fe2000c000000 */
[----:B------:R-:W-:Y:S03]  /*22dd0*/  STL [R1+0x1154], R0 ;  /* 0x0011540001007387 */ /* 0x000fe60000100800 */
[----:B------:R-:W-:-:S02]  /*22de0*/  ULEA UR10, UR6, UR4, 0x10 ;  /* 0x00000004060a7291 */ /* 0x000fc4000f8e803f */
[----:B------:R-:W-:Y:S01]  /*22df0*/  ULEA UR7, UR6, UR4, 0xe ;  /* 0x0000000406077291 */ /* 0x000fe2000f8e703f */
[----:B------:R-:W-:Y:S06]  /*22e00*/  BAR.SYNC.DEFER_BLOCKING 0x0 ;  /* 0x0000000000007b1d */ /* 0x000fec0000010000 */
[----:B------:R-:W-:Y:S01]  /*22e10*/  STL [R1+0x1150], R2 ;  /* 0x0011500201007387 */ /* 0x000fe20000100800 */
[C---:B-1----:R-:W-:Y:S02]  /*22e20*/  LOP3.LUT R213, R12.reuse, 0x1c, RZ, 0xc0, !PT ;  /* 0x0000001c0cd57812 */ /* 0x042fe400078ec0ff */
[----:B------:R-:W-:-:S05]  /*22e30*/  LOP3.LUT R212, R12, 0x3, RZ, 0xc0, !PT ;  /* 0x000000030cd47812 */ /* 0x000fca00078ec0ff */
[----:B------:R-:W-:-:S05]  /*22e40*/  IMAD R212, R212, 0x120, R213 ;  /* 0x00000120d4d47824 */ /* 0x000fca00078e02d5 */
[C---:B---3--:R-:W-:Y:S01]  /*22e50*/  LOP3.LUT R252, R212.reuse, 0x20, RZ, 0x3c, !PT ;  /* 0x00000020d4fc7812 */ /* 0x048fe200078e3cff */
[----:B------:R-:W-:Y:S01]  /*22e60*/  LDS R140, [R212+UR7+0x20000] ;  /* 0x02000007d48c7984 */ /* 0x000fe20008000800 */
[C---:B------:R-:W-:Y:S02]  /*22e70*/  LOP3.LUT R245, R212.reuse, 0x40, RZ, 0x3c, !PT ;  /* 0x00000040d4f57812 */ /* 0x040fe400078e3cff */
[----:B------:R-:W-:Y:S01]  /*22e80*/  LOP3.LUT R244, R212, 0x60, RZ, 0x3c, !PT ;  /* 0x00000060d4f47812 */ /* 0x000fe200078e3cff */
[----:B------:R-:W-:Y:S04]  /*22e90*/  LDS R142, [R212+UR7+0x20400] ;  /* 0x02040007d48e7984 */ /* 0x000fe80008000800 */
[----:B------:R-:W-:Y:S04]  /*22ea0*/  LDS R141, [R252+UR7+0x20000] ;  /* 0x02000007fc8d7984 */ /* 0x000fe80008000800 */
[----:B------:R-:W-:Y:S04]  /*22eb0*/  LDS R143, [R252+UR7+0x20400] ;  /* 0x02040007fc8f7984 */ /* 0x000fe80008000800 */
[----:B------:R-:W-:Y:S04]  /*22ec0*/  STL [R1+0xd3c], R252 ;  /* 0x000d3cfc01007387 */ /* 0x000fe80000100800 */
[----:B------:R-:W-:Y:S04]  /*22ed0*/  STL [R1+0xd34], R245 ;  /* 0x000d34f501007387 */ /* 0x000fe80000100800 */
[----:B------:R-:W-:Y:S04]  /*22ee0*/  STL [R1+0xd38], R244 ;  /* 0x000d38f401007387 */ /* 0x000fe80000100800 */
[----:B------:R-:W-:Y:S04]  /*22ef0*/  LDS R236, [R245+UR7+0x20000] ;  /* 0x02000007f5ec7984 */ /* 0x000fe80008000800 */
[----:B------:R-:W-:Y:S04]  /*22f00*/  LDS R238, [R245+UR7+0x20400] ;  /* 0x02040007f5ee7984 */ /* 0x000fe80008000800 */
[----:B------:R-:W-:Y:S04]  /*22f10*/  LDS R237, [R244+UR7+0x20000] ;  /* 0x02000007f4ed7984 */ /* 0x000fe80008000800 */
[----:B------:R-:W-:Y:S04]  /*22f20*/  LDS R239, [R244+UR7+0x20400] ;  /* 0x02040007f4ef7984 */ /* 0x000fe80008000800 */
[----:B--2---:R-:W1:Y:S04]  /*22f30*/  LDSM.16.M88.4 R16, [R164+UR10+0x1000] ;  /* 0x0010000aa410783b */ /* 0x004e680008000200 */
[----:B------:R-:W2:Y:S04]  /*22f40*/  LDSM.16.M88.4 R84, [R164+UR10+0x2000] ;  /* 0x0020000aa454783b */ /* 0x000ea80008000200 */
[----:B------:R-:W-:Y:S04]  /*22f50*/  LDSM.16.M88.4 R52, [R164+UR10+0x3000] ;  /* 0x0030000aa434783b */ /* 0x000fe80008000200 */
[----:B------:R-:W3:Y:S04]  /*22f60*/  LDSM.16.M88.4 R88, [R164+UR10+0x4000] ;  /* 0x0040000aa458783b */ /* 0x000ee80008000200 */
[----:B------:R-:W4:Y:S04]  /*22f70*/  LDSM.16.M88.4 R36, [R164+UR10+0x5000] ;  /* 0x0050000aa424783b */ /* 0x000f280008000200 */
[----:B------:R-:W5:Y:S04]  /*22f80*/  LDSM.16.M88.4 R80, [R164+UR10+0x6000] ;  /* 0x0060000aa450783b */ /* 0x000f680008000200 */
[----:B------:R-:W5:Y:S04]  /*22f90*/  LDSM.16.M88.4 R68, [R164+UR10+0x7000] ;  /* 0x0070000aa444783b */ /* 0x000f680008000200 */
[----:B------:R-:W5:Y:S04]  /*22fa0*/  LDSM.16.M88.4 R56, [R164+UR10+0x8000] ;  /* 0x0080000aa438783b */ /* 0x000f680008000200 */
[----:B------:R-:W-:Y:S04]  /*22fb0*/  LDSM.16.M88.4 R60, [R164+UR10+0x9000] ;  /* 0x0090000aa43c783b */ /* 0x000fe80008000200 */
[----:B------:R-:W-:Y:S04]  /*22fc0*/  LDSM.16.M88.4 R32, [R164+UR10+0xa000] ;  /* 0x00a0000aa420783b */ /* 0x000fe80008000200 */
[----:B------:R-:W5:Y:S01]  /*22fd0*/  LDSM.16.M88.4 R40, [R164+UR10+0xb000] ;  /* 0x00b0000aa428783b */ /* 0x000f620008000200 */
[C---:B-1----:R-:W-:Y:S03]  /*22fe0*/  HMMA.1688.F32.TF32 R220, R140.reuse, R16, R132 ;  /* 0x000000108cdc723c */ /* 0x042fe60000081084 */
[----:B------:R-:W1:Y:S03]  /*22ff0*/  LDSM.16.M88.4 R44, [R164+UR10+0xc000] ;  /* 0x00c0000aa42c783b */ /* 0x000e660008000200 */
[C---:B--2---:R-:W-:Y:S01]  /*23000*/  HMMA.1688.F32.TF32 R128, R140.reuse, R84, R128 ;  /* 0x000000548c80723c */ /* 0x044fe20000081080 */
[----:B------:R-:W-:Y:S04]  /*23010*/  LDSM.16.M88.4 R48, [R164+UR10+0xd000] ;  /* 0x00d0000aa430783b */ /* 0x000fe80008000200 */
[----:B------:R-:W2:Y:S01]  /*23020*/  LDSM.16.M88.4 R248, [R164+UR10+0xe000] ;  /* 0x00e0000aa4f8783b */ /* 0x000ea20008000200 */
[C---:B---3--:R-:W-:Y:S03]  /*23030*/  HMMA.1688.F32.TF32 R120, R140.reuse, R88, R120 ;  /* 0x000000588c78723c */ /* 0x048fe60000081078 */
[----:B------:R-:W3:Y:S03]  /*23040*/  LDSM.16.M88.4 R12, [R164+UR10] ;  /* 0x0000000aa40c783b */ /* 0x000ee60008000200 */
[C---:B----4-:R-:W-:Y:S01]  /*23050*/  HMMA.1688.F32.TF32 R112, R140.reuse, R36, R112 ;  /* 0x000000248c70723c */ /* 0x050fe20000081070 */
[----:B------:R-:W4:Y:S04]  /*23060*/  LDSM.16.M88.4 R164, [R164+UR10+0xf000] ;  /* 0x00f0000aa4a4783b */ /* 0x000f280008000200 */
[----:B------:R1:W-:Y:S01]  /*23070*/  STL [R1+0x1708], R19 ;  /* 0x0017081301007387 */ /* 0x0003e20000100800 */
[----:B-----5:R-:W-:Y:S01]  /*23080*/  HMMA.1688.F32.TF32 R108, R140, R80, R108 ;  /* 0x000000508c6c723c */ /* 0x020fe2000008106c */
[----:B------:R-:W-:Y:S01]  /*23090*/  IMAD.MOV.U32 R135, RZ, RZ, R220 ;  /* 0x000000ffff877224 */ /* 0x000fe200078e00dc */
[----:B------:R-:W-:Y:S01]  /*230a0*/  MOV R134, R221 ;  /* 0x000000dd00867202 */ /* 0x000fe20000000f00 */
[----:B------:R-:W-:Y:S01]  /*230b0*/  STL [R1+0x16c8], R86 ;  /* 0x0016c85601007387 */ /* 0x000fe20000100800 */
[----:B------:R-:W-:-:S02]  /*230c0*/  IMAD.MOV.U32 R133, RZ, RZ, R222 ;  /* 0x000000ffff857224 */ /* 0x000fc400078e00de */
[C---:B------:R-:W-:Y:S01]  /*230d0*/  HMMA.1688.F32.TF32 R104, R140.reuse, R68, R104 ;  /* 0x000000448c68723c */ /* 0x040fe20000081068 */
[----:B------:R-:W-:Y:S01]  /*230e0*/  STL [R1+0x16c4], R87 ;  /* 0x0016c45701007387 */ /* 0x000fe20000100800 */
[----:B------:R-:W-:Y:S02]  /*230f0*/  IMAD.MOV.U32 R132, RZ, RZ, R223 ;  /* 0x000000ffff847224 */ /* 0x000fe400078e00df */
[----:B-1----:R-:W-:Y:S01]  /*23100*/  IMAD.MOV.U32 R19, RZ, RZ, R128 ;  /* 0x000000ffff137224 */ /* 0x002fe200078e0080 */
[----:B------:R-:W-:Y:S01]  /*23110*/  STL [R1+0x16c0], R54 ;  /* 0x0016c03601007387 */ /* 0x000fe20000100800 */
[C---:B------:R-:W-:Y:S03]  /*23120*/  HMMA.1688.F32.TF32 R100, R140.reuse, R56, R100 ;  /* 0x000000388c64723c */ /* 0x040fe60000081064 */
[----:B------:R-:W-:Y:S03]  /*23130*/  STL [R1+0x16bc], R55 ;  /* 0x0016bc3701007387 */ /* 0x000fe60000100800 */
[C---:B------:R-:W-:Y:S01]  /*23140*/  HMMA.1688.F32.TF32 R8, R140.reuse, R40, R8 ;  /* 0x000000288c08723c */ /* 0x040fe20000081008 */
[----:B------:R-:W-:Y:S04]  /*23150*/  STL [R1+0x16a8], R90 ;  /* 0x0016a85a01007387 */ /* 0x000fe80000100800 */
[----:B------:R-:W-:Y:S01]  /*23160*/  STL [R1+0x16a4], R91 ;  /* 0x0016a45b01007387 */ /* 0x000fe20000100800 */
[C---:B------:R-:W-:Y:S03]  /*23170*/  HMMA.1688.F32.TF32 R72, R140.reuse, R32, R72 ;  /* 0x000000208c48723c */ /* 0x040fe60000081048 */
[----:B------:R-:W-:Y:S03]  /*23180*/  STL [R1+0x169c], R38 ;  /* 0x00169c2601007387 */ /* 0x000fe60000100800 */
[----:B------:R-:W-:Y:S01]  /*23190*/  MOV R3, R105 ;  /* 0x0000006900037202 */ /* 0x000fe20000000f00 */
[----:B------:R-:W-:Y:S01]  /*231a0*/  STL [R1+0x1698], R39 ;  /* 0x0016982701007387 */ /* 0x000fe20000100800 */
[----:B------:R-:W-:Y:S01]  /*231b0*/  IMAD.MOV.U32 R2, RZ, RZ, R106 ;  /* 0x000000ffff027224 */ /* 0x000fe200078e006a */
[----:B------:R-:W-:Y:S01]  /*231c0*/  HMMA.1688.F32.TF32 R232, R140, R44, R4 ;  /* 0x0000002c8ce8723c */ /* 0x000fe20000081004 */
[----:B------:R-:W-:Y:S01]  /*231d0*/  IMAD.MOV.U32 R0, RZ, RZ, R107 ;  /* 0x000000ffff007224 */ /* 0x000fe200078e006b */
[----:B------:R-:W-:Y:S04]  /*231e0*/  STL [R1+0x16ac], R82 ;  /* 0x0016ac5201007387 */ /* 0x000fe80000100800 */
[----:B------:R-:W-:Y:S01]  /*231f0*/  STL [R1+0x16a0], R83 ;  /* 0x0016a05301007387 */ /* 0x000fe20000100800 */
[----:B--2---:R-:W-:Y:S03]  /*23200*/  HMMA.1688.F32.TF32 R240, R236, R248, R240 ;  /* 0x000000f8ecf0723c */ /* 0x004fe600000810f0 */
[----:B------:R-:W-:Y:S03]  /*23210*/  STL [R1+0x16b4], R70 ;  /* 0x0016b44601007387 */ /* 0x000fe60000100800 */
[C---:B---3--:R-:W-:Y:S01]  /*23220*/  HMMA.1688.F32.TF32 R168, R140.reuse, R12, R136 ;  /* 0x0000000c8ca8723c */ /* 0x048fe20000081088 */
[----:B------:R-:W-:Y:S04]  /*23230*/  STL [R1+0x16b0], R71 ;  /* 0x0016b04701007387 */ /* 0x000fe80000100800 */
[----:B------:R1:W-:Y:S01]  /*23240*/  STL [R1+0x16cc], R58 ;  /* 0x0016cc3a01007387 */ /* 0x0003e20000100800 */
[----:B------:R-:W-:Y:S03]  /*23250*/  HMMA.1688.F32.TF32 R220, R140, R52, R124 ;  /* 0x000000348cdc723c */ /* 0x000fe6000008107c */
[----:B------:R2:W-:Y:S04]  /*23260*/  STL [R1+0x16b8], R59 ;  /* 0x0016b83b01007387 */ /* 0x0005e80000100800 */
[----:B------:R3:W-:Y:S01]  /*23270*/  STL [R1+0x16d4], R62 ;  /* 0x0016d43e01007387 */ /* 0x0007e20000100800 */
[----:B-1----:R-:W-:-:S03]  /*23280*/  IMAD.MOV.U32 R58, RZ, RZ, R115 ;  /* 0x000000ffff3a7224 */ /* 0x002fc600078e0073 */
[----:B------:R1:W-:Y:S01]  /*23290*/  STL [R1+0x16d0], R63 ;  /* 0x0016d03f01007387 */ /* 0x0003e20000100800 */
[----:B--2---:R-:W-:-:S03]  /*232a0*/  IMAD.MOV.U32 R59, RZ, RZ, R104 ;  /* 0x000000ffff3b7224 */ /* 0x004fc600078e0068 */
[----:B------:R2:W-:Y:S01]  /*232b0*/  STL [R1+0x16dc], R34 ;  /* 0x0016dc2201007387 */ /* 0x0005e20000100800 */
[----:B---3--:R-:W-:-:S03]  /*232c0*/  IMAD.MOV.U32 R62, RZ, RZ, R113 ;  /* 0x000000ffff3e7224 */ /* 0x008fc600078e0071 */
[----:B------:R3:W-:Y:S01]  /*232d0*/  STL [R1+0x16d8], R35 ;  /* 0x0016d82301007387 */ /* 0x0007e20000100800 */
[----:B-1----:R-:W-:-:S03]  /*232e0*/  IMAD.MOV.U32 R63, RZ, RZ, R114 ;  /* 0x000000ffff3f7224 */ /* 0x002fc600078e0072 */
[----:B------:R1:W-:Y:S01]  /*232f0*/  STL [R1+0x16e4], R42 ;  /* 0x0016e42a01007387 */ /* 0x0003e20000100800 */
[----:B--2---:R-:W-:-:S03]  /*23300*/  MOV R34, R123 ;  /* 0x0000007b00227202 */ /* 0x004fc60000000f00 */
[----:B------:R2:W-:Y:S01]  /*23310*/  STL [R1+0x16e0], R43 ;  /* 0x0016e02b01007387 */ /* 0x0005e20000100800 */
[----:B---3--:R-:W-:-:S03]  /*23320*/  IMAD.MOV.U32 R35, RZ, RZ, R112 ;  /* 0x000000ffff237224 */ /* 0x008fc600078e0070 */
        /* <DEDUP_REMOVED lines=8> */
[----:B------:R-:W-:Y:S01]  /*233b0*/  STL [R1+0x16fc], R250 ;  /* 0x0016fcfa01007387 */ /* 0x000fe20000100800 */
[----:B--2---:R-:W-:-:S03]  /*233c0*/  IMAD.MOV.U32 R50, RZ, RZ, R109 ;  /* 0x000000ffff327224 */ /* 0x004fc600078e006d */
[----:B------:R1:W-:Y:S01]  /*233d0*/  STL [R1+0x16f8], R251 ;  /* 0x0016f8fb01007387 */ /* 0x0003e20000100800 */
[----:B---3--:R-:W-:-:S03]  /*233e0*/  IMAD.MOV.U32 R51, RZ, RZ, R110 ;  /* 0x000000ffff337224 */ /* 0x008fc600078e006e */
[----:B----4-:R2:W-:Y:S01]  /*233f0*/  STL [R1+0x1704], R166 ;  /* 0x001704a601007387 */ /* 0x0105e20000100800 */
[----:B------:R-:W-:Y:S01]  /*23400*/  IMAD.MOV.U32 R86, RZ, RZ, R100 ;  /* 0x000000ffff567224 */ /* 0x000fe200078e0064 */
[----:B------:R-:W-:Y:S01]  /*23410*/  MOV R54, R102 ;  /* 0x0000006600367202 */ /* 0x000fe20000000f00 */
[----:B------:R-:W-:Y:S01]  /*23420*/  IMAD.MOV.U32 R87, RZ, RZ, R101 ;  /* 0x000000ffff577224 */ /* 0x000fe200078e0065 */
[----:B------:R3:W-:Y:S01]  /*23430*/  STL [R1+0x1700], R167 ;  /* 0x001700a701007387 */ /* 0x0007e20000100800 */
[----:B------:R-:W-:Y:S01]  /*23440*/  IMAD.MOV.U32 R55, RZ, RZ, R103 ;  /* 0x000000ffff377224 */ /* 0x000fe200078e0067 */
[----:B-1----:R-:W-:Y:S01]  /*23450*/  MOV R251, R108 ;  /* 0x0000006c00fb7202 */ /* 0x002fe20000000f00 */
[----:B------:R-:W-:Y:S01]  /*23460*/  IMAD.MOV.U32 R70, RZ, RZ, R8 ;  /* 0x000000ffff467224 */ /* 0x000fe200078e0008 */
[----:B------:R-:W4:Y:S01]  /*23470*/  LDL.LU.64 R120, [R1+0x160] ;  /* 0x0001600001787983 */ /* 0x000f220000300a00 */
[----:B------:R-:W-:Y:S01]  /*23480*/  IMAD.MOV.U32 R71, RZ, RZ, R9 ;  /* 0x000000ffff477224 */ /* 0x000fe200078e0009 */
[----:B------:R-:W-:Y:S01]  /*23490*/  MOV R90, R11 ;  /* 0x0000000b005a7202 */ /* 0x000fe20000000f00 */
[----:B------:R-:W-:Y:S01]  /*234a0*/  IMAD.MOV.U32 R82, RZ, RZ, R10 ;  /* 0x000000ffff527224 */ /* 0x000fe200078e000a */
[----:B------:R-:W4:Y:S01]  /*234b0*/  LDL.LU.64 R122, [R1+0x168] ;  /* 0x00016800017a7983 */ /* 0x000f220000300a00 */
[----:B------:R-:W-:Y:S01]  /*234c0*/  IMAD.MOV.U32 R91, RZ, RZ, R72 ;  /* 0x000000ffff5b7224 */ /* 0x000fe200078e0048 */
[----:B------:R-:W-:Y:S01]  /*234d0*/  MOV R38, R74 ;  /* 0x0000004a00267202 */ /* 0x000fe20000000f00 */
[----:B------:R-:W-:Y:S01]  /*234e0*/  IMAD.MOV.U32 R83, RZ, RZ, R73 ;  /* 0x000000ffff537224 */ /* 0x000fe200078e0049 */
[----:B------:R-:W5:Y:S01]  /*234f0*/  LDL.LU.64 R112, [R1+0x150] ;  /* 0x0001500001707983 */ /* 0x000f620000300a00 */
[----:B------:R-:W-:Y:S01]  /*23500*/  IMAD.MOV.U32 R39, RZ, RZ, R75 ;  /* 0x000000ffff277224 */ /* 0x000fe200078e004b */
[----:B------:R-:W-:Y:S01]  /*23510*/  HMMA.1688.F32.TF32 R24, R140, R48, R24 ;  /* 0x000000308c18723c */ /* 0x000fe20000081018 */
[----:B------:R-:W-:Y:S01]  /*23520*/  IMAD.MOV.U32 R139, RZ, RZ, R212 ;  /* 0x000000ffff8b7224 */ /* 0x000fe200078e00d4 */
[----:B------:R-:W5:Y:S01]  /*23530*/  LDL.LU.64 R114, [R1+0x158] ;  /* 0x0001580001727983 */ /* 0x000f620000300a00 */
[----:B--2---:R-:W-:Y:S01]  /*23540*/  IMAD.MOV.U32 R166, RZ, RZ, R129 ;  /* 0x000000ffffa67224 */ /* 0x004fe200078e0081 */
[----:B---3--:R-:W-:Y:S01]  /*23550*/  MOV R167, R130 ;  /* 0x0000008200a77202 */ /* 0x008fe20000000f00 */
[----:B------:R-:W-:Y:S01]  /*23560*/  IMAD.MOV.U32 R250, RZ, RZ, R131 ;  /* 0x000000fffffa7224 */ /* 0x000fe200078e0083 */
[----:B------:R-:W2:Y:S04]  /*23570*/  LDL.LU.64 R108, [R1+0x140] ;  /* 0x00014000016c7983 */ /* 0x000ea80000300a00 */
[----:B------:R-:W2:Y:S04]  /*23580*/  LDL.LU.64 R110, [R1+0x148] ;  /* 0x00014800016e7983 */ /* 0x000ea80000300a00 */
[----:B------:R-:W3:Y:S04]  /*23590*/  LDL.LU.64 R104, [R1+0x90] ;  /* 0x0000900001687983 */ /* 0x000ee80000300a00 */
[----:B------:R-:W3:Y:S04]  /*235a0*/  LDL.LU.64 R106, [R1+0x98] ;  /* 0x00009800016a7983 */ /* 0x000ee80000300a00 */
[----:B------:R-:W3:Y:S04]  /*235b0*/  LDL.LU.64 R100, [R1+0x180] ;  /* 0x0001800001647983 */ /* 0x000ee80000300a00 */
[----:B------:R-:W3:Y:S04]  /*235c0*/  LDL.LU.64 R102, [R1+0x188] ;  /* 0x0001880001667983 */ /* 0x000ee80000300a00 */
[----:B------:R-:W3:Y:S04]  /*235d0*/  LDL.LU.64 R8, [R1+0x170] ;  /* 0x0001700001087983 */ /* 0x000ee80000300a00 */
[----:B------:R-:W3:Y:S01]  /*235e0*/  LDL.LU.64 R10, [R1+0x178] ;  /* 0x00017800010a7983 */ /* 0x000ee20000300a00 */
[C---:B----4-:R-:W-:Y:S06]  /*235f0*/  HMMA.1688.F32.TF32 R4, R236.reuse, R12, R120 ;  /* 0x0000000cec04723c */ /* 0x050fec0000081078 */
[C---:B-----5:R-:W-:Y:S06]  /*23600*/  HMMA.1688.F32.TF32 R72, R236.reuse, R16, R112 ;  /* 0x00000010ec48723c */ /* 0x060fec0000081070 */
[C---:B--2---:R-:W-:Y:S11]  /*23610*/  HMMA.1688.F32.TF32 R228, R236.reuse, R84, R108 ;  /* 0x00000054ece4723c */ /* 0x044ff6000008106c */
[----:B------:R-:W-:Y:S04]  /*23620*/  STL [R1+0x1648], R4 ;  /* 0x0016480401007387 */ /* 0x000fe80000100800 */
[----:B------:R-:W-:Y:S04]  /*23630*/  STL [R1+0x1644], R5 ;  /* 0x0016440501007387 */ /* 0x000fe80000100800 */
[----:B------:R-:W-:Y:S04]  /*23640*/  STL [R1+0x1640], R6 ;  /* 0x0016400601007387 */ /* 0x000fe80000100800 */
[----:B------:R3:W-:Y:S02]  /*23650*/  STL [R1+0x163c], R7 ;  /* 0x00163c0701007387 */ /* 0x0007e40000100800 */
[C---:B---3--:R-:W-:Y:S02]  /*23660*/  HMMA.1688.F32.TF32 R4, R236.reuse, R52, R104 ;  /* 0x00000034ec04723c */ /* 0x048fe40000081068 */
[----:B------:R-:W-:Y:S04]  /*23670*/  STL [R1+0x1658], R72 ;  /* 0x0016584801007387 */ /* 0x000fe80000100800 */
[----:B------:R-:W-:Y:S04]  /*23680*/  STL [R1+0x1654], R73 ;  /* 0x0016544901007387 */ /* 0x000fe80000100800 */
[----:B------:R-:W-:Y:S04]  /*23690*/  STL [R1+0x1650], R74 ;  /* 0x0016504a01007387 */ /* 0x000fe80000100800 */
[----:B------:R1:W-:Y:S04]  /*236a0*/  STL [R1+0x164c], R75 ;  /* 0x00164c4b01007387 */ /* 0x0003e80000100800 */
[----:B------:R-:W-:Y:S04]  /*236b0*/  STL [R1+0x1664], R228 ;  /* 0x001664e401007387 */ /* 0x000fe80000100800 */
[----:B------:R-:W-:Y:S04]  /*236c0*/  STL [R1+0x1660], R229 ;  /* 0x001660e501007387 */ /* 0x000fe80000100800 */
[----:B------:R-:W-:Y:S04]  /*236d0*/  STL [R1+0x165c], R230 ;  /* 0x00165ce601007387 */ /* 0x000fe80000100800 */
[----:B------:R-:W-:Y:S01]  /*236e0*/  STL [R1+0x1638], R231 ;  /* 0x001638e701007387 */ /* 0x000fe20000100800 */
[C---:B-1----:R-:W-:Y:S03]  /*236f0*/  HMMA.1688.F32.TF32 R72, R236.reuse, R88, R100 ;  /* 0x00000058ec48723c */ /* 0x042fe60000081064 */
[----:B------:R-:W-:Y:S04]  /*23700*/  STL.64 [R1+0x90], R4 ;  /* 0x0000900401007387 */ /* 0x000fe80000100a00 */
[----:B------:R1:W-:Y:S01]  /*23710*/  STL.64 [R1+0x98], R6 ;  /* 0x0000980601007387 */ /* 0x0003e20000100a00 */
[C---:B------:R-:W-:Y:S06]  /*23720*/  HMMA.1688.F32.TF32 R8, R236.reuse, R36, R8 ;  /* 0x00000024ec08723c */ /* 0x040fec0000081008 */
[----:B-1----:R-:W-:Y:S09]  /*23730*/  HMMA.1688.F32.TF32 R4, R236, R80, R208 ;  /* 0x00000050ec04723c */ /* 0x002ff200000810d0 */
[----:B------:R-:W-:Y:S04]  /*23740*/  STL.64 [R1+0x80], R72 ;  /* 0x0000804801007387 */ /* 0x000fe80000100a00 */
[----:B------:R-:W-:Y:S04]  /*23750*/  STL.64 [R1+0x88], R74 ;  /* 0x0000884a01007387 */ /* 0x000fe80000100a00 */
[----:B------:R-:W-:Y:S04]  /*23760*/  STL.64 [R1+0x70], R8 ;  /* 0x0000700801007387 */ /* 0x000fe80000100a00 */
[----:B------:R-:W-:Y:S03]  /*23770*/  STL.64 [R1+0x78], R10 ;  /* 0x0000780a01007387 */ /* 0x000fe60000100a00 */
[----:B------:R-:W-:-:S02]  /*23780*/  IMAD.MOV.U32 R229, RZ, RZ, R7 ;  /* 0x000000ffffe57224 */ /* 0x000fc400078e0007 */
[----:B------:R-:W-:Y:S01]  /*23790*/  IMAD.MOV.U32 R228, RZ, RZ, R6 ;  /* 0x000000ffffe47224 */ /* 0x000fe200078e0006 */
[----:B------:R1:W-:Y:S04]  /*237a0*/  STL.64 [R1+0x60], R4 ;  /* 0x0000600401007387 */ /* 0x0003e80000100a00 */
[----:B------:R-:W-:Y:S04]  /*237b0*/  STL [R1+0x166c], R229 ;  /* 0x00166ce501007387 */ /* 0x000fe80000100800 */
[----:B------:R-:W-:Y:S04]  /*237c0*/  STL [R1+0x1668], R228 ;  /* 0x001668e401007387 */ /* 0x000fe80000100800 */
[----:B------:R-:W2:Y:S04]  /*237d0*/  LDL.LU.64 R112, [R1+0x1c0] ;  /* 0x0001c00001707983 */ /* 0x000ea80000300a00 */
[----:B------:R-:W2:Y:S04]  /*237e0*/  LDL.LU.64 R114, [R1+0x1c8] ;  /* 0x0001c80001727983 */ /* 0x000ea80000300a00 */
[----:B------:R-:W3:Y:S04]  /*237f0*/  LDL.LU.64 R108, [R1+0x1b0] ;  /* 0x0001b000016c7983 */ /* 0x000ee80000300a00 */
[----:B------:R-:W3:Y:S04]  /*23800*/  LDL.LU.64 R110, [R1+0x1b8] ;  /* 0x0001b800016e7983 */ /* 0x000ee80000300a00 */
[----:B------:R-:W4:Y:S04]  /*23810*/  LDL.LU.64 R104, [R1+0x1a0] ;  /* 0x0001a00001687983 */ /* 0x000f280000300a00 */
[----:B------:R-:W4:Y:S04]  /*23820*/  LDL.LU.64 R106, [R1+0x1a8] ;  /* 0x0001a800016a7983 */ /* 0x000f280000300a00 */
[----:B------:R-:W5:Y:S04]  /*23830*/  LDL.LU.64 R100, [R1+0x190] ;  /* 0x0001900001647983 */ /* 0x000f680000300a00 */
[----:B------:R-:W5:Y:S01]  /*23840*/  LDL.LU.64 R102, [R1+0x198] ;  /* 0x0001980001667983 */ /* 0x000f620000300a00 */
[C---:B-1----:R-:W-:Y:S03]  /*23850*/  HMMA.1688.F32.TF32 R4, R236.reuse, R68, R216 ;  /* 0x00000044ec04723c */ /* 0x042fe600000810d8 */
[----:B------:R-:W-:Y:S03]  /*23860*/  LDS R216, [R139+UR7+0x20800] ;  /* 0x020800078bd87984 */ /* 0x000fe60008000800 */
[----:B------:R-:W-:Y:S01]  /*23870*/  HMMA.1688.F32.TF32 R8, R236, R56, R204 ;  /* 0x00000038ec08723c */ /* 0x000fe200000810cc */
[----:B------:R-:W-:Y:S04]  /*23880*/  LDS R218, [R139+UR7+0x20c00] ;  /* 0x020c00078bda7984 */ /* 0x000fe80008000800 */
[----:B------:R-:W-:Y:S01]  /*23890*/  LDS R217, [R252+UR7+0x20800] ;  /* 0x02080007fcd97984 */ /* 0x000fe20008000800 */
[C---:B------:R-:W-:Y:S03]  /*238a0*/  HMMA.1688.F32.TF32 R212, R140.reuse, R60, R96 ;  /* 0x0000003c8cd4723c */ /* 0x040fe60000081060 */
[----:B------:R-:W-:Y:S04]  /*238b0*/  LDS R96, [R139+UR7+0x20080] ;  /* 0x020080078b607984 */ /* 0x000fe80008000800 */
[----:B------:R-:W-:Y:S04]  /*238c0*/  LDS R98, [R139+UR7+0x20480] ;  /* 0x020480078b627984 */ /* 0x000fe80008000800 */
[----:B------:R-:W-:Y:S01]  /*238d0*/  LDS R97, [R252+UR7+0x20080] ;  /* 0x02008007fc617984 */ /* 0x000fe20008000800 */
[----:B------:R-:W-:Y:S01]  /*238e0*/  IMAD.MOV.U32 R230, RZ, RZ, R4 ;  /* 0x000000ffffe67224 */ /* 0x000fe200078e0004 */
[----:B------:R-:W-:Y:S01]  /*238f0*/  MOV R73, R6 ;  /* 0x0000000600497202 */ /* 0x000fe20000000f00 */
[----:B------:R-:W-:Y:S01]  /*23900*/  IMAD.MOV.U32 R72, RZ, RZ, R5 ;  /* 0x000000ffff487224 */ /* 0x000fe200078e0005 */
[----:B------:R-:W1:Y:S03]  /*23910*/  LDS R99, [R252+UR7+0x20480] ;  /* 0x02048007fc637984 */ /* 0x000e660008000800 */
[----:B------:R-:W-:Y:S01]  /*23920*/  IMAD.MOV.U32 R75, RZ, RZ, R8 ;  /* 0x000000ffff4b7224 */ /* 0x000fe200078e0008 */
[----:B------:R-:W-:Y:S01]  /*23930*/  MOV R6, R11 ;  /* 0x0000000b00067202 */ /* 0x000fe20000000f00 */
[----:B------:R-:W-:Y:S01]  /*23940*/  IMAD.MOV.U32 R4, RZ, RZ, R9 ;  /* 0x000000ffff047224 */ /* 0x000fe200078e0009 */
[----:B------:R-:W-:Y:S01]  /*23950*/  HMMA.1688.F32.TF32 R76, R140, R248, R76 ;  /* 0x000000f88c4c723c */ /* 0x000fe2000008104c */
[----:B------:R-:W-:Y:S01]  /*23960*/  IMAD.MOV.U32 R5, RZ, RZ, R10 ;  /* 0x000000ffff057224 */ /* 0x000fe200078e000a */
[----:B------:R-:W-:Y:S04]  /*23970*/  LDS R219, [R252+UR7+0x20c00] ;  /* 0x020c0007fcdb7984 */ /* 0x000fe80008000800 */
[----:B------:R-:W-:Y:S01]  /*23980*/  HMMA.1688.F32.TF32 R8, R236, R60, R224 ;  /* 0x0000003cec08723c */ /* 0x000fe200000810e0 */
[----:B------:R-:W-:-:S05]  /*23990*/  IMAD.MOV.U32 R74, RZ, RZ, R7 ;  /* 0x000000ffff4a7224 */ /* 0x000fca00078e0007 */
[----:B------:R-:W-:Y:S04]  /*239a0*/  STL [R1+0x167c], R74 ;  /* 0x00167c4a01007387 */ /* 0x000fe80000100800 */
[----:B------:R-:W-:Y:S04]  /*239b0*/  STL [R1+0x1678], R73 ;  /* 0x0016784901007387 */ /* 0x000fe80000100800 */
[----:B------:R1:W-:Y:S04]  /*239c0*/  STL [R1+0x1674], R72 ;  /* 0x0016744801007387 */ /* 0x0003e80000100800 */
[----:B------:R1:W-:Y:S06]  /*239d0*/  STL [R1+0x1670], R230 ;  /* 0x001670e601007387 */ /* 0x0003ec0000100800 */
[----:B-1----:R-:W-:-:S02]  /*239e0*/  IMAD.MOV.U32 R72, RZ, RZ, R8 ;  /* 0x000000ffff487224 */ /* 0x002fc400078e0008 */
[----:B------:R-:W-:Y:S01]  /*239f0*/  IMAD.MOV.U32 R229, RZ, RZ, R10 ;  /* 0x000000ffffe57224 */ /* 0x000fe200078e000a */
[----:B------:R-:W-:Y:S01]  /*23a00*/  LDS R8, [R245+UR7+0x20080] ;  /* 0x02008007f5087984 */ /* 0x000fe20008000800 */
[----:B------:R-:W-:Y:S02]  /*23a10*/  IMAD.MOV.U32 R230, RZ, RZ, R9 ;  /* 0x000000ffffe67224 */ /* 0x000fe400078e0009 */
[----:B------:R-:W-:Y:S01]  /*23a20*/  IMAD.MOV.U32 R228, RZ, RZ, R11 ;  /* 0x000000ffffe47224 */ /* 0x000fe200078e000b */
[----:B------:R-:W-:Y:S04]  /*23a30*/  LDS R10, [R245+UR7+0x20480] ;  /* 0x02048007f50a7984 */ /* 0x000fe80008000800 */
[----:B------:R-:W-:Y:S04]  /*23a40*/  LDS R9, [R244+UR7+0x20080] ;  /* 0x02008007f4097984 */ /* 0x000fe80008000800 */
[----:B------:R5:W1:Y:S04]  /*23a50*/  LDS R11, [R244+UR7+0x20480] ;  /* 0x02048007f40b7984 */ /* 0x000a680008000800 */
[----:B------:R-:W-:Y:S04]  /*23a60*/  STL [R1+0x168c], R6 ;  /* 0x00168c0601007387 */ /* 0x000fe80000100800 */
[----:B------:R-:W-:Y:S04]  /*23a70*/  STL [R1+0x1688], R5 ;  /* 0x0016880501007387 */ /* 0x000fe80000100800 */
[----:B------:R5:W-:Y:S04]  /*23a80*/  STL [R1+0x1684], R4 ;  /* 0x0016840401007387 */ /* 0x000be80000100800 */
[----:B------:R5:W-:Y:S04]  /*23a90*/  STL [R1+0x1680], R75 ;  /* 0x0016804b01007387 */ /* 0x000be80000100800 */
[----:B------:R1:W-:Y:S04]  /*23aa0*/  STL [R1+0x1694], R230 ;  /* 0x001694e601007387 */ /* 0x0003e80000100800 */
[----:B------:R1:W-:Y:S01]  /*23ab0*/  STL [R1+0x1690], R72 ;  /* 0x0016904801007387 */ /* 0x0003e20000100800 */
[C---:B--2---:R-:W-:Y:S06]  /*23ac0*/  HMMA.1688.F32.TF32 R112, R236.reuse, R32, R112 ;  /* 0x00000020ec70723c */ /* 0x044fec0000081070 */
[C---:B---3--:R-:W-:Y:S06]  /*23ad0*/  HMMA.1688.F32.TF32 R108, R236.reuse, R40, R108 ;  /* 0x00000028ec6c723c */ /* 0x048fec000008106c */
[C---:B----4-:R-:W-:Y:S06]  /*23ae0*/  HMMA.1688.F32.TF32 R104, R236.reuse, R44, R104 ;  /* 0x0000002cec68723c */ /* 0x050fec0000081068 */
[C---:B-----5:R-:W-:Y:S06]  /*23af0*/  HMMA.1688.F32.TF32 R244, R236.reuse, R48, R100 ;  /* 0x00000030ecf4723c */ /* 0x060fec0000081064 */
[----:B------:R-:W-:Y:S01]  /*23b00*/  HMMA.1688.F32.TF32 R236, R236, R164, R144 ;  /* 0x000000a4ecec723c */ /* 0x000fe20000081090 */
[----:B------:R-:W-:Y:S01]  /*23b10*/  MOV R4, R112 ;  /* 0x0000007000047202 */ /* 0x000fe20000000f00 */
[----:B------:R-:W-:-:S09]  /*23b20*/  IMAD.MOV.U32 R75, RZ, RZ, R113 ;  /* 0x000000ffff4b7224 */ /* 0x000fd200078e0071 */
[----:B------:R-:W-:Y:S01]  /*23b30*/  STL.64 [R1+0x8], R106 ;  /* 0x0000086a01007387 */ /* 0x000fe20000100a00 */
[----:B------:R-:W-:-:S05]  /*23b40*/  IMAD.MOV.U32 R74, RZ, RZ, R114 ;  /* 0x000000ffff4a7224 */ /* 0x000fca00078e0072 */
[----:B------:R-:W-:Y:S04]  /*23b50*/  STL.64 [R1+0x15b0], R246 ;  /* 0x0015b0f601007387 */ /* 0x000fe80000100a00 */
[----:B------:R-:W-:Y:S04]  /*23b60*/  STL.64 [R1+0x15a8], R244 ;  /* 0x0015a8f401007387 */ /* 0x000fe80000100a00 */
[----:B------:R2:W-:Y:S01]  /*23b70*/  STL.64 [R1+0x15c0], R242 ;  /* 0x0015c0f201007387 */ /* 0x0005e20000100a00 */
[----:B------:R-:W-:-:S03]  /*23b80*/  IMAD.MOV.U32 R73, RZ, RZ, R115 ;  /* 0x000000ffff497224 */ /* 0x000fc600078e0073 */
[----:B------:R3:W-:Y:S04]  /*23b90*/  STL.64 [R1+0x15b8], R240 ;  /* 0x0015b8f001007387 */ /* 0x0007e80000100a00 */
[----:B------:R-:W-:Y:S04]  /*23ba0*/  STL.64 [R1+0x15d0], R238 ;  /* 0x0015d0ee01007387 */ /* 0x000fe80000100a00 */
[----:B------:R-:W-:Y:S04]  /*23bb0*/  STL.64 [R1+0x15c8], R236 ;  /* 0x0015c8ec01007387 */ /* 0x000fe80000100a00 */
[----:B------:R-:W4:Y:S04]  /*23bc0*/  LDL.LU.64 R112, [R1+0x2e0] ;  /* 0x0002e00001707983 */ /* 0x000f280000300a00 */
[----:B------:R-:W4:Y:S01]  /*23bd0*/  LDL.LU.64 R114, [R1+0x2e8] ;  /* 0x0002e80001727983 */ /* 0x000f220000300a00 */
[C---:B------:R-:W-:Y:S03]  /*23be0*/  HMMA.1688.F32.TF32 R224, R96.reuse, R12, R92 ;  /* 0x0000000c60e0723c */ /* 0x040fe6000008105c */
[----:B------:R-:W5:Y:S03]  /*23bf0*/  LDL.LU.64 R144, [R1+0x2d0] ;  /* 0x0002d00001907983 */ /* 0x000f660000300a00 */
[C---:B------:R-:W-:Y:S01]  /*23c00*/  HMMA.1688.F32.TF32 R156, R96.reuse, R16, R156 ;  /* 0x00000010609c723c */ /* 0x040fe2000008109c */
[----:B------:R-:W5:Y:S05]  /*23c10*/  LDL.LU.64 R146, [R1+0x2d8] ;  /* 0x0002d80001927983 */ /* 0x000f6a0000300a00 */
[C---:B------:R-:W-:Y:S06]  /*23c20*/  HMMA.1688.F32.TF32 R116, R96.reuse, R84, R116 ;  /* 0x000000546074723c */ /* 0x040fec0000081074 */
[C---:B------:R-:W-:Y:S06]  /*23c30*/  HMMA.1688.F32.TF32 R20, R96.reuse, R52, R20 ;  /* 0x000000346014723c */ /* 0x040fec0000081014 */
[----:B------:R-:W-:Y:S06]  /*23c40*/  HMMA.1688.F32.TF32 R28, R96, R88, R28 ;  /* 0x00000058601c723c */ /* 0x000fec000008101c */
[----:B------:R-:W-:Y:S01]  /*23c50*/  HMMA.1688.F32.TF32 R192, R140, R164, R192 ;  /* 0x000000a48cc0723c */ /* 0x000fe200000810c0 */
[----:B------:R-:W5:Y:S04]  /*23c60*/  LDL.LU.64 R140, [R1+0x2c0] ;  /* 0x0002c000018c7983 */ /* 0x000f680000300a00 */
[----:B------:R-:W5:Y:S01]  /*23c70*/  LDL.LU.64 R142, [R1+0x2c8] ;  /* 0x0002c800018e7983 */ /* 0x000f620000300a00 */
[----:B------:R-:W-:Y:S03]  /*23c80*/  HMMA.1688.F32.TF32 R64, R96, R36, R64 ;  /* 0x000000246040723c */ /* 0x000fe60000081040 */
[----:B------:R-:W5:Y:S01]  /*23c90*/  LDL.LU.64 R136, [R1+0x2b0] ;  /* 0x0002b00001887983 */ /* 0x000f620000300a00 */
[----:B-1----:R-:W-:Y:S01]  /*23ca0*/  IMAD.MOV.U32 R230, RZ, RZ, R108 ;  /* 0x000000ffffe67224 */ /* 0x002fe200078e006c */
[----:B------:R-:W-:-:S02]  /*23cb0*/  MOV R72, R109 ;  /* 0x0000006d00487202 */ /* 0x000fc40000000f00 */
[----:B------:R-:W5:Y:S01]  /*23cc0*/  LDL.LU.64 R138, [R1+0x2b8] ;  /* 0x0002b800018a7983 */ /* 0x000f620000300a00 */
[----:B------:R-:W-:-:S03]  /*23cd0*/  IMAD.MOV.U32 R6, RZ, RZ, R110 ;  /* 0x000000ffff067224 */ /* 0x000fc600078e006e */
[----:B------:R-:W5:Y:S01]  /*23ce0*/  LDL.LU.64 R100, [R1+0x2a0] ;  /* 0x0002a00001647983 */ /* 0x000f620000300a00 */
[----:B------:R-:W-:-:S03]  /*23cf0*/  IMAD.MOV.U32 R5, RZ, RZ, R111 ;  /* 0x000000ffff057224 */ /* 0x000fc600078e006f */
[----:B------:R-:W5:Y:S01]  /*23d00*/  LDL.LU.64 R102, [R1+0x2a8] ;  /* 0x0002a80001667983 */ /* 0x000f620000300a00 */
[----:B------:R-:W-:Y:S02]  /*23d10*/  IMAD.MOV.U32 R7, RZ, RZ, R104 ;  /* 0x000000ffff077224 */ /* 0x000fe400078e0068 */
[----:B------:R-:W-:Y:S01]  /*23d20*/  IMAD.MOV.U32 R231, RZ, RZ, R105 ;  /* 0x000000ffffe77224 */ /* 0x000fe200078e0069 */
[----:B------:R-:W5:Y:S01]  /*23d30*/  LDL.LU.64 R108, [R1+0x290] ;  /* 0x00029000016c7983 */ /* 0x000f620000300a00 */
[----:B--2---:R-:W-:-:S03]  /*23d40*/  IMAD.MOV.U32 R242, RZ, RZ, R133 ;  /* 0x000000fffff27224 */ /* 0x004fc600078e0085 */
[----:B------:R-:W2:Y:S01]  /*23d50*/  LDL.LU.64 R110, [R1+0x298] ;  /* 0x00029800016e7983 */ /* 0x000ea20000300a00 */
[----:B------:R-:W-:Y:S01]  /*23d60*/  IMAD.MOV.U32 R243, RZ, RZ, R132 ;  /* 0x000000fffff37224 */ /* 0x000fe200078e0084 */
[----:B---3--:R-:W-:Y:S02]  /*23d70*/  MOV R240, R135 ;  /* 0x0000008700f07202 */ /* 0x008fe40000000f00 */
[----:B------:R-:W3:Y:S01]  /*23d80*/  LDL.LU.64 R104, [R1+0x280] ;  /* 0x0002800001687983 */ /* 0x000ee20000300a00 */
[----:B------:R-:W-:-:S03]  /*23d90*/  IMAD.MOV.U32 R241, RZ, RZ, R134 ;  /* 0x000000fffff17224 */ /* 0x000fc600078e0086 */
[----:B------:R-:W3:Y:S04]  /*23da0*/  LDL.LU.64 R106, [R1+0x288] ;  /* 0x00028800016a7983 */ /* 0x000ee80000300a00 */
[----:B------:R-:W2:Y:S04]  /*23db0*/  LDL.LU.64 R132, [R1+0x260] ;  /* 0x0002600001847983 */ /* 0x000ea80000300a00 */
[----:B------:R-:W2:Y:S04]  /*23dc0*/  LDL.LU.64 R134, [R1+0x268] ;  /* 0x0002680001867983 */ /* 0x000ea80000300a00 */
[----:B------:R-:W-:Y:S04]  /*23dd0*/  STL.64 [R1+0x15e0], R226 ;  /* 0x0015e0e201007387 */ /* 0x000fe80000100a00 */
[----:B------:R-:W-:Y:S04]  /*23de0*/  STL.64 [R1+0x15d8], R224 ;  /* 0x0015d8e001007387 */ /* 0x000fe80000100a00 */
[----:B------:R-:W-:Y:S04]  /*23df0*/  STL.64 [R1+0x15f0], R158 ;  /* 0x0015f09e01007387 */ /* 0x000fe80000100a00 */
[----:B------:R-:W-:Y:S04]  /*23e00*/  STL.64 [R1+0x15e8], R156 ;  /* 0x0015e89c01007387 */ /* 0x000fe80000100a00 */
[----:B------:R-:W-:Y:S04]  /*23e10*/  STL.64 [R1+0x1600], R118 ;  /* 0x0016007601007387 */ /* 0x000fe80000100a00 */
[----:B------:R1:W-:Y:S04]  /*23e20*/  STL.64 [R1+0x15f8], R116 ;  /* 0x0015f87401007387 */ /* 0x0003e80000100a00 */
[----:B------:R-:W-:Y:S04]  /*23e30*/  STL.64 [R1+0x1610], R22 ;  /* 0x0016101601007387 */ /* 0x000fe80000100a00 */
[----:B------:R-:W-:Y:S04]  /*23e40*/  STL.64 [R1+0x1608], R20 ;  /* 0x0016081401007387 */ /* 0x000fe80000100a00 */
[----:B------:R-:W-:Y:S04]  /*23e50*/  STL.64 [R1+0x1620], R30 ;  /* 0x0016201e01007387 */ /* 0x000fe80000100a00 */
[----:B------:R-:W-:Y:S04]  /*23e60*/  STL.64 [R1+0x1618], R28 ;  /* 0x0016181c01007387 */ /* 0x000fe80000100a00 */
[----:B------:R-:W-:Y:S04]  /*23e70*/  STL.64 [R1+0x1630], R66 ;  /* 0x0016304201007387 */ /* 0x000fe80000100a00 */
[----:B------:R1:W-:Y:S01]  /*23e80*/  STL.64 [R1+0x1628], R64 ;  /* 0x0016284001007387 */ /* 0x0003e20000100a00 */
[----:B------:R-:W-:Y:S01]  /*23e90*/  IMAD.MOV.U32 R244, RZ, RZ, R19 ;  /* 0x000000fffff47224 */ /* 0x000fe200078e0013 */
[----:B----4-:R-:W-:Y:S02]  /*23ea0*/  HMMA.1688.F32.TF32 R204, R8, R12, R112 ;  /* 0x0000000c08cc723c */ /* 0x010fe40000081070 */
[----:B------:R-:W4:Y:S04]  /*23eb0*/  LDL.LU.64 R112, [R1+0x250] ;  /* 0x0002500001707983 */ /* 0x000f280000300a00 */
[----:B------:R-:W4:Y:S04]  /*23ec0*/  LDL.LU.64 R114, [R1+0x258] ;  /* 0x0002580001727983 */ /* 0x000f280000300a00 */
[----:B------:R-:W4:Y:S04]  /*23ed0*/  LDL.LU.64 R120, [R1+0x240] ;  /* 0x0002400001787983 */ /* 0x000f280000300a00 */
[----:B------:R-:W4:Y:S04]  /*23ee0*/  LDL.LU.64 R122, [R1+0x248] ;  /* 0x00024800017a7983 */ /* 0x000f280000300a00 */
[----:B------:R-:W4:Y:S04]  /*23ef0*/  LDL.LU.64 R124, [R1+0x230] ;  /* 0x00023000017c7983 */ /* 0x000f280000300a00 */
[----:B------:R-:W4:Y:S04]  /*23f00*/  LDL.LU.64 R126, [R1+0x238] ;  /* 0x00023800017e7983 */ /* 0x000f280000300a00 */
[----:B------:R-:W4:Y:S04]  /*23f10*/  LDL.LU.64 R128, [R1+0x210] ;  /* 0x0002100001807983 */ /* 0x000f280000300a00 */
[----:B------:R-:W4:Y:S04]  /*23f20*/  LDL.LU.64 R130, [R1+0x218] ;  /* 0x0002180001827983 */ /* 0x000f280000300a00 */
[----:B-1----:R-:W4:Y:S04]  /*23f30*/  LDL.LU.64 R116, [R1+0x200] ;  /* 0x0002000001747983 */ /* 0x002f280000300a00 */
[----:B------:R-:W4:Y:S04]  /*23f40*/  LDL.LU.64 R118, [R1+0x208] ;  /* 0x0002080001767983 */ /* 0x000f280000300a00 */
[----:B------:R-:W4:Y:S04]  /*23f50*/  LDL.LU.64 R64, [R1+0x1f0] ;  /* 0x0001f00001407983 */ /* 0x000f280000300a00 */
[----:B------:R-:W4:Y:S04]  /*23f60*/  LDL.LU.64 R66, [R1+0x1f8] ;  /* 0x0001f80001427983 */ /* 0x000f280000300a00 */
[----:B------:R-:W4:Y:S04]  /*23f70*/  LDL R12, [R1+0xd34] ;  /* 0x000d3400010c7983 */ /* 0x000f280000100800 */
[----:B------:R-:W4:Y:S04]  /*23f80*/  LDL R13, [R1+0xd38] ;  /* 0x000d3800010d7983 */ /* 0x000f280000100800 */
[----:B------:R-:W4:Y:S04]  /*23f90*/  LDL.LU.64 R28, [R1+0x1e0] ;  /* 0x0001e000011c7983 */ /* 0x000f280000300a00 */
[----:B------:R-:W4:Y:S04]  /*23fa0*/  LDL.LU.64 R30, [R1+0x1e8] ;  /* 0x0001e800011e7983 */ /* 0x000f280000300a00 */
[----:B------:R-:W4:Y:S04]  /*23fb0*/  LDL.LU.64 R20, [R1+0x1d0] ;  /* 0x0001d00001147983 */ /* 0x000f280000300a00 */
[----:B------:R-:W4:Y:S04]  /*23fc0*/  LDL.LU.64 R22, [R1+0x1d8] ;  /* 0x0001d80001167983 */ /* 0x000f280000300a00 */
[----:B------:R-:W4:Y:S01]  /*23fd0*/  LDL.LU R19, [R1+0x1708] ;  /* 0x0017080001137983 */ /* 0x000f220000300800 */
[C---:B------:R-:W-:Y:S06]  /*23fe0*/  HMMA.1688.F32.TF32 R148, R96.reuse, R80, R148 ;  /* 0x000000506094723c */ /* 0x040fec0000081094 */
        /* <DEDUP_REMOVED lines=8> */
[----:B------:R-:W-:Y:S06]  /*24070*/  HMMA.1688.F32.TF32 R200, R96, R164, R200 ;  /* 0x000000a460c8723c */ /* 0x000fec00000810c8 */
[C---:B-----5:R-:W-:Y:S06]  /*24080*/  HMMA.1688.F32.TF32 R208, R8.reuse, R16, R144 ;  /* 0x0000001008d0723c */ /* 0x060fec0000081090 */
[C---:B------:R-:W-:Y:S06]  /*24090*/  HMMA.1688.F32.TF32 R144, R8.reuse, R84, R140 ;  /* 0x000000540890723c */ /* 0x040fec000008108c */
[C---:B------:R-:W-:Y:S06]  /*240a0*/  HMMA.1688.F32.TF32 R92, R8.reuse, R52, R136 ;  /* 0x00000034085c723c */ /* 0x040fec0000081088 */
[C---:B--2---:R-:W-:Y:S06]  /*240b0*/  HMMA.1688.F32.TF32 R96, R8.reuse, R68, R132 ;  /* 0x000000440860723c */ /* 0x044fec0000081084 */
[C---:B------:R-:W-:Y:S06]  /*240c0*/  HMMA.1688.F32.TF32 R100, R8.reuse, R88, R100 ;  /* 0x000000580864723c */ /* 0x040fec0000081064 */
[C---:B------:R-:W-:Y:S06]  /*240d0*/  HMMA.1688.F32.TF32 R108, R8.reuse, R36, R108 ;  /* 0x00000024086c723c */ /* 0x040fec000008106c */
[----:B---3--:R-:W-:Y:S01]  /*240e0*/  HMMA.1688.F32.TF32 R104, R8, R80, R104 ;  /* 0x000000500868723c */ /* 0x008fe20000081068 */
[----:B------:R-:W-:Y:S01]  /*240f0*/  MOV R245, R166 ;  /* 0x000000a600f57202 */ /* 0x000fe20000000f00 */
[----:B------:R-:W-:Y:S01]  /*24100*/  IMAD.MOV.U32 R246, RZ, RZ, R167 ;  /* 0x000000fffff67224 */ /* 0x000fe200078e00a7 */
[----:B------:R-:W2:Y:S01]  /*24110*/  LDL.LU R166, [R1+0x1704] ;  /* 0x0017040001a67983 */ /* 0x000ea20000300800 */
[----:B------:R-:W-:-:S03]  /*24120*/  IMAD.MOV.U32 R247, RZ, RZ, R250 ;  /* 0x000000fffff77224 */ /* 0x000fc600078e00fa */
[----:B------:R-:W2:Y:S01]  /*24130*/  LDL.LU R167, [R1+0x1700] ;  /* 0x0017000001a77983 */ /* 0x000ea20000300800 */
[----:B------:R-:W-:-:S03]  /*24140*/  IMAD.MOV.U32 R156, RZ, RZ, R251 ;  /* 0x000000ffff9c7224 */ /* 0x000fc600078e00fb */
[----:B------:R-:W3:Y:S01]  /*24150*/  LDL.LU R250, [R1+0x16fc] ;  /* 0x0016fc0001fa7983 */ /* 0x000ee20000300800 */
[----:B------:R-:W-:Y:S01]  /*24160*/  IMAD.MOV.U32 R157, RZ, RZ, R50 ;  /* 0x000000ffff9d7224 */ /* 0x000fe200078e0032 */
[----:B------:R-:W-:Y:S01]  /*24170*/  MOV R159, R46 ;  /* 0x0000002e009f7202 */ /* 0x000fe20000000f00 */
[----:B------:R-:W-:Y:S01]  /*24180*/  IMAD.MOV.U32 R158, RZ, RZ, R51 ;  /* 0x000000ffff9e7224 */ /* 0x000fe200078e0033 */
[----:B------:R-:W-:Y:S01]  /*24190*/  MOV R237, R87 ;  /* 0x0000005700ed7202 */ /* 0x000fe20000000f00 */
[----:B------:R-:W-:Y:S02]  /*241a0*/  IMAD.MOV.U32 R236, RZ, RZ, R86 ;  /* 0x000000ffffec7224 */ /* 0x000fe400078e0056 */
[----:B------:R-:W-:Y:S02]  /*241b0*/  IMAD.MOV.U32 R238, RZ, RZ, R54 ;  /* 0x000000ffffee7224 */ /* 0x000fe400078e0036 */
[----:B------:R-:W-:Y:S01]  /*241c0*/  IMAD.MOV.U32 R239, RZ, RZ, R55 ;  /* 0x000000ffffef7224 */ /* 0x000fe200078e0037 */
[C---:B----4-:R-:W-:Y:S06]  /*241d0*/  HMMA.1688.F32.TF32 R112, R8.reuse, R56, R112 ;  /* 0x000000380870723c */ /* 0x050fec0000081070 */
[C---:B------:R-:W-:Y:S06]  /*241e0*/  HMMA.1688.F32.TF32 R120, R8.reuse, R60, R120 ;  /* 0x0000003c0878723c */ /* 0x040fec0000081078 */
[C---:B------:R-:W-:Y:S06]  /*241f0*/  HMMA.1688.F32.TF32 R124, R8.reuse, R32, R124 ;  /* 0x00000020087c723c */ /* 0x040fec000008107c */
[C---:B------:R-:W-:Y:S06]  /*24200*/  HMMA.1688.F32.TF32 R128, R8.reuse, R40, R128 ;  /* 0x000000280880723c */ /* 0x040fec0000081080 */
[C---:B------:R-:W-:Y:S06]  /*24210*/  HMMA.1688.F32.TF32 R132, R8.reuse, R44, R116 ;  /* 0x0000002c0884723c */ /* 0x040fec0000081074 */
[C---:B------:R-:W-:Y:S06]  /*24220*/  HMMA.1688.F32.TF32 R136, R8.reuse, R48, R64 ;  /* 0x000000300888723c */ /* 0x040fec0000081040 */
[C---:B------:R-:W-:Y:S06]  /*24230*/  HMMA.1688.F32.TF32 R140, R8.reuse, R248, R28 ;  /* 0x000000f8088c723c */ /* 0x040fec000008101c */
[----:B------:R-:W-:Y:S06]  /*24240*/  HMMA.1688.F32.TF32 R8, R8, R164, R20 ;  /* 0x000000a40808723c */ /* 0x000fec0000081014 */
[----:B------:R-:W-:Y:S05]  /*24250*/  HMMA.1688.F32.TF32 R20, R216, R18, R240 ;  /* 0x00000012d814723c */ /* 0x000fea00000810f0 */
[----:B------:R1:W-:Y:S04]  /*24260*/  STL [R1+0x15a4], R139 ;  /* 0x0015a48b01007387 */ /* 0x0003e80000100800 */
[----:B------:R-:W3:Y:S04]  /*24270*/  LDL.LU R251, [R1+0x16f8] ;  /* 0x0016f80001fb7983 */ /* 0x000ee80000300800 */
[----:B------:R-:W4:Y:S04]  /*24280*/  LDL.LU R50, [R1+0x16f4] ;  /* 0x0016f40001327983 */ /* 0x000f280000300800 */
[----:B------:R-:W4:Y:S04]  /*24290*/  LDL.LU R51, [R1+0x16f0] ;  /* 0x0016f00001337983 */ /* 0x000f280000300800 */
[----:B------:R-:W5:Y:S01]  /*242a0*/  LDL.LU R46, [R1+0x16ec] ;  /* 0x0016ec00012e7983 */ /* 0x000f620000300800 */
[----:B------:R-:W-:-:S02]  /*242b0*/  MOV R116, R35 ;  /* 0x0000002300747202 */ /* 0x000fc40000000f00 */
[----:B-1----:R-:W-:Y:S01]  /*242c0*/  IMAD.MOV.U32 R139, RZ, RZ, R20 ;  /* 0x000000ffff8b7224 */ /* 0x002fe200078e0014 */
[----:B------:R-:W-:Y:S01]  /*242d0*/  MOV R248, R22 ;  /* 0x0000001600f87202 */ /* 0x000fe20000000f00 */
[----:B------:R-:W-:Y:S02]  /*242e0*/  IMAD.MOV.U32 R249, RZ, RZ, R21 ;  /* 0x000000fffff97224 */ /* 0x000fe400078e0015 */
[----:B------:R-:W-:Y:S02]  /*242f0*/  IMAD.MOV.U32 R20, RZ, RZ, R47 ;  /* 0x000000ffff147224 */ /* 0x000fe400078e002f */
[----:B------:R-:W5:Y:S01]  /*24300*/  LDL.LU R47, [R1+0x16e8] ;  /* 0x0016e800012f7983 */ /* 0x000f620000300800 */
[----:B------:R-:W-:Y:S02]  /*24310*/  IMAD.MOV.U32 R21, RZ, RZ, R42 ;  /* 0x000000ffff157224 */ /* 0x000fe400078e002a */
[----:B------:R-:W-:Y:S01]  /*24320*/  IMAD.MOV.U32 R165, RZ, RZ, R23 ;  /* 0x000000ffffa57224 */ /* 0x000fe200078e0017 */
[----:B------:R-:W2:Y:S01]  /*24330*/  LDL.LU R42, [R1+0x16e4] ;  /* 0x0016e400012a7983 */ /* 0x000ea20000300800 */
[----:B------:R-:W-:-:S02]  /*24340*/  IMAD.MOV.U32 R22, RZ, RZ, R43 ;  /* 0x000000ffff167224 */ /* 0x000fc400078e002b */
[----:B------:R-:W-:Y:S01]  /*24350*/  IMAD.MOV.U32 R23, RZ, RZ, R34 ;  /* 0x000000ffff177224 */ /* 0x000fe200078e0022 */
[----:B------:R-:W2:Y:S01]  /*24360*/  LDL.LU R43, [R1+0x16e0] ;  /* 0x0016e000012b7983 */ /* 0x000ea20000300800 */
[----:B------:R-:W-:-:S03]  /*24370*/  IMAD.MOV.U32 R117, RZ, RZ, R62 ;  /* 0x000000ffff757224 */ /* 0x000fc600078e003e */
[----:B------:R-:W3:Y:S01]  /*24380*/  LDL.LU R34, [R1+0x16dc] ;  /* 0x0016dc0001227983 */ /* 0x000ee20000300800 */
[----:B------:R-:W-:-:S03]  /*24390*/  IMAD.MOV.U32 R118, RZ, RZ, R63 ;  /* 0x000000ffff767224 */ /* 0x000fc600078e003f */
[----:B------:R-:W3:Y:S01]  /*243a0*/  LDL.LU R35, [R1+0x16d8] ;  /* 0x0016d80001237983 */ /* 0x000ee20000300800 */
[----:B------:R-:W-:-:S03]  /*243b0*/  IMAD.MOV.U32 R119, RZ, RZ, R58 ;  /* 0x000000ffff777224 */ /* 0x000fc600078e003a */
[----:B------:R-:W4:Y:S04]  /*243c0*/  LDL.LU R62, [R1+0x16d4] ;  /* 0x0016d400013e7983 */ /* 0x000f280000300800 */
[----:B------:R-:W4:Y:S04]  /*243d0*/  LDL.LU R63, [R1+0x16d0] ;  /* 0x0016d000013f7983 */ /* 0x000f280000300800 */
[----:B------:R-:W5:Y:S04]  /*243e0*/  LDL.LU R58, [R1+0x16cc] ;  /* 0x0016cc00013a7983 */ /* 0x000f680000300800 */
[----:B------:R-:W2:Y:S04]  /*243f0*/  LDL.LU R86, [R1+0x16c8] ;  /* 0x0016c80001567983 */ /* 0x000ea80000300800 */
[----:B------:R-:W2:Y:S04]  /*24400*/  LDL.LU R87, [R1+0x16c4] ;  /* 0x0016c40001577983 */ /* 0x000ea80000300800 */
[----:B------:R-:W3:Y:S04]  /*24410*/  LDL.LU R54, [R1+0x16c0] ;  /* 0x0016c00001367983 */ /* 0x000ee80000300800 */
[----:B------:R-:W3:Y:S01]  /*24420*/  LDL.LU R55, [R1+0x16bc] ;  /* 0x0016bc0001377983 */ /* 0x000ee20000300800 */
[----:B------:R-:W-:Y:S01]  /*24430*/  IMAD.MOV.U32 R225, RZ, RZ, R3 ;  /* 0x000000ffffe17224 */ /* 0x000fe200078e0003 */
[----:B------:R-:W-:Y:S01]  /*24440*/  MOV R226, R2 ;  /* 0x0000000200e27202 */ /* 0x000fe20000000f00 */
[----:B------:R-:W-:-:S02]  /*24450*/  IMAD.MOV.U32 R227, RZ, RZ, R0 ;  /* 0x000000ffffe37224 */ /* 0x000fc400078e0000 */
[----:B------:R-:W-:Y:S02]  /*24460*/  IMAD.MOV.U32 R224, RZ, RZ, R59 ;  /* 0x000000ffffe07224 */ /* 0x000fe400078e003b */
[----:B------:R-:W5:Y:S04]  /*24470*/  LDL.LU R59, [R1+0x16b8] ;  /* 0x0016b800013b7983 */ /* 0x000f680000300800 */
[----:B------:R-:W4:Y:S01]  /*24480*/  LDL R17, [R1+0x220] ;  /* 0x0002200001117983 */ /* 0x000f220000100800 */
[----:B------:R-:W-:Y:S01]  /*24490*/  MOV R240, R91 ;  /* 0x0000005b00f07202 */ /* 0x000fe20000000f00 */
[----:B------:R-:W-:Y:S02]  /*244a0*/  IMAD.MOV.U32 R241, RZ, RZ, R83 ;  /* 0x000000fffff17224 */ /* 0x000fe400078e0053 */
[----:B------:R-:W-:-:S02]  /*244b0*/  IMAD.MOV.U32 R242, RZ, RZ, R38 ;  /* 0x000000fffff27224 */ /* 0x000fc400078e0026 */
[----:B------:R-:W-:Y:S01]  /*244c0*/  IMAD.MOV.U32 R243, RZ, RZ, R39 ;  /* 0x000000fffff37224 */ /* 0x000fe200078e0027 */
[----:B--2---:R-:W-:-:S15]  /*244d0*/  HMMA.1688.F32.TF32 R28, R216, R86, R244 ;  /* 0x00000056d81c723c */ /* 0x004fde00000810f4 */
[----:B------:R-:W-:-:S09]  /*244e0*/  NOP ;  /* 0x0000000000007918 */ /* 0x000fd20000000000 */
[----:B------:R-:W-:Y:S01]  /*244f0*/  IMAD.MOV.U32 R164, RZ, RZ, R28 ;  /* 0x000000ffffa47224 */ /* 0x000fe200078e001c */
[----:B------:R-:W-:Y:S01]  /*24500*/  MOV R0, R31 ;  /* 0x0000001f00007202 */ /* 0x000fe20000000f00 */
[----:B------:R-:W-:Y:S02]  /*24510*/  IMAD.MOV.U32 R3, RZ, RZ, R29 ;  /* 0x000000ffff037224 */ /* 0x000fe400078e001d */
[----:B------:R-:W-:Y:S02]  /*24520*/  IMAD.MOV.U32 R2, RZ, RZ, R30 ;  /* 0x000000ffff027224 */ /* 0x000fe400078e001e */
[----:B---3--:R-:W-:Y:S01]  /*24530*/  HMMA.1688.F32.TF32 R28, R216, R54, R220 ;  /* 0x00000036d81c723c */ /* 0x008fe200000810dc */
[----:B------:R-:W-:Y:S01]  /*24540*/  IMAD.MOV.U32 R244, RZ, RZ, R70 ;  /* 0x000000fffff47224 */ /* 0x000fe200078e0046 */
[----:B------:R-:W-:Y:S01]  /*24550*/  LDS R220, [R12+UR7+0x20800] ;  /* 0x020800070cdc7984 */ /* 0x000fe20008000800 */
[----:B------:R-:W-:-:S03]  /*24560*/  IMAD.MOV.U32 R245, RZ, RZ, R71 ;  /* 0x000000fffff57224 */ /* 0x000fc600078e0047 */
[----:B------:R-:W2:Y:S01]  /*24570*/  LDL.LU R70, [R1+0x16b4] ;  /* 0x0016b40001467983 */ /* 0x000ea20000300800 */
[----:B------:R-:W-:Y:S02]  /*24580*/  IMAD.MOV.U32 R246, RZ, RZ, R82 ;  /* 0x000000fffff67224 */ /* 0x000fe400078e0052 */
[----:B------:R-:W-:Y:S01]  /*24590*/  IMAD.MOV.U32 R247, RZ, RZ, R90 ;  /* 0x000000fffff77224 */ /* 0x000fe200078e005a */
[C---:B------:R-:W-:Y:S01]  /*245a0*/  HMMA.1688.F32.TF32 R168, R216.reuse, R14, R168 ;  /* 0x0000000ed8a8723c */ /* 0x040fe200000810a8 */
[----:B------:R-:W-:Y:S04]  /*245b0*/  LDS R222, [R12+UR7+0x20c00] ;  /* 0x020c00070cde7984 */ /* 0x000fe80008000800 */
[----:B------:R-:W-:Y:S04]  /*245c0*/  LDS R221, [R13+UR7+0x20800] ;  /* 0x020800070ddd7984 */ /* 0x000fe80008000800 */
[----:B------:R-:W1:Y:S04]  /*245d0*/  LDS R223, [R13+UR7+0x20c00] ;  /* 0x020c00070ddf7984 */ /* 0x000e680008000800 */
[----:B------:R-:W-:Y:S04]  /*245e0*/  STL.64 [R1+0x270], R28 ;  /* 0x0002701c01007387 */ /* 0x000fe80000100a00 */
[----:B------:R3:W-:Y:S04]  /*245f0*/  STL.64 [R1+0x278], R30 ;  /* 0x0002781e01007387 */ /* 0x0007e80000100a00 */
[----:B------:R-:W2:Y:S04]  /*24600*/  LDL.LU R71, [R1+0x16b0] ;  /* 0x0016b00001477983 */ /* 0x000ea80000300800 */
[----:B------:R-:W5:Y:S04]  /*24610*/  LDL.LU R82, [R1+0x16ac] ;  /* 0x0016ac0001527983 */ /* 0x000f680000300800 */
[----:B------:R-:W4:Y:S04]  /*24620*/  LDL.LU R90, [R1+0x16a8] ;  /* 0x0016a800015a7983 */ /* 0x000f280000300800 */
[----:B------:R-:W4:Y:S04]  /*24630*/  LDL.LU R91, [R1+0x16a4] ;  /* 0x0016a400015b7983 */ /* 0x000f280000300800 */
[----:B------:R-:W5:Y:S04]  /*24640*/  LDL.LU R83, [R1+0x16a0] ;  /* 0x0016a00001537983 */ /* 0x000f680000300800 */
[----:B------:R-:W3:Y:S04]  /*24650*/  LDL.LU R38, [R1+0x169c] ;  /* 0x00169c0001267983 */ /* 0x000ee80000300800 */
[----:B------:R-:W3:Y:S01]  /*24660*/  LDL.LU R39, [R1+0x1698] ;  /* 0x0016980001277983 */ /* 0x000ee20000300800 */
[C---:B----4-:R-:W-:Y:S06]  /*24670*/  HMMA.1688.F32.TF32 R20, R216.reuse, R90, R20 ;  /* 0x0000005ad814723c */ /* 0x050fec0000081014 */
[----:B---3--:R-:W-:-:S15]  /*24680*/  HMMA.1688.F32.TF32 R28, R216, R38, R116 ;  /* 0x00000026d81c723c */ /* 0x008fde0000081074 */
[----:B------:R-:W-:-:S02]  /*24690*/  NOP ;  /* 0x0000000000007918 */ /* 0x000fc40000000000 */
[----:B------:R5:W-:Y:S01]  /*246a0*/  STL.64 [R1+0x268], R22 ;  /* 0x0002681601007387 */ /* 0x000be20000100a00 */
[----:B------:R-:W-:Y:S01]  /*246b0*/  IMAD.MOV.U32 R68, RZ, RZ, R20 ;  /* 0x000000ffff447224 */ /* 0x000fe200078e0014 */
[----:B------:R-:W-:Y:S02]  /*246c0*/  MOV R69, R21 ;  /* 0x0000001500457202 */ /* 0x000fe40000000f00 */
[C---:B-----5:R-:W-:Y:S03]  /*246d0*/  HMMA.1688.F32.TF32 R20, R216.reuse, R82, R156 ;  /* 0x00000052d814723c */ /* 0x060fe6000008109c */
[----:B------:R3:W-:Y:S04]  /*246e0*/  STL [R1+0x1588], R69 ;  /* 0x0015884501007387 */ /* 0x0007e80000100800 */
[----:B------:R-:W-:Y:S04]  /*246f0*/  STL [R1+0x1584], R68 ;  /* 0x0015844401007387 */ /* 0x000fe80000100800 */
[----:B------:R-:W-:Y:S04]  /*24700*/  STL.64 [R1+0x250], R28 ;  /* 0x0002501c01007387 */ /* 0x000fe80000100a00 */
[----:B------:R2:W-:Y:S08]  /*24710*/  STL.64 [R1+0x258], R30 ;  /* 0x0002581e01007387 */ /* 0x0005f00000100a00 */
[----:B------:R4:W-:Y:S01]  /*24720*/  STL.64 [R1+0x240], R20 ;  /* 0x0002401401007387 */ /* 0x0009e20000100a00 */
[----:B---3--:R-:W-:Y:S01]  /*24730*/  IMAD.MOV.U32 R69, RZ, RZ, R22 ;  /* 0x000000ffff457224 */ /* 0x008fe200078e0016 */
[----:B--2---:R-:W-:Y:S01]  /*24740*/  HMMA.1688.F32.TF32 R28, R216, R70, R224 ;  /* 0x00000046d81c723c */ /* 0x004fe200000810e0 */
[----:B------:R-:W-:-:S05]  /*24750*/  IMAD.MOV.U32 R68, RZ, RZ, R23 ;  /* 0x000000ffff447224 */ /* 0x000fca00078e0017 */
[----:B----4-:R-:W-:Y:S01]  /*24760*/  HMMA.1688.F32.TF32 R20, R216, R58, R236 ;  /* 0x0000003ad814723c */ /* 0x010fe200000810ec */
[----:B------:R-:W-:Y:S04]  /*24770*/  STL [R1+0x1590], R68 ;  /* 0x0015904401007387 */ /* 0x000fe80000100800 */
[----:B------:R-:W-:-:S12]  /*24780*/  STL [R1+0x158c], R69 ;  /* 0x00158c4501007387 */ /* 0x000fd80000100800 */
[----:B------:R-:W-:Y:S04]  /*24790*/  STL.64 [R1+0x230], R28 ;  /* 0x0002301c01007387 */ /* 0x000fe80000100a00 */
[----:B------:R-:W-:Y:S04]  /*247a0*/  STL.64 [R1+0x238], R30 ;  /* 0x0002381e01007387 */ /* 0x000fe80000100a00 */
[----:B------:R2:W-:Y:S01]  /*247b0*/  STL.64 [R1+0x218], R22 ;  /* 0x0002181601007387 */ /* 0x0005e20000100a00 */
[----:B------:R-:W-:Y:S02]  /*247c0*/  IMAD.MOV.U32 R36, RZ, RZ, R20 ;  /* 0x000000ffff247224 */ /* 0x000fe400078e0014 */
[----:B------:R-:W-:-:S02]  /*247d0*/  IMAD.MOV.U32 R37, RZ, RZ, R21 ;  /* 0x000000ffff257224 */ /* 0x000fc400078e0015 */
[C---:B--2---:R-:W-:Y:S03]  /*247e0*/  HMMA.1688.F32.TF32 R20, R216.reuse, R62, R212 ;  /* 0x0000003ed814723c */ /* 0x044fe600000810d4 */
[----:B------:R-:W-:Y:S04]  /*247f0*/  STL [R1+0x1598], R37 ;  /* 0x0015982501007387 */ /* 0x000fe80000100800 */
[----:B------:R-:W-:Y:S01]  /*24800*/  STL [R1+0x1594], R36 ;  /* 0x0015942401007387 */ /* 0x000fe20000100800 */
[----:B------:R-:W-:Y:S01]  /*24810*/  HMMA.1688.F32.TF32 R28, R216, R34, R240 ;  /* 0x00000022d81c723c */ /* 0x000fe200000810f0 */
[----:B------:R-:W-:Y:S01]  /*24820*/  MOV R238, R229 ;  /* 0x000000e500ee7202 */ /* 0x000fe20000000f00 */
[----:B------:R-:W-:Y:S01]  /*24830*/  IMAD.MOV.U32 R239, RZ, RZ, R228 ;  /* 0x000000ffffef7224 */ /* 0x000fe200078e00e4 */
[----:B------:R-:W-:Y:S04]  /*24840*/  LDS R212, [R17+UR7+0x20880] ;  /* 0x0208800711d47984 */ /* 0x000fe80008000800 */
[----:B------:R-:W-:Y:S04]  /*24850*/  LDS R214, [R17+UR7+0x20c80] ;  /* 0x020c800711d67984 */ /* 0x000fe80008000800 */
[----:B------:R-:W-:Y:S04]  /*24860*/  LDS R213, [R252+UR7+0x20880] ;  /* 0x02088007fcd57984 */ /* 0x000fe80008000800 */
[----:B------:R-:W2:Y:S01]  /*24870*/  LDS R215, [R252+UR7+0x20c80] ;  /* 0x020c8007fcd77984 */ /* 0x000ea20008000800 */
[----:B------:R-:W-:-:S03]  /*24880*/  MOV R68, R22 ;  /* 0x0000001600447202 */ /* 0x000fc60000000f00 */
[----:B------:R3:W-:Y:S01]  /*24890*/  STL.64 [R1+0x200], R20 ;  /* 0x0002001401007387 */ /* 0x0007e20000100a00 */
[----:B------:R-:W-:Y:S02]  /*248a0*/  IMAD.MOV.U32 R69, RZ, RZ, R23 ;  /* 0x000000ffff457224 */ /* 0x000fe400078e0017 */
[----:B---3--:R-:W-:Y:S03]  /*248b0*/  HMMA.1688.F32.TF32 R20, R216, R42, R244 ;  /* 0x0000002ad814723c */ /* 0x008fe600000810f4 */
[----:B------:R-:W-:Y:S04]  /*248c0*/  STL [R1+0x15a0], R69 ;  /* 0x0015a04501007387 */ /* 0x000fe80000100800 */
[----:B------:R-:W-:Y:S01]  /*248d0*/  STL [R1+0x159c], R68 ;  /* 0x00159c4401007387 */ /* 0x000fe20000100800 */
[----:B------:R-:W-:-:S03]  /*248e0*/  MOV R244, R230 ;  /* 0x000000e600f47202 */ /* 0x000fc60000000f00 */
[----:B------:R-:W-:Y:S01]  /*248f0*/  STL.64 [R1+0x1f0], R28 ;  /* 0x0001f01c01007387 */ /* 0x000fe20000100a00 */
[----:B------:R-:W-:-:S03]  /*24900*/  IMAD.MOV.U32 R245, RZ, RZ, R72 ;  /* 0x000000fffff57224 */ /* 0x000fc600078e0048 */
[----:B------:R-:W-:Y:S08]  /*24910*/  STL.64 [R1+0x1f8], R30 ;  /* 0x0001f81e01007387 */ /* 0x000ff00000100a00 */
[----:B------:R3:W-:Y:S04]  /*24920*/  STL.64 [R1+0x1e8], R22 ;  /* 0x0001e81601007387 */ /* 0x0007e80000100a00 */
[----:B------:R-:W4:Y:S04]  /*24930*/  LDL.LU R230, [R1+0x1694] ;  /* 0x0016940001e67983 */ /* 0x000f280000300800 */
[----:B------:R-:W5:Y:S01]  /*24940*/  LDL.LU R72, [R1+0x1690] ;  /* 0x0016900001487983 */ /* 0x000f620000300800 */
[----:B------:R-:W-:-:S02]  /*24950*/  IMAD.MOV.U32 R246, RZ, RZ, R6 ;  /* 0x000000fffff67224 */ /* 0x000fc400078e0006 */
[----:B------:R-:W-:Y:S01]  /*24960*/  IMAD.MOV.U32 R247, RZ, RZ, R5 ;  /* 0x000000fffff77224 */ /* 0x000fe200078e0005 */
[----:B------:R-:W2:Y:S01]  /*24970*/  LDL.LU R6, [R1+0x168c] ;  /* 0x00168c0001067983 */ /* 0x000ea20000300800 */
[----:B------:R-:W-:Y:S01]  /*24980*/  IMAD.MOV.U32 R240, RZ, RZ, R4 ;  /* 0x000000fffff07224 */ /* 0x000fe200078e0004 */
[----:B------:R-:W-:Y:S02]  /*24990*/  MOV R241, R75 ;  /* 0x0000004b00f17202 */ /* 0x000fe40000000f00 */
[----:B------:R-:W2:Y:S01]  /*249a0*/  LDL.LU R5, [R1+0x1688] ;  /* 0x0016880001057983 */ /* 0x000ea20000300800 */
[----:B------:R-:W-:-:S03]  /*249b0*/  IMAD.MOV.U32 R242, RZ, RZ, R74 ;  /* 0x000000fffff27224 */ /* 0x000fc600078e004a */
[----:B------:R-:W2:Y:S01]  /*249c0*/  LDL.LU R4, [R1+0x1684] ;  /* 0x0016840001047983 */ /* 0x000ea20000300800 */
[----:B------:R-:W-:-:S03]  /*249d0*/  IMAD.MOV.U32 R243, RZ, RZ, R73 ;  /* 0x000000fffff37224 */ /* 0x000fc600078e0049 */
[----:B------:R-:W2:Y:S04]  /*249e0*/  LDL.LU R75, [R1+0x1680] ;  /* 0x00168000014b7983 */ /* 0x000ea80000300800 */
[----:B------:R-:W2:Y:S04]  /*249f0*/  LDL.LU R74, [R1+0x167c] ;  /* 0x00167c00014a7983 */ /* 0x000ea80000300800 */
[----:B------:R-:W2:Y:S01]  /*24a00*/  LDL.LU R73, [R1+0x1678] ;  /* 0x0016780001497983 */ /* 0x000ea20000300800 */
[----:B------:R-:W-:Y:S02]  /*24a10*/  IMAD.MOV.U32 R60, RZ, RZ, R20 ;  /* 0x000000ffff3c7224 */ /* 0x000fe400078e0014 */
[----:B------:R-:W-:-:S02]  /*24a20*/  IMAD.MOV.U32 R61, RZ, RZ, R21 ;  /* 0x000000ffff3d7224 */ /* 0x000fc400078e0015 */
[----:B---3--:R-:W-:-:S15]  /*24a30*/  HMMA.1688.F32.TF32 R20, R216, R46, R232 ;  /* 0x0000002ed814723c */ /* 0x008fde00000810e8 */
[----:B------:R-:W-:-:S09]  /*24a40*/  NOP ;  /* 0x0000000000007918 */ /* 0x000fd20000000000 */
[----:B------:R-:W-:Y:S01]  /*24a50*/  IMAD.MOV.U32 R52, RZ, RZ, R20 ;  /* 0x000000ffff347224 */ /* 0x000fe200078e0014 */
[----:B------:R-:W-:Y:S01]  /*24a60*/  MOV R53, R21 ;  /* 0x0000001500357202 */ /* 0x000fe20000000f00 */
[----:B------:R-:W-:Y:S02]  /*24a70*/  IMAD.MOV.U32 R233, RZ, RZ, R22 ;  /* 0x000000ffffe97224 */ /* 0x000fe400078e0016 */
[----:B------:R-:W-:Y:S02]  /*24a80*/  IMAD.MOV.U32 R232, RZ, RZ, R23 ;  /* 0x000000ffffe87224 */ /* 0x000fe400078e0017 */
[----:B------:R-:W-:Y:S01]  /*24a90*/  HMMA.1688.F32.TF32 R20, R216, R50, R24 ;  /* 0x00000032d814723c */ /* 0x000fe20000081018 */
[----:B------:R-:W-:Y:S04]  /*24aa0*/  LDS R24, [R12+UR7+0x20880] ;  /* 0x020880070c187984 */ /* 0x000fe80008000800 */
[----:B------:R-:W-:Y:S01]  /*24ab0*/  LDS R26, [R12+UR7+0x20c80] ;  /* 0x020c80070c1a7984 */ /* 0x000fe20008000800 */
[----:B----4-:R-:W-:-:S02]  /*24ac0*/  IMAD.MOV.U32 R237, RZ, RZ, R230 ;  /* 0x000000ffffed7224 */ /* 0x010fc400078e00e6 */
[----:B-----5:R-:W-:Y:S02]  /*24ad0*/  IMAD.MOV.U32 R236, RZ, RZ, R72 ;  /* 0x000000ffffec7224 */ /* 0x020fe400078e0048 */
[----:B--2---:R-:W-:Y:S01]  /*24ae0*/  IMAD.MOV.U32 R227, RZ, RZ, R6 ;  /* 0x000000ffffe37224 */ /* 0x004fe200078e0006 */
[----:B------:R-:W2:Y:S04]  /*24af0*/  LDL.LU R72, [R1+0x1674] ;  /* 0x0016740001487983 */ /* 0x000ea80000300800 */
[----:B------:R-:W3:Y:S04]  /*24b00*/  LDL.LU R230, [R1+0x1670] ;  /* 0x0016700001e67983 */ /* 0x000ee80000300800 */
[----:B------:R-:W4:Y:S04]  /*24b10*/  LDL.LU R229, [R1+0x166c] ;  /* 0x00166c0001e57983 */ /* 0x000f280000300800 */
[----:B------:R-:W5:Y:S01]  /*24b20*/  LDL.LU R228, [R1+0x1668] ;  /* 0x0016680001e47983 */ /* 0x000f620000300800 */
[----:B------:R-:W-:Y:S01]  /*24b30*/  IMAD.MOV.U32 R56, RZ, RZ, R20 ;  /* 0x000000ffff387224 */ /* 0x000fe200078e0014 */
[----:B------:R-:W-:Y:S01]  /*24b40*/  MOV R235, R22 ;  /* 0x0000001600eb7202 */ /* 0x000fe20000000f00 */
[----:B------:R-:W-:Y:S01]  /*24b50*/  IMAD.MOV.U32 R57, RZ, RZ, R21 ;  /* 0x000000ffff397224 */ /* 0x000fe200078e0015 */
[----:B------:R-:W5:Y:S01]  /*24b60*/  LDL.LU R64, [R1+0x90] ;  /* 0x0000900001407983 */ /* 0x000f620000300800 */
[----:B------:R-:W-:-:S02]  /*24b70*/  IMAD.MOV.U32 R234, RZ, RZ, R23 ;  /* 0x000000ffffea7224 */ /* 0x000fc400078e0017 */
[----:B------:R-:W-:Y:S01]  /*24b80*/  HMMA.1688.F32.TF32 R20, R216, R250, R76 ;  /* 0x000000fad814723c */ /* 0x000fe2000008104c */
[----:B------:R-:W5:Y:S04]  /*24b90*/  LDL.LU R65, [R1+0x94] ;  /* 0x0000940001417983 */ /* 0x000f680000300800 */
[----:B------:R-:W5:Y:S04]  /*24ba0*/  LDL.LU R66, [R1+0x98] ;  /* 0x0000980001427983 */ /* 0x000f680000300800 */
[----:B------:R-:W5:Y:S04]  /*24bb0*/  LDL.LU R67, [R1+0x9c] ;  /* 0x00009c0001437983 */ /* 0x000f680000300800 */
[----:B------:R-:W5:Y:S04]  /*24bc0*/  LDL.LU R28, [R1+0x80] ;  /* 0x00008000011c7983 */ /* 0x000f680000300800 */
[----:B------:R-:W5:Y:S04]  /*24bd0*/  LDL.LU R29, [R1+0x84] ;  /* 0x00008400011d7983 */ /* 0x000f680000300800 */
[----:B------:R-:W5:Y:S03]  /*24be0*/  LDL.LU R30, [R1+0x88] ;  /* 0x00008800011e7983 */ /* 0x000f660000300800 */
[----:B------:R-:W-:Y:S01]  /*24bf0*/  IMAD.MOV.U32 R69, RZ, RZ, R20 ;  /* 0x000000ffff457224 */ /* 0x000fe200078e0014 */
[----:B------:R-:W-:Y:S01]  /*24c00*/  MOV R36, R23 ;  /* 0x0000001700247202 */ /* 0x000fe20000000f00 */
[----:B------:R-:W-:Y:S01]  /*24c10*/  IMAD.MOV.U32 R68, RZ, RZ, R21 ;  /* 0x000000ffff447224 */ /* 0x000fe200078e0015 */
[----:B------:R-:W5:Y:S01]  /*24c20*/  LDL.LU R31, [R1+0x8c] ;  /* 0x00008c00011f7983 */ /* 0x000f620000300800 */
[----:B------:R-:W-:-:S02]  /*24c30*/  IMAD.MOV.U32 R37, RZ, RZ, R22 ;  /* 0x000000ffff257224 */ /* 0x000fc400078e0016 */
[----:B------:R-:W-:Y:S01]  /*24c40*/  HMMA.1688.F32.TF32 R20, R216, R166, R192 ;  /* 0x000000a6d814723c */ /* 0x000fe200000810c0 */
[----:B------:R-:W-:Y:S01]  /*24c50*/  IMAD.MOV.U32 R158, RZ, RZ, R73 ;  /* 0x000000ffff9e7224 */ /* 0x000fe200078e0049 */
[----:B------:R-:W-:Y:S01]  /*24c60*/  MOV R226, R5 ;  /* 0x0000000500e27202 */ /* 0x000fe20000000f00 */
[----:B------:R-:W-:Y:S01]  /*24c70*/  IMAD.MOV.U32 R159, RZ, RZ, R74 ;  /* 0x000000ffff9f7224 */ /* 0x000fe200078e004a */
[----:B------:R-:W-:Y:S01]  /*24c80*/  LDS R25, [R13+UR7+0x20880] ;  /* 0x020880070d197984 */ /* 0x000fe20008000800 */
[----:B------:R-:W-:Y:S02]  /*24c90*/  IMAD.MOV.U32 R224, RZ, RZ, R75 ;  /* 0x000000ffffe07224 */ /* 0x000fe400078e004b */
[----:B------:R-:W-:Y:S01]  /*24ca0*/  IMAD.MOV.U32 R225, RZ, RZ, R4 ;  /* 0x000000ffffe17224 */ /* 0x000fe200078e0004 */
[----:B-1----:R-:W-:Y:S01]  /*24cb0*/  HMMA.1688.F32.TF32 R240, R220, R34, R240 ;  /* 0x00000022dcf0723c */ /* 0x002fe200000810f0 */
[----:B------:R-:W1:-:S15]  /*24cc0*/  LDS R27, [R13+UR7+0x20c80] ;  /* 0x020c80070d1b7984 */ /* 0x000e5e0008000800 */
[----:B------:R-:W-:Y:S02]  /*24cd0*/  IMAD.MOV.U32 R219, RZ, RZ, R20 ;  /* 0x000000ffffdb7224 */ /* 0x000fe400078e0014 */
[----:B------:R-:W-:Y:S01]  /*24ce0*/  IMAD.MOV.U32 R218, RZ, RZ, R21 ;  /* 0x000000ffffda7224 */ /* 0x000fe200078e0015 */
[----:B------:R-:W5:Y:S01]  /*24cf0*/  LDL.LU R20, [R1+0x70] ;  /* 0x0000700001147983 */ /* 0x000f620000300800 */
[----:B------:R-:W-:Y:S02]  /*24d00*/  IMAD.MOV.U32 R217, RZ, RZ, R22 ;  /* 0x000000ffffd97224 */ /* 0x000fe400078e0016 */
[----:B------:R-:W-:Y:S01]  /*24d10*/  IMAD.MOV.U32 R216, RZ, RZ, R23 ;  /* 0x000000ffffd87224 */ /* 0x000fe200078e0017 */
[----:B------:R-:W5:Y:S04]  /*24d20*/  LDL.LU R21, [R1+0x74] ;  /* 0x0000740001157983 */ /* 0x000f680000300800 */
[----:B------:R-:W5:Y:S04]  /*24d30*/  LDL.LU R22, [R1+0x78] ;  /* 0x0000780001167983 */ /* 0x000f680000300800 */
[----:B------:R-:W5:Y:S04]  /*24d40*/  LDL.LU R23, [R1+0x7c] ;  /* 0x00007c0001177983 */ /* 0x000f680000300800 */
[----:B------:R-:W5:Y:S04]  /*24d50*/  LDL.LU R116, [R1+0x60] ;  /* 0x0000600001747983 */ /* 0x000f680000300800 */
[----:B------:R-:W5:Y:S01]  /*24d60*/  LDL.LU R117, [R1+0x64] ;  /* 0x0000640001757983 */ /* 0x000f620000300800 */
[----:B------:R-:W-:-:S02]  /*24d70*/  IMAD.MOV.U32 R192, RZ, RZ, R7 ;  /* 0x000000ffffc07224 */ /* 0x000fc400078e0007 */
[----:B------:R-:W-:Y:S01]  /*24d80*/  IMAD.MOV.U32 R193, RZ, RZ, R231 ;  /* 0x000000ffffc17224 */ /* 0x000fe200078e00e7 */
[----:B--2---:R-:W-:Y:S01]  /*24d90*/  MOV R157, R72 ;  /* 0x00000048009d7202 */ /* 0x004fe20000000f00 */
[----:B---3--:R-:W-:Y:S02]  /*24da0*/  IMAD.MOV.U32 R156, RZ, RZ, R230 ;  /* 0x000000ffff9c7224 */ /* 0x008fe400078e00e6 */
[----:B----4-:R-:W-:Y:S02]  /*24db0*/  IMAD.MOV.U32 R119, RZ, RZ, R229 ;  /* 0x000000ffff777224 */ /* 0x010fe400078e00e5 */
[----:B-----5:R-:W-:Y:S02]  /*24dc0*/  IMAD.MOV.U32 R118, RZ, RZ, R228 ;  /* 0x000000ffff767224 */ /* 0x020fe400078e00e4 */
[----:B------:R-:W2:Y:S04]  /*24dd0*/  LDL.LU R228, [R1+0x1664] ;  /* 0x0016640001e47983 */ /* 0x000ea80000300800 */
[----:B------:R-:W2:Y:S04]  /*24de0*/  LDL.LU R229, [R1+0x1660] ;  /* 0x0016600001e57983 */ /* 0x000ea80000300800 */
[----:B------:R-:W2:Y:S04]  /*24df0*/  LDL.LU R230, [R1+0x165c] ;  /* 0x00165c0001e67983 */ /* 0x000ea80000300800 */
[----:B------:R-:W3:Y:S04]  /*24e00*/  LDL.LU R72, [R1+0x1658] ;  /* 0x0016580001487983 */ /* 0x000ee80000300800 */
[----:B------:R-:W3:Y:S04]  /*24e10*/  LDL.LU R73, [R1+0x1654] ;  /* 0x0016540001497983 */ /* 0x000ee80000300800 */
[----:B------:R-:W3:Y:S04]  /*24e20*/  LDL.LU R74, [R1+0x1650] ;  /* 0x00165000014a7983 */ /* 0x000ee80000300800 */
[----:B------:R-:W3:Y:S04]  /*24e30*/  LDL.LU R75, [R1+0x164c] ;  /* 0x00164c00014b7983 */ /* 0x000ee80000300800 */
[----:B------:R-:W4:Y:S04]  /*24e40*/  LDL.LU R4, [R1+0x1648] ;  /* 0x0016480001047983 */ /* 0x000f280000300800 */
[----:B------:R-:W4:Y:S04]  /*24e50*/  LDL.LU R5, [R1+0x1644] ;  /* 0x0016440001057983 */ /* 0x000f280000300800 */
[----:B------:R-:W4:Y:S04]  /*24e60*/  LDL.LU R6, [R1+0x1640] ;  /* 0x0016400001067983 */ /* 0x000f280000300800 */
[----:B------:R-:W4:Y:S04]  /*24e70*/  LDL.LU R7, [R1+0x163c] ;  /* 0x00163c0001077983 */ /* 0x000f280000300800 */
[----:B------:R-:W2:Y:S01]  /*24e80*/  LDL.LU R231, [R1+0x1638] ;  /* 0x0016380001e77983 */ /* 0x000ea20000300800 */
[C---:B------:R-:W-:Y:S03]  /*24e90*/  HMMA.1688.F32.TF32 R64, R220.reuse, R54, R64 ;  /* 0x00000036dc40723c */ /* 0x040fe60000081040 */
[----:B------:R-:W5:Y:S03]  /*24ea0*/  LDL.LU R194, [R1+0x8] ;  /* 0x0000080001c27983 */ /* 0x000f660000300800 */
[C---:B------:R-:W-:Y:S01]  /*24eb0*/  HMMA.1688.F32.TF32 R28, R220.reuse, R90, R28 ;  /* 0x0000005adc1c723c */ /* 0x040fe2000008101c */
[----:B------:R-:W5:Y:S05]  /*24ec0*/  LDL.LU R195, [R1+0xc] ;  /* 0x00000c0001c37983 */ /* 0x000f6a0000300800 */
[----:B------:R-:W-:-:S15]  /*24ed0*/  HMMA.1688.F32.TF32 R20, R220, R38, R20 ;  /* 0x00000026dc14723c */ /* 0x000fde0000081014 */
[----:B------:R-:W-:-:S03]  /*24ee0*/  NOP ;  /* 0x0000000000007918 */ /* 0x000fc60000000000 */
[----:B------:R-:W-:Y:S02]  /*24ef0*/  IMAD.MOV.U32 R84, RZ, RZ, R31 ;  /* 0x000000ffff547224 */ /* 0x000fe400078e001f */
[----:B------:R-:W-:Y:S01]  /*24f00*/  IMAD.MOV.U32 R85, RZ, RZ, R30 ;  /* 0x000000ffff557224 */ /* 0x000fe200078e001e */
[C---:B------:R-:W-:Y:S06]  /*24f10*/  HMMA.1688.F32.TF32 R116, R220.reuse, R82, R116 ;  /* 0x00000052dc74723c */ /* 0x040fec0000081074 */
[----:B------:R-:W-:Y:S01]  /*24f20*/  HMMA.1688.F32.TF32 R156, R220, R70, R156 ;  /* 0x00000046dc9c723c */ /* 0x000fe2000008109c */
[----:B------:R-:W-:-:S05]  /*24f30*/  MOV R44, R23 ;  /* 0x00000017002c7202 */ /* 0x000fca0000000f00 */
[C---:B------:R-:W-:Y:S06]  /*24f40*/  HMMA.1688.F32.TF32 R224, R220.reuse, R58, R224 ;  /* 0x0000003adce0723c */ /* 0x040fec00000810e0 */
[C---:B------:R-:W-:Y:S06]  /*24f50*/  HMMA.1688.F32.TF32 R236, R220.reuse, R62, R236 ;  /* 0x0000003edcec723c */ /* 0x040fec00000810ec */
[----:B------:R-:W-:Y:S01]  /*24f60*/  IMAD.MOV.U32 R88, RZ, RZ, R116 ;  /* 0x000000ffff587224 */ /* 0x000fe200078e0074 */
[----:B------:R-:W-:Y:S01]  /*24f70*/  HMMA.1688.F32.TF32 R244, R220, R42, R244 ;  /* 0x0000002adcf4723c */ /* 0x000fe200000810f4 */
[----:B------:R-:W-:-:S04]  /*24f80*/  IMAD.MOV.U32 R89, RZ, RZ, R117 ;  /* 0x000000ffff597224 */ /* 0x000fc800078e0075 */
[----:B------:R-:W-:Y:S01]  /*24f90*/  IMAD.MOV.U32 R45, RZ, RZ, R159 ;  /* 0x000000ffff2d7224 */ /* 0x000fe200078e009f */
[----:B--2---:R-:W-:Y:S07]  /*24fa0*/  HMMA.1688.F32.TF32 R76, R220, R86, R228 ;  /* 0x00000056dc4c723c */ /* 0x004fee00000810e4 */
[----:B------:R-:W-:Y:S01]  /*24fb0*/  IMAD.MOV.U32 R229, RZ, RZ, R66 ;  /* 0x000000ffffe57224 */ /* 0x000fe200078e0042 */
[----:B------:R-:W-:Y:S01]  /*24fc0*/  MOV R230, R65 ;  /* 0x0000004100e67202 */ /* 0x000fe20000000f00 */
[----:B------:R-:W-:-:S02]  /*24fd0*/  IMAD.MOV.U32 R228, RZ, RZ, R67 ;  /* 0x000000ffffe47224 */ /* 0x000fc400078e0043 */
[----:B------:R-:W-:Y:S01]  /*24fe0*/  IMAD.MOV.U32 R231, RZ, RZ, R64 ;  /* 0x000000ffffe77224 */ /* 0x000fe200078e0040 */
[----:B------:R-:W2:Y:S04]  /*24ff0*/  LDL.LU.64 R66, [R1+0x1630] ;  /* 0x0016300001427983 */ /* 0x000ea80000300a00 */
[----:B------:R-:W2:Y:S04]  /*25000*/  LDL.LU.64 R64, [R1+0x1628] ;  /* 0x0016280001407983 */ /* 0x000ea80000300a00 */
[----:B------:R1:W-:Y:S04]  /*25010*/  STL.64 [R1+0xd0], R28 ;  /* 0x0000d01c01007387 */ /* 0x0003e80000100a00 */
[----:B------:R-:W2:Y:S04]  /*25020*/  LDL.LU.64 R30, [R1+0x1620] ;  /* 0x00162000011e7983 */ /* 0x000ea80000300a00 */
[----:B-1----:R-:W2:Y:S04]  /*25030*/  LDL.LU.64 R28, [R1+0x1618] ;  /* 0x00161800011c7983 */ /* 0x002ea80000300a00 */
[----:B------:R-:W-:Y:S04]  /*25040*/  STL [R1+0x1580], R84 ;  /* 0x0015805401007387 */ /* 0x000fe80000100800 */
[----:B------:R-:W-:Y:S04]  /*25050*/  STL [R1+0x157c], R85 ;  /* 0x00157c5501007387 */ /* 0x000fe80000100800 */
[----:B------:R-:W-:Y:S04]  /*25060*/  STL.64 [R1+0x300], R20 ;  /* 0x0003001401007387 */ /* 0x000fe80000100a00 */
[----:B------:R1:W-:Y:S04]  /*25070*/  STL [R1+0x308], R22 ;  /* 0x0003081601007387 */ /* 0x0003e80000100800 */
[----:B-1----:R-:W2:Y:S04]  /*25080*/  LDL.LU.64 R22, [R1+0x1610] ;  /* 0x0016100001167983 */ /* 0x002ea80000300a00 */
[----:B------:R-:W2:Y:S04]  /*25090*/  LDL.LU.64 R20, [R1+0x1608] ;  /* 0x0016080001147983 */ /* 0x000ea80000300a00 */
[----:B------:R-:W-:Y:S04]  /*250a0*/  STL [R1+0x1574], R44 ;  /* 0x0015742c01007387 */ /* 0x000fe80000100800 */
[----:B------:R1:W-:Y:S04]  /*250b0*/  STL.64 [R1+0x2f8], R118 ;  /* 0x0002f87601007387 */ /* 0x0003e80000100a00 */
[----:B-1----:R-:W2:Y:S04]  /*250c0*/  LDL.LU.64 R118, [R1+0x1600] ;  /* 0x0016000001767983 */ /* 0x002ea80000300a00 */
[----:B------:R-:W2:Y:S04]  /*250d0*/  LDL.LU.64 R116, [R1+0x15f8] ;  /* 0x0015f80001747983 */ /* 0x000ea80000300a00 */
[----:B------:R-:W-:Y:S04]  /*250e0*/  STL [R1+0x1578], R88 ;  /* 0x0015785801007387 */ /* 0x000fe80000100800 */
[----:B------:R-:W-:Y:S04]  /*250f0*/  STL.64 [R1+0x2e0], R156 ;  /* 0x0002e09c01007387 */ /* 0x000fe80000100a00 */
[----:B------:R1:W-:Y:S04]  /*25100*/  STL [R1+0x2e8], R158 ;  /* 0x0002e89e01007387 */ /* 0x0003e80000100800 */
[----:B-1----:R-:W2:Y:S04]  /*25110*/  LDL.LU.64 R158, [R1+0x15f0] ;  /* 0x0015f000019e7983 */ /* 0x002ea80000300a00 */
[----:B------:R-:W2:Y:S04]  /*25120*/  LDL.LU.64 R156, [R1+0x15e8] ;  /* 0x0015e800019c7983 */ /* 0x000ea80000300a00 */
[----:B------:R-:W-:Y:S04]  /*25130*/  STL.64 [R1+0x2d0], R224 ;  /* 0x0002d0e001007387 */ /* 0x000fe80000100a00 */
[----:B------:R1:W-:Y:S04]  /*25140*/  STL.64 [R1+0x2d8], R226 ;  /* 0x0002d8e201007387 */ /* 0x0003e80000100a00 */
        /* <DEDUP_REMOVED lines=13> */
[----:B------:R-:W2:Y:S01]  /*25220*/  LDL.LU.64 R244, [R1+0x15a8] ;  /* 0x0015a80001f47983 */ /* 0x000ea20000300a00 */
[C---:B-----5:R-:W-:Y:S06]  /*25230*/  HMMA.1688.F32.TF32 R192, R220.reuse, R46, R192 ;  /* 0x0000002edcc0723c */ /* 0x060fec00000810c0 */
[C---:B----4-:R-:W-:Y:S06]  /*25240*/  HMMA.1688.F32.TF32 R4, R220.reuse, R14, R4 ;  /* 0x0000000edc04723c */ /* 0x050fec0000081004 */
[----:B---3--:R-:W-:Y:S11]  /*25250*/  HMMA.1688.F32.TF32 R72, R220, R18, R72 ;  /* 0x00000012dc48723c */ /* 0x008ff60000081048 */
[----:B------:R-:W-:Y:S04]  /*25260*/  STL.64 [R1+0x290], R192 ;  /* 0x000290c001007387 */ /* 0x000fe80000100a00 */
[----:B------:R1:W-:Y:S01]  /*25270*/  STL.64 [R1+0x298], R194 ;  /* 0x000298c201007387 */ /* 0x0003e20000100a00 */
[----:B--2---:R-:W-:-:S15]  /*25280*/  HMMA.1688.F32.TF32 R20, R212, R54, R20 ;  /* 0x00000036d414723c */ /* 0x004fde0000081014 */
[----:B------:R-:W-:-:S09]  /*25290*/  NOP ;  /* 0x0000000000007918 */ /* 0x000fd20000000000 */
[----:B------:R-:W-:Y:S01]  /*252a0*/  IMAD.MOV.U32 R84, RZ, RZ, R20 ;  /* 0x000000ffff547224 */ /* 0x000fe200078e0014 */
[----:B------:R-:W-:Y:S01]  /*252b0*/  MOV R85, R21 ;  /* 0x0000001500557202 */ /* 0x000fe20000000f00 */
[----:B------:R-:W-:Y:S02]  /*252c0*/  IMAD.MOV.U32 R41, RZ, RZ, R22 ;  /* 0x000000ffff297224 */ /* 0x000fe400078e0016 */
[----:B------:R-:W-:Y:S02]  /*252d0*/  IMAD.MOV.U32 R40, RZ, RZ, R23 ;  /* 0x000000ffff287224 */ /* 0x000fe400078e0017 */
[C---:B------:R-:W-:Y:S06]  /*252e0*/  HMMA.1688.F32.TF32 R20, R212.reuse, R90, R28 ;  /* 0x0000005ad414723c */ /* 0x040fec000008101c */
[-C--:B------:R-:W-:Y:S01]  /*252f0*/  HMMA.1688.F32.TF32 R28, R212, R38.reuse, R64 ;  /* 0x00000026d41c723c */ /* 0x080fe20000081040 */
[----:B------:R-:W-:Y:S04]  /*25300*/  LDS R64, [R17+UR7+0x21000] ;  /* 0x0210000711407984 */ /* 0x000fe80008000800 */
[----:B------:R-:W-:Y:S01]  /*25310*/  LDS R66, [R17+UR7+0x21400] ;  /* 0x0214000711427984 */ /* 0x000fe20008000800 */
[C---:B------:R-:W-:Y:S03]  /*25320*/  HMMA.1688.F32.TF32 R108, R24.reuse, R38, R108 ;  /* 0x00000026186c723c */ /* 0x040fe6000008106c */
[----:B------:R-:W-:Y:S03]  /*25330*/  LDS R65, [R252+UR7+0x21000] ;  /* 0x02100007fc417984 */ /* 0x000fe60008000800 */
[----:B------:R-:W-:Y:S01]  /*25340*/  HMMA.1688.F32.TF32 R208, R24, R18, R208 ;  /* 0x0000001218d0723c */ /* 0x000fe200000810d0 */
[----:B------:R-:W-:Y:S05]  /*25350*/  LDS R67, [R252+UR7+0x21400] ;  /* 0x02140007fc437984 */ /* 0x000fea0008000800 */
[----:B------:R-:W-:Y:S01]  /*25360*/  IMAD.MOV.U32 R88, RZ, RZ, R20 ;  /* 0x000000ffff587224 */ /* 0x000fe200078e0014 */
[----:B------:R-:W-:Y:S01]  /*25370*/  MOV R49, R22 ;  /* 0x0000001600317202 */ /* 0x000fe20000000f00 */
[----:B------:R-:W-:-:S02]  /*25380*/  IMAD.MOV.U32 R44, RZ, RZ, R21 ;  /* 0x000000ffff2c7224 */ /* 0x000fc400078e0015 */
[----:B------:R-:W-:Y:S02]  /*25390*/  IMAD.MOV.U32 R48, RZ, RZ, R23 ;  /* 0x000000ffff307224 */ /* 0x000fe400078e0017 */
[----:B------:R-:W-:Y:S06]  /*253a0*/  HMMA.1688.F32.TF32 R20, R212, R82, R148 ;  /* 0x00000052d414723c */ /* 0x000fec0000081094 */
[C---:B------:R-:W-:Y:S06]  /*253b0*/  HMMA.1688.F32.TF32 R240, R220.reuse, R250, R240 ;  /* 0x000000fadcf0723c */ /* 0x040fec00000810f0 */
[----:B-1----:R-:W-:-:S12]  /*253c0*/  HMMA.1688.F32.TF32 R192, R220, R50, R244 ;  /* 0x00000032dcc0723c */ /* 0x002fd800000810f4 */
[----:B------:R-:W-:Y:S01]  /*253d0*/  IMAD.MOV.U32 R32, RZ, RZ, R20 ;  /* 0x000000ffff207224 */ /* 0x000fe200078e0014 */
[----:B------:R-:W-:Y:S01]  /*253e0*/  LDS R244, [R17+UR7+0x21080] ;  /* 0x0210800711f47984 */ /* 0x000fe20008000800 */
[----:B------:R-:W-:Y:S01]  /*253f0*/  HMMA.1688.F32.TF32 R220, R220, R166, R236 ;  /* 0x000000a6dcdc723c */ /* 0x000fe200000810ec */
[----:B------:R-:W-:Y:S02]  /*25400*/  IMAD.MOV.U32 R33, RZ, RZ, R21 ;  /* 0x000000ffff217224 */ /* 0x000fe400078e0015 */
[----:B------:R-:W-:Y:S03]  /*25410*/  LDS R246, [R17+UR7+0x21480] ;  /* 0x0214800711f67984 */ /* 0x000fe60008000800 */
[C---:B------:R-:W-:Y:S01]  /*25420*/  HMMA.1688.F32.TF32 R148, R212.reuse, R50, R188 ;  /* 0x00000032d494723c */ /* 0x040fe200000810bc */
[----:B------:R-:W-:Y:S04]  /*25430*/  LDS R245, [R252+UR7+0x21080] ;  /* 0x02108007fcf57984 */ /* 0x000fe80008000800 */
[----:B------:R-:W-:Y:S04]  /*25440*/  LDS R247, [R252+UR7+0x21480] ;  /* 0x02148007fcf77984 */ /* 0x000fe80008000800 */
        /* <DEDUP_REMOVED lines=9> */
[----:B------:R-:W2:Y:S01]  /*254e0*/  LDL R16, [R1+0x224] ;  /* 0x0002240001107983 */ /* 0x000ea20000100800 */
[C---:B-1----:R-:W-:Y:S03]  /*254f0*/  HMMA.1688.F32.TF32 R20, R212.reuse, R70, R152 ;  /* 0x00000046d414723c */ /* 0x042fe60000081098 */
[----:B------:R-:W-:Y:S04]  /*25500*/  STL [R1+0x155c], R33 ;  /* 0x00155c2101007387 */ /* 0x000fe80000100800 */
[----:B------:R-:W-:Y:S01]  /*25510*/  STL [R1+0x1558], R32 ;  /* 0x0015582001007387 */ /* 0x000fe20000100800 */
[----:B------:R-:W-:-:S15]  /*25520*/  HMMA.1688.F32.TF32 R28, R212, R58, R160 ;  /* 0x0000003ad41c723c */ /* 0x000fde00000810a0 */
[----:B------:R1:W-:Y:S01]  /*25530*/  STL.64 [R1+0x188], R22 ;  /* 0x0001881601007387 */ /* 0x0003e20000100a00 */
[----:B------:R-:W-:Y:S01]  /*25540*/  IMAD.MOV.U32 R80, RZ, RZ, R20 ;  /* 0x000000ffff507224 */ /* 0x000fe200078e0014 */
[----:B------:R-:W-:Y:S02]  /*25550*/  MOV R81, R21 ;  /* 0x0000001500517202 */ /* 0x000fe40000000f00 */
[----:B-1----:R-:W-:Y:S03]  /*25560*/  HMMA.1688.F32.TF32 R20, R212, R62, R172 ;  /* 0x0000003ed414723c */ /* 0x002fe600000810ac */
[----:B------:R-:W-:Y:S04]  /*25570*/  STL [R1+0x1564], R81 ;  /* 0x0015645101007387 */ /* 0x000fe80000100800 */
[----:B------:R-:W-:Y:S04]  /*25580*/  STL [R1+0x1560], R80 ;  /* 0x0015605001007387 */ /* 0x000fe80000100800 */
[----:B------:R-:W-:Y:S04]  /*25590*/  STL.64 [R1+0x170], R28 ;  /* 0x0001701c01007387 */ /* 0x000fe80000100a00 */
[----:B------:R-:W-:Y:S08]  /*255a0*/  STL.64 [R1+0x178], R30 ;  /* 0x0001781e01007387 */ /* 0x000ff00000100a00 */
[----:B------:R1:W-:Y:S01]  /*255b0*/  STL.64 [R1+0x160], R20 ;  /* 0x0001601401007387 */ /* 0x0003e20000100a00 */
[----:B------:R-:W-:-:S02]  /*255c0*/  IMAD.MOV.U32 R33, RZ, RZ, R22 ;  /* 0x000000ffff217224 */ /* 0x000fc400078e0016 */
[----:B------:R-:W-:Y:S02]  /*255d0*/  IMAD.MOV.U32 R32, RZ, RZ, R23 ;  /* 0x000000ffff207224 */ /* 0x000fe400078e0017 */
[C---:B-1----:R-:W-:Y:S03]  /*255e0*/  HMMA.1688.F32.TF32 R20, R212.reuse, R34, R176 ;  /* 0x00000022d414723c */ /* 0x042fe600000810b0 */
[----:B------:R-:W-:Y:S04]  /*255f0*/  STL [R1+0x156c], R32 ;  /* 0x00156c2001007387 */ /* 0x000fe80000100800 */
[----:B------:R-:W-:Y:S01]  /*25600*/  STL [R1+0x1568], R33 ;  /* 0x0015682101007387 */ /* 0x000fe20000100800 */
[----:B------:R-:W-:-:S15]  /*25610*/  HMMA.1688.F32.TF32 R28, R212, R42, R180 ;  /* 0x0000002ad41c723c */ /* 0x000fde00000810b4 */
[----:B------:R-:W-:Y:S01]  /*25620*/  STL [R1+0x150], R20 ;  /* 0x0001501401007387 */ /* 0x000fe20000100800 */
[----:B------:R-:W-:Y:S02]  /*25630*/  IMAD.MOV.U32 R81, RZ, RZ, R21 ;  /* 0x000000ffff517224 */ /* 0x000fe400078e0015 */
[----:B------:R-:W-:Y:S01]  /*25640*/  IMAD.MOV.U32 R80, RZ, RZ, R22 ;  /* 0x000000ffff507224 */ /* 0x000fe200078e0016 */
[----:B------:R1:W-:Y:S02]  /*25650*/  STL [R1+0x15c], R23 ;  /* 0x00015c1701007387 */ /* 0x0003e40000100800 */
[C---:B-1----:R-:W-:Y:S02]  /*25660*/  HMMA.1688.F32.TF32 R20, R212.reuse, R46, R184 ;  /* 0x0000002ed414723c */ /* 0x042fe400000810b8 */
[----:B------:R-:W-:Y:S04]  /*25670*/  STL [R1+0x1570], R80 ;  /* 0x0015705001007387 */ /* 0x000fe80000100800 */
[----:B------:R-:W-:Y:S04]  /*25680*/  STL.64 [R1+0x140], R28 ;  /* 0x0001401c01007387 */ /* 0x000fe80000100a00 */
[----:B------:R-:W-:Y:S04]  /*25690*/  STL.64 [R1+0x148], R30 ;  /* 0x0001481e01007387 */ /* 0x000fe80000100a00 */
[----:B------:R-:W-:Y:S01]  /*256a0*/  STL [R1+0x1554], R148 ;  /* 0x0015549401007387 */ /* 0x000fe20000100800 */
[C---:B------:R-:W-:Y:S03]  /*256b0*/  HMMA.1688.F32.TF32 R156, R212.reuse, R18, R156 ;  /* 0x00000012d49c723c */ /* 0x040fe6000008109c */
[----:B------:R-:W-:Y:S03]  /*256c0*/  LDS R28, [R12+UR7+0x21000] ;  /* 0x021000070c1c7984 */ /* 0x000fe60008000800 */
[C---:B------:R-:W-:Y:S01]  /*256d0*/  HMMA.1688.F32.TF32 R152, R212.reuse, R250, R196 ;  /* 0x000000fad498723c */ /* 0x040fe200000810c4 */
[----:B------:R-:W-:Y:S04]  /*256e0*/  LDS R30, [R12+UR7+0x21400] ;  /* 0x021400070c1e7984 */ /* 0x000fe80008000800 */
[----:B------:R-:W-:Y:S04]  /*256f0*/  STL.64 [R1+0x130], R20 ;  /* 0x0001301401007387 */ /* 0x000fe80000100a00 */
[----:B------:R1:W-:Y:S01]  /*25700*/  STL.64 [R1+0x138], R22 ;  /* 0x0001381601007387 */ /* 0x0003e20000100a00 */
[-C--:B------:R-:W-:Y:S03]  /*25710*/  HMMA.1688.F32.TF32 R192, R212, R14.reuse, R224 ;  /* 0x0000000ed4c0723c */ /* 0x080fe600000810e0 */
[----:B------:R-:W-:Y:S03]  /*25720*/  LDS R29, [R13+UR7+0x21000] ;  /* 0x021000070d1d7984 */ /* 0x000fe60008000800 */
[----:B------:R-:W-:Y:S01]  /*25730*/  HMMA.1688.F32.TF32 R204, R24, R14, R204 ;  /* 0x0000000e18cc723c */ /* 0x000fe200000810cc */
[----:B------:R-:W-:Y:S04]  /*25740*/  LDS R31, [R13+UR7+0x21400] ;  /* 0x021400070d1f7984 */ /* 0x000fe80008000800 */
[----:B------:R-:W-:Y:S01]  /*25750*/  LDS R196, [R12+UR7+0x21080] ;  /* 0x021080070cc47984 */ /* 0x000fe20008000800 */
[----:B-1----:R-:W-:Y:S03]  /*25760*/  HMMA.1688.F32.TF32 R20, R212, R166, R200 ;  /* 0x000000a6d414723c */ /* 0x002fe600000810c8 */
[----:B------:R-:W-:Y:S04]  /*25770*/  LDS R198, [R12+UR7+0x21480] ;  /* 0x021480070cc67984 */ /* 0x000fe80008000800 */
[----:B------:R-:W-:Y:S04]  /*25780*/  LDS R197, [R13+UR7+0x21080] ;  /* 0x021080070dc57984 */ /* 0x000fe80008000800 */
[----:B------:R-:W-:Y:S04]  /*25790*/  LDS R199, [R13+UR7+0x21480] ;  /* 0x021480070dc77984 */ /* 0x000fe80008000800 */
[----:B------:R-:W-:Y:S04]  /*257a0*/  STL [R1+0x1550], R149 ;  /* 0x0015509501007387 */ /* 0x000fe80000100800 */
[----:B------:R1:W-:Y:S04]  /*257b0*/  STL [R1+0x154c], R150 ;  /* 0x00154c9601007387 */ /* 0x0003e80000100800 */
[----:B------:R3:W-:Y:S01]  /*257c0*/  STL [R1+0x1548], R151 ;  /* 0x0015489701007387 */ /* 0x0007e20000100800 */
[----:B------:R-:W-:Y:S01]  /*257d0*/  MOV R80, R20 ;  /* 0x0000001400507202 */ /* 0x000fe20000000f00 */
[----:B------:R-:W-:-:S02]  /*257e0*/  IMAD.MOV.U32 R32, RZ, RZ, R22 ;  /* 0x000000ffff207224 */ /* 0x000fc400078e0016 */
[----:B------:R-:W-:Y:S01]  /*257f0*/  STL [R1+0x104], R21 ;  /* 0x0001041501007387 */ /* 0x000fe20000100800 */
[----:B------:R-:W-:Y:S01]  /*25800*/  IMAD.MOV.U32 R33, RZ, RZ, R23 ;  /* 0x000000ffff217224 */ /* 0x000fe200078e0017 */
[C---:B------:R-:W-:Y:S01]  /*25810*/  HMMA.1688.F32.TF32 R160, R24.reuse, R82, R104 ;  /* 0x0000005218a0723c */ /* 0x040fe20000081068 */
[----:B------:R-:W-:Y:S01]  /*25820*/  IMAD.MOV.U32 R148, RZ, RZ, R108 ;  /* 0x000000ffff947224 */ /* 0x000fe200078e006c */
[----:B-1----:R-:W-:Y:S01]  /*25830*/  MOV R150, R110 ;  /* 0x0000006e00967202 */ /* 0x002fe20000000f00 */
[----:B------:R-:W-:Y:S02]  /*25840*/  IMAD.MOV.U32 R149, RZ, RZ, R109 ;  /* 0x000000ffff957224 */ /* 0x000fe400078e006d */
[----:B---3--:R-:W-:Y:S02]  /*25850*/  IMAD.MOV.U32 R151, RZ, RZ, R111 ;  /* 0x000000ffff977224 */ /* 0x008fe400078e006f */
[C---:B------:R-:W-:Y:S06]  /*25860*/  HMMA.1688.F32.TF32 R108, R24.reuse, R70, R96 ;  /* 0x00000046186c723c */ /* 0x040fec0000081060 */
[C---:B------:R-:W-:Y:S06]  /*25870*/  HMMA.1688.F32.TF32 R104, R24.reuse, R58, R112 ;  /* 0x0000003a1868723c */ /* 0x040fec0000081070 */
[----:B------:R-:W-:Y:S01]  /*25880*/  HMMA.1688.F32.TF32 R96, R24, R62, R120 ;  /* 0x0000003e1860723c */ /* 0x000fe20000081078 */
[----:B------:R-:W-:-:S02]  /*25890*/  IMAD.MOV.U32 R236, RZ, RZ, R139 ;  /* 0x000000ffffec7224 */ /* 0x000fc400078e008b */
[----:B------:R-:W-:Y:S02]  /*258a0*/  IMAD.MOV.U32 R237, RZ, RZ, R249 ;  /* 0x000000ffffed7224 */ /* 0x000fe400078e00f9 */
[----:B------:R-:W-:Y:S01]  /*258b0*/  IMAD.MOV.U32 R238, RZ, RZ, R248 ;  /* 0x000000ffffee7224 */ /* 0x000fe200078e00f8 */
[----:B------:R-:W-:Y:S01]  /*258c0*/  MOV R239, R165 ;  /* 0x000000a500ef7202 */ /* 0x000fe20000000f00 */
[----:B------:R-:W-:Y:S01]  /*258d0*/  HMMA.1688.F32.TF32 R248, R24, R250, R140 ;  /* 0x000000fa18f8723c */ /* 0x000fe2000008108c */
[----:B------:R-:W-:-:S05]  /*258e0*/  IMAD.MOV.U32 R240, RZ, RZ, R164 ;  /* 0x000000fffff07224 */ /* 0x000fca00078e00a4 */
[----:B------:R-:W-:Y:S01]  /*258f0*/  HMMA.1688.F32.TF32 R164, R24, R166, R8 ;  /* 0x000000a618a4723c */ /* 0x000fe20000081008 */
[----:B--2---:R-:W-:-:S05]  /*25900*/  LOP3.LUT R200, R16, 0x40, RZ, 0x3c, !PT ;  /* 0x0000004010c87812 */ /* 0x004fca00078e3cff */
[----:B------:R-:W1:Y:S04]  /*25910*/  LDSM.16.M88.4 R16, [R200+UR10+0x1000] ;  /* 0x0010000ac810783b */ /* 0x000e680008000200 */
[----:B------:R-:W2:Y:S04]  /*25920*/  LDSM.16.M88.4 R12, [R200+UR10+0x2000] ;  /* 0x0020000ac80c783b */ /* 0x000ea80008000200 */
[----:B------:R-:W3:Y:S04]  /*25930*/  LDSM.16.M88.4 R20, [R200+UR10] ;  /* 0x0000000ac814783b */ /* 0x000ee80008000200 */
[----:B------:R-:W-:Y:S01]  /*25940*/  STL [R1+0x330], R200 ;  /* 0x000330c801007387 */ /* 0x000fe20000100800 */
[----:B------:R-:W-:Y:S01]  /*25950*/  HMMA.1688.F32.TF32 R144, R24, R86, R144 ;  /* 0x000000561890723c */ /* 0x000fe20000081090 */
[----:B------:R-:W-:Y:S01]  /*25960*/  MOV R120, R69 ;  /* 0x0000004500787202 */ /* 0x000fe20000000f00 */
[----:B------:R-:W-:Y:S01]  /*25970*/  IMAD.MOV.U32 R121, RZ, RZ, R68 ;  /* 0x000000ffff797224 */ /* 0x000fe200078e0044 */
[----:B------:R-:W-:Y:S01]  /*25980*/  MOV R241, R3 ;  /* 0x0000000300f17202 */ /* 0x000fe20000000f00 */
[----:B------:R-:W-:Y:S01]  /*25990*/  IMAD.MOV.U32 R122, RZ, RZ, R37 ;  /* 0x000000ffff7a7224 */ /* 0x000fe200078e0025 */
[----:B------:R-:W-:Y:S01]  /*259a0*/  LDSM.16.M88.4 R224, [R200+UR10+0x9000] ;  /* 0x0090000ac8e0783b */ /* 0x000fe20008000200 */
[----:B------:R-:W-:-:S03]  /*259b0*/  IMAD.MOV.U32 R123, RZ, RZ, R36 ;  /* 0x000000ffff7b7224 */ /* 0x000fc600078e0024 */
[----:B------:R-:W-:Y:S01]  /*259c0*/  LDSM.16.M88.4 R220, [R200+UR10+0xa000] ;  /* 0x00a0000ac8dc783b */ /* 0x000fe20008000200 */
[----:B------:R-:W-:Y:S02]  /*259d0*/  IMAD.MOV.U32 R242, RZ, RZ, R2 ;  /* 0x000000fffff27224 */ /* 0x000fe400078e0002 */
[----:B------:R-:W-:Y:S01]  /*259e0*/  IMAD.MOV.U32 R243, RZ, RZ, R0 ;  /* 0x000000fffff37224 */ /* 0x000fe200078e0000 */
[----:B------:R-:W-:Y:S01]  /*259f0*/  HMMA.1688.F32.TF32 R116, R212, R86, R116 ;  /* 0x00000056d474723c */ /* 0x000fe20000081074 */
[----:B------:R-:W4:Y:S05]  /*25a00*/  LDSM.16.M88.4 R8, [R200+UR10+0x3000] ;  /* 0x0030000ac808783b */ /* 0x000f2a0008000200 */
[C---:B------:R-:W-:Y:S01]  /*25a10*/  HMMA.1688.F32.TF32 R100, R24.reuse, R90, R100 ;  /* 0x0000005a1864723c */ /* 0x040fe20000081064 */
[----:B------:R-:W-:Y:S01]  /*25a20*/  IMAD.MOV.U32 R188, RZ, RZ, R219 ;  /* 0x000000ffffbc7224 */ /* 0x000fe200078e00db */
[----:B------:R-:W-:Y:S01]  /*25a30*/  MOV R175, R228 ;  /* 0x000000e400af7202 */ /* 0x000fe20000000f00 */
[----:B------:R-:W-:Y:S01]  /*25a40*/  IMAD.MOV.U32 R189, RZ, RZ, R218 ;  /* 0x000000ffffbd7224 */ /* 0x000fe200078e00da */
[----:B------:R-:W-:Y:S01]  /*25a50*/  MOV R59, R234 ;  /* 0x000000ea003b7202 */ /* 0x000fe20000000f00 */
[----:B------:R-:W-:Y:S01]  /*25a60*/  IMAD.MOV.U32 R190, RZ, RZ, R217 ;  /* 0x000000ffffbe7224 */ /* 0x000fe200078e00d9 */
[C---:B------:R-:W-:Y:S01]  /*25a70*/  HMMA.1688.F32.TF32 R92, R24.reuse, R54, R92 ;  /* 0x00000036185c723c */ /* 0x040fe2000008105c */
[----:B------:R-:W-:Y:S01]  /*25a80*/  IMAD.MOV.U32 R191, RZ, RZ, R216 ;  /* 0x000000ffffbf7224 */ /* 0x000fe200078e00d8 */
[----:B-1----:R-:W-:Y:S04]  /*25a90*/  STL [R1+0x153c], R18 ;  /* 0x00153c1201007387 */ /* 0x002fe80000100800 */
[----:B------:R-:W-:Y:S04]  /*25aa0*/  STL [R1+0x1538], R19 ;  /* 0x0015381301007387 */ /* 0x000fe80000100800 */
[----:B--2---:R-:W-:Y:S04]  /*25ab0*/  STL [R1+0x1544], R14 ;  /* 0x0015440e01007387 */ /* 0x004fe80000100800 */
[----:B------:R-:W-:Y:S04]  /*25ac0*/  STL [R1+0x1540], R15 ;  /* 0x0015400f01007387 */ /* 0x000fe80000100800 */
[----:B------:R-:W-:Y:S04]  /*25ad0*/  STL.64 [R1+0xa0], R160 ;  /* 0x0000a0a001007387 */ /* 0x000fe80000100a00 */
[----:B------:R-:W-:Y:S04]  /*25ae0*/  STL.64 [R1+0xa8], R162 ;  /* 0x0000a8a201007387 */ /* 0x000fe80000100a00 */
[----:B------:R-:W-:Y:S04]  /*25af0*/  STL.64 [R1+0x90], R108 ;  /* 0x0000906c01007387 */ /* 0x000fe80000100a00 */
[----:B------:R1:W-:Y:S04]  /*25b00*/  STL.64 [R1+0x98], R110 ;  /* 0x0000986e01007387 */ /* 0x0003e80000100a00 */
[----:B------:R-:W-:Y:S04]  /*25b10*/  STL.64 [R1+0x80], R104 ;  /* 0x0000806801007387 */ /* 0x000fe80000100a00 */
[----:B------:R2:W-:Y:S01]  /*25b20*/  STL.64 [R1+0x88], R106 ;  /* 0x0000886a01007387 */ /* 0x0005e20000100a00 */
[C---:B-1----:R-:W-:Y:S03]  /*25b30*/  HMMA.1688.F32.TF32 R108, R24.reuse, R34, R124 ;  /* 0x00000022186c723c */ /* 0x042fe6000008107c */
[----:B------:R-:W5:Y:S04]  /*25b40*/  LDL.LU R139, [R1+0x15a4] ;  /* 0x0015a400018b7983 */ /* 0x000f680000300800 */
[----:B------:R-:W-:Y:S01]  /*25b50*/  STL.64 [R1+0x70], R96 ;  /* 0x0000706001007387 */ /* 0x000fe20000100a00 */
[----:B--2---:R-:W-:Y:S03]  /*25b60*/  HMMA.1688.F32.TF32 R104, R24, R42, R128 ;  /* 0x0000002a1868723c */ /* 0x004fe60000081080 */
[----:B------:R1:W-:Y:S03]  /*25b70*/  STL.64 [R1+0x78], R98 ;  /* 0x0000786201007387 */ /* 0x0003e60000100a00 */
[-C--:B---3--:R-:W-:Y:S06]  /*25b80*/  HMMA.1688.F32.TF32 R168, R64, R20.reuse, R168 ;  /* 0x0000001440a8723c */ /* 0x088fec00000810a8 */
[-C--:B------:R-:W-:Y:S06]  /*25b90*/  HMMA.1688.F32.TF32 R192, R244, R20.reuse, R192 ;  /* 0x00000014f4c0723c */ /* 0x080fec00000810c0 */
[C---:B------:R-:W-:Y:S06]  /*25ba0*/  HMMA.1688.F32.TF32 R4, R28.reuse, R20, R4 ;  /* 0x000000141c04723c */ /* 0x040fec0000081004 */
[-C--:B------:R-:W-:Y:S06]  /*25bb0*/  HMMA.1688.F32.TF32 R72, R28, R16.reuse, R72 ;  /* 0x000000101c48723c */ /* 0x080fec0000081048 */
[----:B------:R-:W-:Y:S06]  /*25bc0*/  HMMA.1688.F32.TF32 R156, R244, R16, R156 ;  /* 0x00000010f49c723c */ /* 0x000fec000008109c */
[----:B------:R-:W-:Y:S01]  /*25bd0*/  HMMA.1688.F32.TF32 R76, R28, R12, R76 ;  /* 0x0000000c1c4c723c */ /* 0x000fe2000008104c */
[----:B------:R-:W-:Y:S01]  /*25be0*/  IMAD.MOV.U32 R172, RZ, RZ, R231 ;  /* 0x000000ffffac7224 */ /* 0x000fe200078e00e7 */
[----:B------:R-:W-:Y:S04]  /*25bf0*/  LDSM.16.M88.4 R216, [R200+UR10+0xb000] ;  /* 0x00b0000ac8d8783b */ /* 0x000fe80008000200 */
[----:B-1----:R-:W-:Y:S01]  /*25c00*/  HMMA.1688.F32.TF32 R96, R24, R46, R132 ;  /* 0x0000002e1860723c */ /* 0x002fe20000081084 */
[----:B------:R-:W-:Y:S04]  /*25c10*/  STL.64 [R1+0x50], R108 ;  /* 0x0000506c01007387 */ /* 0x000fe80000100a00 */
[----:B------:R1:W-:Y:S04]  /*25c20*/  STL.64 [R1+0x58], R110 ;  /* 0x0000586e01007387 */ /* 0x0003e80000100a00 */
[----:B------:R-:W-:Y:S04]  /*25c30*/  STL.64 [R1+0x40], R104 ;  /* 0x0000406801007387 */ /* 0x000fe80000100a00 */
[----:B------:R-:W-:Y:S01]  /*25c40*/  STL.64 [R1+0x48], R106 ;  /* 0x0000486a01007387 */ /* 0x000fe20000100a00 */
[----:B------:R-:W-:Y:S01]  /*25c50*/  HMMA.1688.F32.TF32 R176, R64, R12, R240 ;  /* 0x0000000c40b0723c */ /* 0x000fe200000810f0 */
[----:B------:R-:W-:-:S02]  /*25c60*/  IMAD.MOV.U32 R173, RZ, RZ, R230 ;  /* 0x000000ffffad7224 */ /* 0x000fc400078e00e6 */
[----:B------:R-:W-:Y:S01]  /*25c70*/  IMAD.MOV.U32 R174, RZ, RZ, R229 ;  /* 0x000000ffffae7224 */ /* 0x000fe200078e00e5 */
[----:B------:R-:W-:Y:S02]  /*25c80*/  LDSM.16.M88.4 R240, [R200+UR10+0x5000] ;  /* 0x0050000ac8f0783b */ /* 0x000fe40008000200 */
[----:B-1----:R-:W-:Y:S01]  /*25c90*/  HMMA.1688.F32.TF32 R108, R64, R16, R236 ;  /* 0x00000010406c723c */ /* 0x002fe200000810ec */
[----:B------:R-:W-:Y:S01]  /*25ca0*/  IMAD.MOV.U32 R58, RZ, RZ, R235 ;  /* 0x000000ffff3a7224 */ /* 0x000fe200078e00eb */
[----:B------:R-:W1:Y:S04]  /*25cb0*/  LDSM.16.M88.4 R236, [R200+UR10+0x6000] ;  /* 0x0060000ac8ec783b */ /* 0x000e680008000200 */
[----:B------:R-:W-:Y:S04]  /*25cc0*/  STL [R1+0x20], R96 ;  /* 0x0000206001007387 */ /* 0x000fe80000100800 */
        /* <DEDUP_REMOVED lines=8> */
[----:B------:R2:W-:Y:S01]  /*25d50*/  STL.64 [R1+0x318], R6 ;  /* 0x0003180601007387 */ /* 0x0005e20000100a00 */
[----:B------:R-:W-:-:S02]  /*25d60*/  IMAD.MOV.U32 R14, RZ, RZ, R97 ;  /* 0x000000ffff0e7224 */ /* 0x000fc400078e0061 */
[----:B------:R-:W-:Y:S01]  /*25d70*/  IMAD.MOV.U32 R15, RZ, RZ, R98 ;  /* 0x000000ffff0f7224 */ /* 0x000fe200078e0062 */
[----:B------:R-:W-:Y:S01]  /*25d80*/  LDSM.16.M88.4 R228, [R200+UR10+0x8000] ;  /* 0x0080000ac8e4783b */ /* 0x000fe20008000200 */
[----:B------:R-:W-:Y:S02]  /*25d90*/  IMAD.MOV.U32 R54, RZ, RZ, R233 ;  /* 0x000000ffff367224 */ /* 0x000fe400078e00e9 */
[----:B------:R-:W-:Y:S01]  /*25da0*/  IMAD.MOV.U32 R55, RZ, RZ, R232 ;  /* 0x000000ffff377224 */ /* 0x000fe200078e00e8 */
[----:B------:R-:W-:Y:S01]  /*25db0*/  LDSM.16.M88.4 R212, [R200+UR10+0xc000] ;  /* 0x00c0000ac8d4783b */ /* 0x000fe20008000200 */
[----:B--2---:R-:W-:Y:S03]  /*25dc0*/  HMMA.1688.F32.TF32 R4, R196, R20, R204 ;  /* 0x00000014c404723c */ /* 0x004fe600000810cc */
[----:B------:R-:W-:Y:S04]  /*25dd0*/  STL.64 [R1+0x1500], R192 ;  /* 0x001500c001007387 */ /* 0x000fe80000100a00 */
[----:B------:R4:W-:Y:S01]  /*25de0*/  STL.64 [R1+0x1510], R22 ;  /* 0x0015101601007387 */ /* 0x0009e20000100a00 */
[----:B------:R-:W-:-:S03]  /*25df0*/  IMAD.MOV.U32 R18, RZ, RZ, R99 ;  /* 0x000000ffff127224 */ /* 0x000fc600078e0063 */
[----:B------:R-:W2:Y:S04]  /*25e00*/  LDSM.16.M88.4 R232, [R200+UR10+0x7000] ;  /* 0x0070000ac8e8783b */ /* 0x000ea80008000200 */
[----:B------:R-:W-:Y:S01]  /*25e10*/  LDSM.16.M88.4 R204, [R200+UR10+0xe000] ;  /* 0x00e0000ac8cc783b */ /* 0x000fe20008000200 */
[----:B------:R-:W-:Y:S01]  /*25e20*/  IMAD.MOV.U32 R143, RZ, RZ, R45 ;  /* 0x000000ffff8f7224 */ /* 0x000fe200078e002d */
[----:B----4-:R-:W-:Y:S01]  /*25e30*/  HMMA.1688.F32.TF32 R20, R196, R8, R92 ;  /* 0x00000008c414723c */ /* 0x010fe2000008105c */
[----:B------:R-:W-:Y:S01]  /*25e40*/  IMAD.MOV.U32 R168, RZ, RZ, R80 ;  /* 0x000000ffffa87224 */ /* 0x000fe200078e0050 */
[----:B------:R-:W-:Y:S01]  /*25e50*/  MOV R166, R150 ;  /* 0x0000009600a67202 */ /* 0x000fe20000000f00 */
[----:B------:R-:W-:Y:S01]  /*25e60*/  IMAD.MOV.U32 R170, RZ, RZ, R32 ;  /* 0x000000ffffaa7224 */ /* 0x000fe200078e0020 */
[----:B------:R-:W-:Y:S04]  /*25e70*/  LDS R45, [R252+UR7+0x21800] ;  /* 0x02180007fc2d7984 */ /* 0x000fe80008000800 */
[----:B------:R-:W-:Y:S04]  /*25e80*/  STL.64 [R1+0x320], R4 ;  /* 0x0003200401007387 */ /* 0x000fe80000100a00 */
[----:B------:R3:W-:Y:S01]  /*25e90*/  STL.64 [R1+0x328], R6 ;  /* 0x0003280601007387 */ /* 0x0007e20000100a00 */
[----:B------:R-:W-:Y:S03]  /*25ea0*/  HMMA.1688.F32.TF32 R116, R244, R12, R116 ;  /* 0x0000000cf474723c */ /* 0x000fe60000081074 */
[----:B------:R-:W-:Y:S03]  /*25eb0*/  LDS R47, [R252+UR7+0x21c00] ;  /* 0x021c0007fc2f7984 */ /* 0x000fe60008000800 */
[C---:B---3--:R-:W-:Y:S01]  /*25ec0*/  HMMA.1688.F32.TF32 R4, R196.reuse, R16, R208 ;  /* 0x00000010c404723c */ /* 0x048fe200000810d0 */
[----:B------:R-:W-:Y:S04]  /*25ed0*/  STL.64 [R1+0x1520], R110 ;  /* 0x0015206e01007387 */ /* 0x000fe80000100a00 */
[----:B------:R-:W-:Y:S04]  /*25ee0*/  STL.64 [R1+0x1518], R108 ;  /* 0x0015186c01007387 */ /* 0x000fe80000100a00 */
[----:B------:R-:W-:Y:S04]  /*25ef0*/  STL [R1+0x1444], R72 ;  /* 0x0014444801007387 */ /* 0x000fe80000100800 */
[----:B------:R-:W-:Y:S04]  /*25f00*/  STL [R1+0x1440], R73 ;  /* 0x0014404901007387 */ /* 0x000fe80000100800 */
[----:B------:R-:W-:Y:S04]  /*25f10*/  STL [R1+0x143c], R74 ;  /* 0x00143c4a01007387 */ /* 0x000fe80000100800 */
[----:B------:R-:W-:Y:S04]  /*25f20*/  STL [R1+0x1438], R75 ;  /* 0x0014384b01007387 */ /* 0x000fe80000100800 */
[----:B------:R-:W-:Y:S04]  /*25f30*/  STL.64 [R1+0x1530], R158 ;  /* 0x0015309e01007387 */ /* 0x000fe80000100a00 */
[----:B------:R-:W-:Y:S04]  /*25f40*/  STL.64 [R1+0x1528], R156 ;  /* 0x0015289c01007387 */ /* 0x000fe80000100a00 */
[----:B------:R-:W-:Y:S04]  /*25f50*/  STL.64 [R1+0x120], R4 ;  /* 0x0001200401007387 */ /* 0x000fe80000100a00 */
[----:B------:R3:W-:Y:S04]  /*25f60*/  STL.64 [R1+0x128], R6 ;  /* 0x0001280601007387 */ /* 0x0007e80000100a00 */
[----:B------:R-:W4:Y:S01]  /*25f70*/  LDSM.16.M88.4 R208, [R200+UR10+0xd000] ;  /* 0x00d0000ac8d0783b */ /* 0x000f220008000200 */
[----:B---3--:R-:W-:Y:S03]  /*25f80*/  HMMA.1688.F32.TF32 R4, R196, R12, R144 ;  /* 0x0000000cc404723c */ /* 0x008fe60000081090 */
[----:B------:R-:W-:Y:S04]  /*25f90*/  STL [R1+0x1450], R76 ;  /* 0x0014504c01007387 */ /* 0x000fe80000100800 */
[----:B------:R-:W-:Y:S04]  /*25fa0*/  STL [R1+0x144c], R77 ;  /* 0x00144c4d01007387 */ /* 0x000fe80000100800 */
[----:B------:R-:W-:Y:S04]  /*25fb0*/  STL [R1+0x1448], R78 ;  /* 0x0014484e01007387 */ /* 0x000fe80000100800 */
[----:B------:R-:W-:Y:S08]  /*25fc0*/  STL [R1+0x1434], R79 ;  /* 0x0014344f01007387 */ /* 0x000ff00000100800 */
[----:B------:R-:W-:Y:S04]  /*25fd0*/  STL.64 [R1+0x110], R4 ;  /* 0x0001100401007387 */ /* 0x000fe80000100a00 */
[----:B------:R-:W-:Y:S04]  /*25fe0*/  STL.64 [R1+0x118], R6 ;  /* 0x0001180601007387 */ /* 0x000fe80000100a00 */
[----:B------:R-:W3:Y:S04]  /*25ff0*/  LDL.LU R69, [R1+0x15a0] ;  /* 0x0015a00001457983 */ /* 0x000ee80000300800 */
[----:B------:R-:W2:Y:S04]  /*26000*/  LDL.LU R68, [R1+0x159c] ;  /* 0x00159c0001447983 */ /* 0x000ea80000300800 */
[----:B------:R-:W4:Y:S04]  /*26010*/  LDL.LU R37, [R1+0x1598] ;  /* 0x0015980001257983 */ /* 0x000f280000300800 */
[----:B------:R-:W4:Y:S04]  /*26020*/  LDL.LU R36, [R1+0x1594] ;  /* 0x0015940001247983 */ /* 0x000f280000300800 */
[----:B------:R-:W4:Y:S04]  /*26030*/  LDL.LU R104, [R1+0x200] ;  /* 0x0002000001687983 */ /* 0x000f280000300800 */
[----:B------:R-:W4:Y:S04]  /*26040*/  LDL.LU R105, [R1+0x204] ;  /* 0x0002040001697983 */ /* 0x000f280000300800 */
[----:B------:R-:W1:Y:S04]  /*26050*/  LDSM.16.M88.4 R4, [R200+UR10+0x4000] ;  /* 0x0040000ac804783b */ /* 0x000e680008000200 */
[----:B------:R-:W1:Y:S01]  /*26060*/  LDSM.16.M88.4 R200, [R200+UR10+0xf000] ;  /* 0x00f0000ac8c8783b */ /* 0x000e620008000200 */
[----:B---3--:R-:W-:-:S02]  /*26070*/  IMAD.MOV.U32 R107, RZ, RZ, R69 ;  /* 0x000000ffff6b7224 */ /* 0x008fc400078e0045 */
[----:B--2---:R-:W-:Y:S02]  /*26080*/  IMAD.MOV.U32 R106, RZ, RZ, R68 ;  /* 0x000000ffff6a7224 */ /* 0x004fe400078e0044 */
[----:B------:R-:W2:Y:S04]  /*26090*/  LDL.LU R68, [R1+0x1590] ;  /* 0x0015900001447983 */ /* 0x000ea80000300800 */
[----:B------:R-:W3:Y:S01]  /*260a0*/  LDL.LU R69, [R1+0x158c] ;  /* 0x00158c0001457983 */ /* 0x000ee20000300800 */
[----:B-----5:R-:W-:Y:S03]  /*260b0*/  HMMA.1688.F32.TF32 R96, R24, R50, R136 ;  /* 0x000000321860723c */ /* 0x020fe60000081088 */
[----:B------:R-:W5:Y:S04]  /*260c0*/  LDL.LU R112, [R1+0x230] ;  /* 0x0002300001707983 */ /* 0x000f680000300800 */
[----:B------:R-:W5:Y:S04]  /*260d0*/  LDL.LU R113, [R1+0x234] ;  /* 0x0002340001717983 */ /* 0x000f680000300800 */
[----:B------:R-:W5:Y:S04]  /*260e0*/  LDL.LU R114, [R1+0x238] ;  /* 0x0002380001727983 */ /* 0x000f680000300800 */
[----:B------:R-:W5:Y:S04]  /*260f0*/  LDL.LU R115, [R1+0x23c] ;  /* 0x00023c0001737983 */ /* 0x000f680000300800 */
[----:B------:R-:W1:Y:S04]  /*26100*/  LDL.LU R124, [R1+0x240] ;  /* 0x00024000017c7983 */ /* 0x000e680000300800 */
[----:B------:R-:W1:Y:S01]  /*26110*/  LDL.LU R125, [R1+0x244] ;  /* 0x00024400017d7983 */ /* 0x000e620000300800 */
[----:B------:R-:W-:-:S02]  /*26120*/  IMAD.MOV.U32 R19, RZ, RZ, R96 ;  /* 0x000000ffff137224 */ /* 0x000fc400078e0060 */
[----:B------:R-:W-:Y:S02]  /*26130*/  IMAD.MOV.U32 R3, RZ, RZ, R97 ;  /* 0x000000ffff037224 */ /* 0x000fe400078e0061 */
[----:B------:R-:W-:Y:S02]  /*26140*/  IMAD.MOV.U32 R96, RZ, RZ, R84 ;  /* 0x000000ffff607224 */ /* 0x000fe400078e0054 */
[----:B------:R-:W-:Y:S02]  /*26150*/  IMAD.MOV.U32 R97, RZ, RZ, R85 ;  /* 0x000000ffff617224 */ /* 0x000fe400078e0055 */
[----:B--2---:R-:W-:Y:S01]  /*26160*/  IMAD.MOV.U32 R127, RZ, RZ, R68 ;  /* 0x000000ffff7f7224 */ /* 0x004fe200078e0044 */
[----:B---3--:R-:W-:Y:S02]  /*26170*/  MOV R126, R69 ;  /* 0x00000045007e7202 */ /* 0x008fe40000000f00 */
[----:B------:R-:W2:Y:S04]  /*26180*/  LDL.LU R69, [R1+0x1588] ;  /* 0x0015880001457983 */ /* 0x000ea80000300800 */
[----:B------:R-:W2:Y:S04]  /*26190*/  LDL.LU R68, [R1+0x1584] ;  /* 0x0015840001447983 */ /* 0x000ea80000300800 */
[----:B------:R-:W3:Y:S04]  /*261a0*/  LDL.LU R180, [R1+0x270] ;  /* 0x0002700001b47983 */ /* 0x000ee80000300800 */
[----:B------:R-:W3:Y:S04]  /*261b0*/  LDL.LU R181, [R1+0x274] ;  /* 0x0002740001b57983 */ /* 0x000ee80000300800 */
[----:B------:R-:W3:Y:S04]  /*261c0*/  LDL.LU R182, [R1+0x278] ;  /* 0x0002780001b67983 */ /* 0x000ee80000300800 */
[----:B------:R-:W3:Y:S04]  /*261d0*/  LDL.LU R183, [R1+0x27c] ;  /* 0x00027c0001b77983 */ /* 0x000ee80000300800 */
[----:B------:R-:W2:Y:S04]  /*261e0*/  LDL.LU R184, [R1+0x250] ;  /* 0x0002500001b87983 */ /* 0x000ea80000300800 */
[----:B------:R-:W2:Y:S04]  /*261f0*/  LDL.LU R185, [R1+0x254] ;  /* 0x0002540001b97983 */ /* 0x000ea80000300800 */
[----:B------:R-:W2:Y:S04]  /*26200*/  LDL.LU R186, [R1+0x258] ;  /* 0x0002580001ba7983 */ /* 0x000ea80000300800 */
[----:B------:R-:W2:Y:S04]  /*26210*/  LDL.LU R187, [R1+0x25c] ;  /* 0x00025c0001bb7983 */ /* 0x000ea80000300800 */
[----:B------:R-:W2:Y:S04]  /*26220*/  LDL.LU R70, [R1+0x268] ;  /* 0x0002680001467983 */ /* 0x000ea80000300800 */
[----:B------:R-:W2:Y:S04]  /*26230*/  LDL.LU R71, [R1+0x26c] ;  /* 0x00026c0001477983 */ /* 0x000ea80000300800 */
        /* <DEDUP_REMOVED lines=8> */
[----:B------:R-:W3:Y:S04]  /*262c0*/  LDL.LU R84, [R1+0x1580] ;  /* 0x0015800001547983 */ /* 0x000ee80000300800 */
[----:B------:R-:W2:Y:S01]  /*262d0*/  LDL.LU R85, [R1+0x157c] ;  /* 0x00157c0001557983 */ /* 0x000ea20000300800 */
[----:B------:R-:W-:Y:S01]  /*262e0*/  MOV R2, R98 ;  /* 0x0000006200027202 */ /* 0x000fe20000000f00 */
[----:B------:R-:W-:Y:S01]  /*262f0*/  IMAD.MOV.U32 R0, RZ, RZ, R99 ;  /* 0x000000ffff007224 */ /* 0x000fe200078e0063 */
[----:B------:R-:W-:Y:S01]  /*26300*/  MOV R99, R40 ;  /* 0x0000002800637202 */ /* 0x000fe20000000f00 */
[----:B------:R-:W-:-:S02]  /*26310*/  IMAD.MOV.U32 R98, RZ, RZ, R41 ;  /* 0x000000ffff627224 */ /* 0x000fc400078e0029 */
[C---:B----4-:R-:W-:Y:S01]  /*26320*/  HMMA.1688.F32.TF32 R40, R64.reuse, R224, R104 ;  /* 0x000000e04028723c */ /* 0x050fe20000081068 */
[----:B------:R-:W4:Y:S04]  /*26330*/  LDL.LU R104, [R1+0xd0] ;  /* 0x0000d00001687983 */ /* 0x000f280000300800 */
[----:B------:R-:W4:Y:S01]  /*26340*/  LDL.LU R105, [R1+0xd4] ;  /* 0x0000d40001697983 */ /* 0x000f220000300800 */
[C---:B-1----:R-:W-:Y:S06]  /*26350*/  HMMA.1688.F32.TF32 R124, R64.reuse, R236, R124 ;  /* 0x000000ec407c723c */ /* 0x042fec000008107c */
[C---:B-----5:R-:W-:Y:S06]  /*26360*/  HMMA.1688.F32.TF32 R112, R64.reuse, R232, R112 ;  /* 0x000000e84070723c */ /* 0x060fec0000081070 */
[C---:B------:R-:W-:Y:S06]  /*26370*/  HMMA.1688.F32.TF32 R52, R64.reuse, R212, R52 ;  /* 0x000000d44034723c */ /* 0x040fec0000081034 */
[----:B------:R-:W-:Y:S01]  /*26380*/  HMMA.1688.F32.TF32 R56, R64, R208, R56 ;  /* 0x000000d04038723c */ /* 0x000fe20000081038 */
[----:B---3--:R-:W-:-:S02]  /*26390*/  IMAD.MOV.U32 R107, RZ, RZ, R84 ;  /* 0x000000ffff6b7224 */ /* 0x008fc400078e0054 */
[----:B--2---:R-:W-:-:S03]  /*263a0*/  IMAD.MOV.U32 R106, RZ, RZ, R85 ;  /* 0x000000ffff6a7224 */ /* 0x004fc600078e0055 */
[----:B------:R-:W-:Y:S07]  /*263b0*/  HMMA.1688.F32.TF32 R84, R64, R220, R160 ;  /* 0x000000dc4054723c */ /* 0x000fee00000810a0 */
[----:B------:R-:W-:Y:S02]  /*263c0*/  IMAD.MOV.U32 R160, RZ, RZ, R88 ;  /* 0x000000ffffa07224 */ /* 0x000fe400078e0058 */
[----:B------:R-:W2:Y:S01]  /*263d0*/  LDL.LU R88, [R1+0x1578] ;  /* 0x0015780001587983 */ /* 0x000ea20000300800 */
[----:B------:R-:W-:-:S03]  /*263e0*/  IMAD.MOV.U32 R161, RZ, RZ, R44 ;  /* 0x000000ffffa17224 */ /* 0x000fc600078e002c */
[----:B------:R-:W3:Y:S04]  /*263f0*/  LDL.LU R44, [R1+0x1574] ;  /* 0x00157400012c7983 */ /* 0x000ee80000300800 */
[----:B------:R-:W5:Y:S01]  /*26400*/  LDL R91, [R1+0x220] ;  /* 0x00022000015b7983 */ /* 0x000f620000100800 */
[----:B------:R-:W-:Y:S01]  /*26410*/  MOV R162, R49 ;  /* 0x0000003100a27202 */ /* 0x000fe20000000f00 */
[----:B------:R-:W-:Y:S01]  /*26420*/  IMAD.MOV.U32 R163, RZ, RZ, R48 ;  /* 0x000000ffffa37224 */ /* 0x000fe200078e0030 */
[C---:B------:R-:W-:Y:S06]  /*26430*/  HMMA.1688.F32.TF32 R180, R64.reuse, R8, R180 ;  /* 0x0000000840b4723c */ /* 0x040fec00000810b4 */
[C---:B------:R-:W-:Y:S06]  /*26440*/  HMMA.1688.F32.TF32 R48, R64.reuse, R216, R60 ;  /* 0x000000d84030723c */ /* 0x040fec000008103c */
[C---:B------:R-:W-:Y:S06]  /*26450*/  HMMA.1688.F32.TF32 R68, R64.reuse, R4, R68 ;  /* 0x000000044044723c */ /* 0x040fec0000081044 */
[C---:B------:R-:W-:Y:S06]  /*26460*/  HMMA.1688.F32.TF32 R184, R64.reuse, R240, R184 ;  /* 0x000000f040b8723c */ /* 0x040fec00000810b8 */
[C---:B------:R-:W-:Y:S06]  /*26470*/  HMMA.1688.F32.TF32 R36, R64.reuse, R228, R36 ;  /* 0x000000e44024723c */ /* 0x040fec0000081024 */
[C---:B------:R-:W-:Y:S06]  /*26480*/  HMMA.1688.F32.TF32 R60, R64.reuse, R204, R120 ;  /* 0x000000cc403c723c */ /* 0x040fec0000081078 */
[----:B------:R-:W-:Y:S06]  /*26490*/  HMMA.1688.F32.TF32 R64, R64, R200, R188 ;  /* 0x000000c84040723c */ /* 0x000fec00000810bc */
[C---:B------:R-:W-:Y:S01]  /*264a0*/  HMMA.1688.F32.TF32 R188, R28.reuse, R8, R172 ;  /* 0x000000081cbc723c */ /* 0x040fe200000810ac */
[----:B------:R-:W-:Y:S01]  /*264b0*/  IMAD.MOV.U32 R78, RZ, RZ, R20 ;  /* 0x000000ffff4e7224 */ /* 0x000fe200078e0014 */
[----:B------:R-:W-:Y:S01]  /*264c0*/  MOV R73, R22 ;  /* 0x0000001600497202 */ /* 0x000fe20000000f00 */
[----:B------:R-:W-:Y:S01]  /*264d0*/  IMAD.MOV.U32 R72, RZ, RZ, R21 ;  /* 0x000000ffff487224 */ /* 0x000fe200078e0015 */
[----:B------:R-:W2:Y:S02]  /*264e0*/  LDL.LU R172, [R1+0x300] ;  /* 0x0003000001ac7983 */ /* 0x000ea40000300800 */
[-C--:B----4-:R-:W-:Y:S01]  /*264f0*/  HMMA.1688.F32.TF32 R24, R28, R4.reuse, R104 ;  /* 0x000000041c18723c */ /* 0x090fe20000081068 */
[----:B------:R-:W-:Y:S01]  /*26500*/  IMAD.MOV.U32 R74, RZ, RZ, R23 ;  /* 0x000000ffff4a7224 */ /* 0x000fe200078e0017 */
[----:B------:R-:W2:Y:S04]  /*26510*/  LDL.LU R173, [R1+0x304] ;  /* 0x0003040001ad7983 */ /* 0x000ea80000300800 */
[----:B------:R-:W-:Y:S01]  /*26520*/  HMMA.1688.F32.TF32 R20, R196, R4, R100 ;  /* 0x00000004c414723c */ /* 0x000fe20000081064 */
[----:B------:R-:W2:Y:S10]  /*26530*/  LDL.LU R174, [R1+0x308] ;  /* 0x0003080001ae7983 */ /* 0x000eb40000300800 */
        /* <DEDUP_REMOVED lines=12> */
[----:B------:R-:W-:Y:S04]  /*26600*/  STL.64 [R1+0xe0], R20 ;  /* 0x0000e01401007387 */ /* 0x000fe80000100a00 */
[----:B------:R-:W-:Y:S04]  /*26610*/  STL.64 [R1+0xe8], R22 ;  /* 0x0000e81601007387 */ /* 0x000fe80000100a00 */
[----:B------:R-:W4:Y:S01]  /*26620*/  LDL.LU R90, [R1+0x2f8] ;  /* 0x0002f800015a7983 */ /* 0x000f220000300800 */
[----:B------:R-:W-:Y:S01]  /*26630*/  HMMA.1688.F32.TF32 R120, R244, R8, R96 ;  /* 0x00000008f478723c */ /* 0x000fe20000081060 */
[----:B---3--:R-:W-:-:S02]  /*26640*/  IMAD.MOV.U32 R175, RZ, RZ, R44 ;  /* 0x000000ffffaf7224 */ /* 0x008fc400078e002c */
[----:B-----5:R-:W-:Y:S04]  /*26650*/  LDS R44, [R91+UR7+0x21800] ;  /* 0x021800075b2c7984 */ /* 0x020fe80008000800 */
[----:B------:R1:W3:Y:S04]  /*26660*/  LDS R46, [R91+UR7+0x21c00] ;  /* 0x021c00075b2e7984 */ /* 0x0002e80008000800 */
[----:B-1----:R-:W4:Y:S04]  /*26670*/  LDL.LU R91, [R1+0x2fc] ;  /* 0x0002fc00015b7983 */ /* 0x002f280000300800 */
[----:B------:R-:W5:Y:S04]  /*26680*/  LDL.LU R140, [R1+0x2e0] ;  /* 0x0002e000018c7983 */ /* 0x000f680000300800 */
[----:B------:R-:W5:Y:S04]  /*26690*/  LDL.LU R141, [R1+0x2e4] ;  /* 0x0002e400018d7983 */ /* 0x000f680000300800 */
[----:B------:R-:W5:Y:S04]  /*266a0*/  LDL.LU R142, [R1+0x2e8] ;  /* 0x0002e800018e7983 */ /* 0x000f680000300800 */
[----:B------:R-:W3:Y:S04]  /*266b0*/  LDL.LU R96, [R1+0x2d0] ;  /* 0x0002d00001607983 */ /* 0x000ee80000300800 */
        /* <DEDUP_REMOVED lines=10> */
[----:B------:R-:W3:Y:S01]  /*26760*/  LDL.LU R107, [R1+0x2bc] ;  /* 0x0002bc00016b7983 */ /* 0x000ee20000300800 */
[C---:B--2---:R-:W-:Y:S03]  /*26770*/  HMMA.1688.F32.TF32 R172, R28.reuse, R240, R172 ;  /* 0x000000f01cac723c */ /* 0x044fe600000810ac */
        /* <DEDUP_REMOVED lines=8> */
[----:B------:R-:W-:Y:S04]  /*26800*/  STL [R1+0x148c], R172 ;  /* 0x00148cac01007387 */ /* 0x000fe80000100800 */
[----:B------:R-:W-:Y:S04]  /*26810*/  STL [R1+0x1488], R173 ;  /* 0x001488ad01007387 */ /* 0x000fe80000100800 */
[----:B------:R-:W-:Y:S04]  /*26820*/  STL [R1+0x1484], R174 ;  /* 0x001484ae01007387 */ /* 0x000fe80000100800 */
[----:B------:R-:W-:Y:S01]  /*26830*/  STL [R1+0x1480], R175 ;  /* 0x001480af01007387 */ /* 0x000fe20000100800 */
[----:B------:R-:W-:Y:S01]  /*26840*/  IMAD.MOV.U32 R171, RZ, RZ, R33 ;  /* 0x000000ffffab7224 */ /* 0x000fe200078e0021 */
[C---:B----4-:R-:W-:Y:S06]  /*26850*/  HMMA.1688.F32.TF32 R88, R28.reuse, R236, R88 ;  /* 0x000000ec1c58723c */ /* 0x050fec0000081058 */
[C---:B-----5:R-:W-:Y:S06]  /*26860*/  HMMA.1688.F32.TF32 R92, R28.reuse, R232, R140 ;  /* 0x000000e81c5c723c */ /* 0x060fec000008108c */
[C---:B---3--:R-:W-:Y:S11]  /*26870*/  HMMA.1688.F32.TF32 R96, R28.reuse, R228, R96 ;  /* 0x000000e41c60723c */ /* 0x048ff60000081060 */
[----:B------:R-:W-:Y:S01]  /*26880*/  STL [R1+0x1498], R88 ;  /* 0x0014985801007387 */ /* 0x000fe20000100800 */
[C---:B------:R-:W-:Y:S03]  /*26890*/  HMMA.1688.F32.TF32 R100, R28.reuse, R224, R136 ;  /* 0x000000e01c64723c */ /* 0x040fe60000081088 */
[----:B------:R-:W-:Y:S04]  /*268a0*/  STL [R1+0x1494], R89 ;  /* 0x0014945901007387 */ /* 0x000fe80000100800 */
[----:B------:R-:W-:Y:S01]  /*268b0*/  STL [R1+0x1490], R90 ;  /* 0x0014905a01007387 */ /* 0x000fe20000100800 */
[C---:B------:R-:W-:Y:S03]  /*268c0*/  HMMA.1688.F32.TF32 R104, R28.reuse, R220, R104 ;  /* 0x000000dc1c68723c */ /* 0x040fe60000081068 */
[----:B------:R1:W-:Y:S04]  /*268d0*/  STL [R1+0x142c], R91 ;  /* 0x00142c5b01007387 */ /* 0x0003e80000100800 */
[----:B------:R-:W-:Y:S04]  /*268e0*/  STL [R1+0x14a8], R92 ;  /* 0x0014a85c01007387 */ /* 0x000fe80000100800 */
[----:B------:R-:W-:Y:S04]  /*268f0*/  STL [R1+0x14a4], R93 ;  /* 0x0014a45d01007387 */ /* 0x000fe80000100800 */
[----:B------:R-:W-:Y:S04]  /*26900*/  STL [R1+0x14a0], R94 ;  /* 0x0014a05e01007387 */ /* 0x000fe80000100800 */
        /* <DEDUP_REMOVED lines=9> */
[----:B------:R5:W-:Y:S04]  /*269a0*/  STL [R1+0x14c8], R107 ;  /* 0x0014c86b01007387 */ /* 0x000be80000100800 */
[----:B------:R-:W3:Y:S04]  /*269b0*/  LDL.LU R80, [R1+0x1570] ;  /* 0x0015700001507983 */ /* 0x000ee80000300800 */
[----:B------:R-:W4:Y:S04]  /*269c0*/  LDL.LU R169, [R1+0x104] ;  /* 0x0001040001a97983 */ /* 0x000f280000300800 */
[----:B------:R-:W5:Y:S04]  /*269d0*/  LDL.LU R32, [R1+0x156c] ;  /* 0x00156c0001207983 */ /* 0x000f680000300800 */
[----:B------:R-:W4:Y:S01]  /*269e0*/  LDL.LU R33, [R1+0x1568] ;  /* 0x0015680001217983 */ /* 0x000f220000300800 */
[----:B--2---:R-:W-:Y:S01]  /*269f0*/  HMMA.1688.F32.TF32 R20, R28, R216, R132 ;  /* 0x000000d81c14723c */ /* 0x004fe20000081084 */
[----:B------:R-:W-:-:S02]  /*26a00*/  IMAD.MOV.U32 R137, RZ, RZ, R81 ;  /* 0x000000ffff897224 */ /* 0x000fc400078e0051 */
[----:B------:R-:W2:Y:S04]  /*26a10*/  LDL.LU R136, [R1+0x150] ;  /* 0x0001500001887983 */ /* 0x000ea80000300800 */
[----:B------:R-:W2:-:S15]  /*26a20*/  LDL.LU R81, [R1+0x1564] ;  /* 0x0015640001517983 */ /* 0x000e9e0000300800 */
[----:B------:R-:W-:-:S02]  /*26a30*/  NOP ;  /* 0x0000000000007918 */ /* 0x000fc40000000000 */
[----:B------:R-:W-:Y:S01]  /*26a40*/  IMAD.MOV.U32 R72, RZ, RZ, R20 ;  /* 0x000000ffff487224 */ /* 0x000fe200078e0014 */
[----:B------:R-:W-:Y:S01]  /*26a50*/  MOV R188, R22 ;  /* 0x0000001600bc7202 */ /* 0x000fe20000000f00 */
[----:B------:R-:W-:Y:S02]  /*26a60*/  IMAD.MOV.U32 R78, RZ, RZ, R21 ;  /* 0x000000ffff4e7224 */ /* 0x000fe400078e0015 */
[----:B------:R-:W-:Y:S02]  /*26a70*/  IMAD.MOV.U32 R189, RZ, RZ, R23 ;  /* 0x000000ffffbd7224 */ /* 0x000fe400078e0017 */
[----:B------:R-:W-:-:S15]  /*26a80*/  HMMA.1688.F32.TF32 R20, R28, R212, R128 ;  /* 0x000000d41c14723c */ /* 0x000fde0000081080 */
[----:B------:R-:W-:-:S09]  /*26a90*/  NOP ;  /* 0x0000000000007918 */ /* 0x000fd20000000000 */
[----:B------:R-:W-:Y:S02]  /*26aa0*/  IMAD.MOV.U32 R25, RZ, RZ, R20 ;  /* 0x000000ffff197224 */ /* 0x000fe400078e0014 */
[----:B------:R-:W-:Y:S01]  /*26ab0*/  IMAD.MOV.U32 R26, RZ, RZ, R21 ;  /* 0x000000ffff1a7224 */ /* 0x000fe200078e0015 */
[----:B------:R-:W-:Y:S01]  /*26ac0*/  MOV R73, R23 ;  /* 0x0000001700497202 */ /* 0x000fe20000000f00 */
[----:B------:R-:W-:Y:S02]  /*26ad0*/  IMAD.MOV.U32 R74, RZ, RZ, R22 ;  /* 0x000000ffff4a7224 */ /* 0x000fe400078e0016 */
[----:B------:R-:W-:Y:S02]  /*26ae0*/  IMAD.MOV.U32 R164, RZ, RZ, R148 ;  /* 0x000000ffffa47224 */ /* 0x000fe400078e0094 */
[----:B------:R-:W-:Y:S02]  /*26af0*/  IMAD.MOV.U32 R165, RZ, RZ, R149 ;  /* 0x000000ffffa57224 */ /* 0x000fe400078e0095 */
[----:B------:R-:W-:Y:S01]  /*26b00*/  IMAD.MOV.U32 R167, RZ, RZ, R151 ;  /* 0x000000ffffa77224 */ /* 0x000fe200078e0097 */
[----:B---3--:R-:W-:-:S02]  /*26b10*/  MOV R138, R80 ;  /* 0x00000050008a7202 */ /* 0x008fc40000000f00 */
[----:B------:R-:W3:Y:S04]  /*26b20*/  LDL.LU R80, [R1+0x1560] ;  /* 0x0015600001507983 */ /* 0x000ee80000300800 */
[----:B------:R-:W2:Y:S01]  /*26b30*/  LDL.LU R139, [R1+0x15c] ;  /* 0x00015c00018b7983 */ /* 0x000ea20000300800 */
[----:B-----5:R-:W-:-:S03]  /*26b40*/  IMAD.MOV.U32 R135, RZ, RZ, R32 ;  /* 0x000000ffff877224 */ /* 0x020fc600078e0020 */
[----:B------:R-:W5:Y:S01]  /*26b50*/  LDL.LU R132, [R1+0x160] ;  /* 0x0001600001847983 */ /* 0x000f620000300800 */
[----:B----4-:R-:W-:-:S03]  /*26b60*/  IMAD.MOV.U32 R134, RZ, RZ, R33 ;  /* 0x000000ffff867224 */ /* 0x010fc600078e0021 */
[----:B------:R-:W5:Y:S04]  /*26b70*/  LDL.LU R133, [R1+0x164] ;  /* 0x0001640001857983 */ /* 0x000f680000300800 */
[----:B------:R-:W4:Y:S04]  /*26b80*/  LDL.LU R33, [R1+0x155c] ;  /* 0x00155c0001217983 */ /* 0x000f280000300800 */
[----:B------:R-:W4:Y:S04]  /*26b90*/  LDL.LU R32, [R1+0x1558] ;  /* 0x0015580001207983 */ /* 0x000f280000300800 */
[----:B------:R-:W3:Y:S04]  /*26ba0*/  LDL.LU R82, [R1+0x188] ;  /* 0x0001880001527983 */ /* 0x000ee80000300800 */
[----:B------:R-:W3:Y:S04]  /*26bb0*/  LDL.LU R83, [R1+0x18c] ;  /* 0x00018c0001537983 */ /* 0x000ee80000300800 */
[----:B------:R-:W1:Y:S04]  /*26bc0*/  LDL.LU R156, [R1+0x60] ;  /* 0x00006000019c7983 */ /* 0x000e680000300800 */
[----:B------:R-:W1:Y:S04]  /*26bd0*/  LDL.LU R157, [R1+0x64] ;  /* 0x00006400019d7983 */ /* 0x000e680000300800 */
[----:B------:R-:W1:Y:S04]  /*26be0*/  LDL.LU R158, [R1+0x68] ;  /* 0x00006800019e7983 */ /* 0x000e680000300800 */
[----:B------:R-:W1:Y:S04]  /*26bf0*/  LDL.LU R159, [R1+0x6c] ;  /* 0x00006c00019f7983 */ /* 0x000e680000300800 */
[----:B------:R-:W5:Y:S04]  /*26c00*/  LDL.LU R108, [R1+0x280] ;  /* 0x00028000016c7983 */ /* 0x000f680000300800 */
[----:B------:R-:W5:Y:S04]  /*26c10*/  LDL.LU R109, [R1+0x284] ;  /* 0x00028400016d7983 */ /* 0x000f680000300800 */
[----:B------:R-:W5:Y:S04]  /*26c20*/  LDL.LU R110, [R1+0x288] ;  /* 0x00028800016e7983 */ /* 0x000f680000300800 */
[----:B------:R-:W5:Y:S04]  /*26c30*/  LDL.LU R111, [R1+0x28c] ;  /* 0x00028c00016f7983 */ /* 0x000f680000300800 */
[----:B------:R-:W4:Y:S04]  /*26c40*/  LDL.LU R34, [R1+0x198] ;  /* 0x0001980001227983 */ /* 0x000f280000300800 */
[----:B------:R-:W4:Y:S04]  /*26c50*/  LDL.LU R35, [R1+0x19c] ;  /* 0x00019c0001237983 */ /* 0x000f280000300800 */
        /* <DEDUP_REMOVED lines=23> */
[----:B------:R-:W4:Y:S01]  /*26dd0*/  LDL.LU R151, [R1+0x1548] ;  /* 0x0015480001977983 */ /* 0x000f220000300800 */
[C---:B------:R-:W-:Y:S06]  /*26de0*/  HMMA.1688.F32.TF32 R160, R244.reuse, R4, R160 ;  /* 0x00000004f4a0723c */ /* 0x040fec00000810a0 */
[C---:B------:R-:W-:Y:S06]  /*26df0*/  HMMA.1688.F32.TF32 R152, R244.reuse, R204, R152 ;  /* 0x000000ccf498723c */ /* 0x040fec0000081098 */
[----:B--2---:R-:W-:Y:S06]  /*26e00*/  HMMA.1688.F32.TF32 R136, R244, R220, R136 ;  /* 0x000000dcf488723c */ /* 0x004fec0000081088 */
[C---:B-1----:R-:W-:Y:S06]  /*26e10*/  HMMA.1688.F32.TF32 R88, R28.reuse, R208, R156 ;  /* 0x000000d01c58723c */ /* 0x042fec000008109c */
[C---:B-----5:R-:W-:Y:S06]  /*26e20*/  HMMA.1688.F32.TF32 R92, R28.reuse, R204, R108 ;  /* 0x000000cc1c5c723c */ /* 0x060fec000008106c */
[----:B---3--:R-:W-:-:S12]  /*26e30*/  HMMA.1688.F32.TF32 R20, R28, R200, R20 ;  /* 0x000000c81c14723c */ /* 0x008fd80000081014 */
[----:B------:R-:W-:-:S12]  /*26e40*/  IMAD.MOV.U32 R173, RZ, RZ, R88 ;  /* 0x000000ffffad7224 */ /* 0x000fd800078e0058 */
[----:B------:R-:W-:Y:S01]  /*26e50*/  MOV R190, R20 ;  /* 0x0000001400be7202 */ /* 0x000fe20000000f00 */
[----:B------:R-:W-:Y:S02]  /*26e60*/  IMAD.MOV.U32 R191, RZ, RZ, R21 ;  /* 0x000000ffffbf7224 */ /* 0x000fe400078e0015 */
[----:B------:R-:W-:Y:S02]  /*26e70*/  IMAD.MOV.U32 R76, RZ, RZ, R22 ;  /* 0x000000ffff4c7224 */ /* 0x000fe400078e0016 */
[----:B------:R-:W-:Y:S02]  /*26e80*/  IMAD.MOV.U32 R77, RZ, RZ, R23 ;  /* 0x000000ffff4d7224 */ /* 0x000fe400078e0017 */
[-C--:B------:R-:W-:Y:S06]  /*26e90*/  HMMA.1688.F32.TF32 R20, R196, R240.reuse, R164 ;  /* 0x000000f0c414723c */ /* 0x080fec00000810a4 */
[----:B----4-:R-:W-:Y:S01]  /*26ea0*/  HMMA.1688.F32.TF32 R28, R244, R240, R248 ;  /* 0x000000f0f41c723c */ /* 0x010fe200000810f8 */
[----:B------:R-:W2:Y:S04]  /*26eb0*/  LDL.LU R248, [R1+0xa0] ;  /* 0x0000a00001f87983 */ /* 0x000ea80000300800 */
[----:B------:R-:W2:Y:S04]  /*26ec0*/  LDL.LU R249, [R1+0xa4] ;  /* 0x0000a40001f97983 */ /* 0x000ea80000300800 */
[----:B------:R-:W2:Y:S04]  /*26ed0*/  LDL.LU R250, [R1+0xa8] ;  /* 0x0000a80001fa7983 */ /* 0x000ea80000300800 */
[----:B------:R-:W2:Y:S04]  /*26ee0*/  LDL.LU R251, [R1+0xac] ;  /* 0x0000ac0001fb7983 */ /* 0x000ea80000300800 */
[----:B------:R-:W3:Y:S04]  /*26ef0*/  LDL.LU R156, [R1+0x90] ;  /* 0x00009000019c7983 */ /* 0x000ee80000300800 */
[----:B------:R-:W3:Y:S04]  /*26f00*/  LDL.LU R157, [R1+0x94] ;  /* 0x00009400019d7983 */ /* 0x000ee80000300800 */
[----:B------:R-:W3:Y:S01]  /*26f10*/  LDL.LU R158, [R1+0x98] ;  /* 0x00009800019e7983 */ /* 0x000ee20000300800 */
[----:B------:R-:W-:-:S03]  /*26f20*/  IMAD.MOV.U32 R174, RZ, RZ, R89 ;  /* 0x000000ffffae7224 */ /* 0x000fc600078e0059 */
[----:B------:R-:W3:Y:S01]  /*26f30*/  LDL.LU R159, [R1+0x9c] ;  /* 0x00009c00019f7983 */ /* 0x000ee20000300800 */
[----:B------:R-:W-:-:S03]  /*26f40*/  IMAD.MOV.U32 R88, RZ, RZ, R92 ;  /* 0x000000ffff587224 */ /* 0x000fc600078e005c */
[----:B------:R-:W4:Y:S01]  /*26f50*/  LDL.LU R108, [R1+0x80] ;  /* 0x00008000016c7983 */ /* 0x000f220000300800 */
[----:B------:R-:W-:-:S03]  /*26f60*/  IMAD.MOV.U32 R175, RZ, RZ, R90 ;  /* 0x000000ffffaf7224 */ /* 0x000fc600078e005a */
[----:B------:R-:W4:Y:S01]  /*26f70*/  LDL.LU R109, [R1+0x84] ;  /* 0x00008400016d7983 */ /* 0x000f220000300800 */
[----:B------:R-:W-:Y:S01]  /*26f80*/  IMAD.MOV.U32 R89, RZ, RZ, R93 ;  /* 0x000000ffff597224 */ /* 0x000fe200078e005d */
[----:B------:R-:W-:Y:S01]  /*26f90*/  MOV R93, R21 ;  /* 0x00000015005d7202 */ /* 0x000fe20000000f00 */
[----:B------:R-:W-:Y:S01]  /*26fa0*/  IMAD.MOV.U32 R92, RZ, RZ, R20 ;  /* 0x000000ffff5c7224 */ /* 0x000fe200078e0014 */
[----:B------:R-:W4:Y:S01]  /*26fb0*/  LDL.LU R110, [R1+0x88] ;  /* 0x00008800016e7983 */ /* 0x000f220000300800 */
[----:B------:R-:W-:-:S03]  /*26fc0*/  IMAD.MOV.U32 R90, RZ, RZ, R94 ;  /* 0x000000ffff5a7224 */ /* 0x000fc600078e005e */
[----:B------:R-:W4:Y:S01]  /*26fd0*/  LDL.LU R111, [R1+0x8c] ;  /* 0x00008c00016f7983 */ /* 0x000f220000300800 */
[----:B------:R-:W-:Y:S02]  /*26fe0*/  IMAD.MOV.U32 R172, RZ, RZ, R95 ;  /* 0x000000ffffac7224 */ /* 0x000fe400078e005f */
[----:B------:R-:W-:Y:S01]  /*26ff0*/  IMAD.MOV.U32 R94, RZ, RZ, R22 ;  /* 0x000000ffff5e7224 */ /* 0x000fe200078e0016 */
[----:B------:R-:W5:Y:S01]  /*27000*/  LDL.LU R20, [R1+0x70] ;  /* 0x0000700001147983 */ /* 0x000f620000300800 */
[----:B------:R-:W-:Y:S01]  /*27010*/  IMAD.MOV.U32 R95, RZ, RZ, R23 ;  /* 0x000000ffff5f7224 */ /* 0x000fe200078e0017 */
[C---:B------:R-:W-:Y:S02]  /*27020*/  HMMA.1688.F32.TF32 R144, R244.reuse, R212, R192 ;  /* 0x000000d4f490723c */ /* 0x040fe400000810c0 */
[----:B------:R-:W5:Y:S04]  /*27030*/  LDL.LU R21, [R1+0x74] ;  /* 0x0000740001157983 */ /* 0x000f680000300800 */
[----:B------:R-:W5:Y:S01]  /*27040*/  LDL.LU R22, [R1+0x78] ;  /* 0x0000780001167983 */ /* 0x000f620000300800 */
[C---:B------:R-:W-:Y:S03]  /*27050*/  HMMA.1688.F32.TF32 R32, R244.reuse, R236, R32 ;  /* 0x000000ecf420723c */ /* 0x040fe60000081020 */
[----:B------:R-:W5:Y:S04]  /*27060*/  LDL.LU R23, [R1+0x7c] ;  /* 0x00007c0001177983 */ /* 0x000f680000300800 */
[----:B------:R-:W5:Y:S01]  /*27070*/  LDL.LU R192, [R1+0x50] ;  /* 0x0000500001c07983 */ /* 0x000f620000300800 */
[C---:B------:R-:W-:Y:S03]  /*27080*/  HMMA.1688.F32.TF32 R80, R244.reuse, R232, R80 ;  /* 0x000000e8f450723c */ /* 0x040fe60000081050 */
[----:B------:R-:W5:Y:S03]  /*27090*/  LDL.LU R193, [R1+0x54] ;  /* 0x0000540001c17983 */ /* 0x000f660000300800 */
[C---:B------:R-:W-:Y:S01]  /*270a0*/  HMMA.1688.F32.TF32 R128, R244.reuse, R228, R128 ;  /* 0x000000e4f480723c */ /* 0x040fe20000081080 */
[----:B------:R-:W5:Y:S04]  /*270b0*/  LDL.LU R194, [R1+0x58] ;  /* 0x0000580001c27983 */ /* 0x000f680000300800 */
[----:B------:R-:W5:Y:S01]  /*270c0*/  LDL.LU R195, [R1+0x5c] ;  /* 0x00005c0001c37983 */ /* 0x000f620000300800 */
[C---:B------:R-:W-:Y:S06]  /*270d0*/  HMMA.1688.F32.TF32 R132, R244.reuse, R224, R132 ;  /* 0x000000e0f484723c */ /* 0x040fec0000081084 */
[C---:B------:R-:W-:Y:S06]  /*270e0*/  HMMA.1688.F32.TF32 R140, R244.reuse, R216, R140 ;  /* 0x000000d8f48c723c */ /* 0x040fec000008108c */
[C---:B------:R-:W-:Y:S06]  /*270f0*/  HMMA.1688.F32.TF32 R148, R244.reuse, R208, R148 ;  /* 0x000000d0f494723c */ /* 0x040fec0000081094 */
[----:B------:R-:W-:Y:S01]  /*27100*/  HMMA.1688.F32.TF32 R244, R244, R200, R168 ;  /* 0x000000c8f4f4723c */ /* 0x000fe200000810a8 */
[----:B------:R-:W5:Y:S04]  /*27110*/  LDL.LU R168, [R1+0x40] ;  /* 0x0000400001a87983 */ /* 0x000f680000300800 */
[----:B------:R-:W5:Y:S04]  /*27120*/  LDL.LU R169, [R1+0x44] ;  /* 0x0000440001a97983 */ /* 0x000f680000300800 */
[----:B------:R-:W5:Y:S04]  /*27130*/  LDL.LU R170, [R1+0x48] ;  /* 0x0000480001aa7983 */ /* 0x000f680000300800 */
[----:B------:R-:W5:Y:S04]  /*27140*/  LDL.LU R171, [R1+0x4c] ;  /* 0x00004c0001ab7983 */ /* 0x000f680000300800 */
[----:B------:R-:W5:Y:S01]  /*27150*/  LDL.LU R164, [R1+0x20] ;  /* 0x0000200001a47983 */ /* 0x000f620000300800 */
[----:B------:R-:W-:-:S02]  /*27160*/  IMAD.MOV.U32 R165, RZ, RZ, R14 ;  /* 0x000000ffffa57224 */ /* 0x000fc400078e000e */
[----:B------:R-:W-:Y:S01]  /*27170*/  IMAD.MOV.U32 R166, RZ, RZ, R15 ;  /* 0x000000ffffa67224 */ /* 0x000fe200078e000f */
[----:B------:R-:W5:Y:S01]  /*27180*/  LDL.LU R14, [R1+0x1544] ;  /* 0x00154400010e7983 */ /* 0x000f620000300800 */
[----:B------:R-:W-:-:S03]  /*27190*/  IMAD.MOV.U32 R167, RZ, RZ, R18 ;  /* 0x000000ffffa77224 */ /* 0x000fc600078e0012 */
[----:B------:R-:W5:Y:S04]  /*271a0*/  LDL.LU R15, [R1+0x1540] ;  /* 0x00154000010f7983 */ /* 0x000f680000300800 */
[----:B------:R-:W5:Y:S01]  /*271b0*/  LDL.LU R18, [R1+0x153c] ;  /* 0x00153c0001127983 */ /* 0x000f620000300800 */
[----:B------:R-:W-:Y:S01]  /*271c0*/  MOV R24, R91 ;  /* 0x0000005b00187202 */ /* 0x000fe20000000f00 */
[C---:B--2---:R-:W-:Y:S06]  /*271d0*/  HMMA.1688.F32.TF32 R96, R196.reuse, R236, R248 ;  /* 0x000000ecc460723c */ /* 0x044fec00000810f8 */
[C---:B---3--:R-:W-:Y:S06]  /*271e0*/  HMMA.1688.F32.TF32 R156, R196.reuse, R232, R156 ;  /* 0x000000e8c49c723c */ /* 0x048fec000008109c */
[C---:B----4-:R-:W-:Y:S06]  /*271f0*/  HMMA.1688.F32.TF32 R108, R196.reuse, R228, R108 ;  /* 0x000000e4c46c723c */ /* 0x050fec000008106c */
[C---:B-----5:R-:W-:Y:S06]  /*27200*/  HMMA.1688.F32.TF32 R20, R196.reuse, R224, R20 ;  /* 0x000000e0c414723c */ /* 0x060fec0000081014 */
[----:B------:R-:W-:Y:S01]  /*27210*/  HMMA.1688.F32.TF32 R192, R196, R220, R192 ;  /* 0x000000dcc4c0723c */ /* 0x000fe200000810c0 */
[----:B------:R-:W-:Y:S01]  /*27220*/  IMAD.MOV.U32 R79, RZ, RZ, R97 ;  /* 0x000000ffff4f7224 */ /* 0x000fe200078e0061 */
[----:B------:R-:W-:Y:S01]  /*27230*/  MOV R27, R98 ;  /* 0x00000062001b7202 */ /* 0x000fe20000000f00 */
[----:B------:R-:W-:Y:S01]  /*27240*/  IMAD.MOV.U32 R75, RZ, RZ, R96 ;  /* 0x000000ffff4b7224 */ /* 0x000fe200078e0060 */
[----:B------:R-:W-:-:S02]  /*27250*/  MOV R248, R19 ;  /* 0x0000001300f87202 */ /* 0x000fc40000000f00 */
[----:B------:R-:W-:Y:S01]  /*27260*/  IMAD.MOV.U32 R97, RZ, RZ, R158 ;  /* 0x000000ffff617224 */ /* 0x000fe200078e009e */
[----:B------:R-:W2:Y:S01]  /*27270*/  LDL.LU R19, [R1+0x1538] ;  /* 0x0015380001137983 */ /* 0x000ea20000300800 */
[----:B------:R-:W-:Y:S01]  /*27280*/  IMAD.MOV.U32 R98, RZ, RZ, R159 ;  /* 0x000000ffff627224 */ /* 0x000fe200078e009f */
[----:B------:R-:W-:Y:S01]  /*27290*/  MOV R96, R157 ;  /* 0x0000009d00607202 */ /* 0x000fe20000000f00 */
[----:B------:R-:W-:Y:S01]  /*272a0*/  IMAD.MOV.U32 R103, RZ, RZ, R156 ;  /* 0x000000ffff677224 */ /* 0x000fe200078e009c */
[----:B------:R-:W3:Y:S01]  /*272b0*/  LDL.LU.64 R158, [R1+0x1530] ;  /* 0x00153000019e7983 */ /* 0x000ee20000300a00 */
[----:B------:R-:W-:Y:S01]  /*272c0*/  MOV R101, R110 ;  /* 0x0000006e00657202 */ /* 0x000fe20000000f00 */
[----:B------:R-:W-:Y:S02]  /*272d0*/  IMAD.MOV.U32 R102, RZ, RZ, R111 ;  /* 0x000000ffff667224 */ /* 0x000fe400078e006f */
[----:B------:R-:W3:Y:S01]  /*272e0*/  LDL.LU.64 R156, [R1+0x1528] ;  /* 0x00152800019c7983 */ /* 0x000ee20000300a00 */
[----:B------:R-:W-:Y:S03]  /*272f0*/  HMMA.1688.F32.TF32 R168, R196, R216, R168 ;  /* 0x000000d8c4a8723c */ /* 0x000fe600000810a8 */
[----:B------:R-:W4:Y:S01]  /*27300*/  LDL R233, [R1+0x220] ;  /* 0x0002200001e97983 */ /* 0x000f220000100800 */
[----:B------:R-:W-:Y:S01]  /*27310*/  IMAD.MOV.U32 R107, RZ, RZ, R108 ;  /* 0x000000ffff6b7224 */ /* 0x000fe200078e006c */
[----:B------:R-:W-:Y:S01]  /*27320*/  MOV R224, R23 ;  /* 0x0000001700e07202 */ /* 0x000fe20000000f00 */
[----:B------:R-:W-:Y:S01]  /*27330*/  IMAD.MOV.U32 R100, RZ, RZ, R109 ;  /* 0x000000ffff647224 */ /* 0x000fe200078e006d */
[----:B------:R-:W2:Y:S01]  /*27340*/  LDL.LU.64 R110, [R1+0x1520] ;  /* 0x00152000016e7983 */ /* 0x000ea20000300a00 */
[----:B------:R-:W-:-:S02]  /*27350*/  IMAD.MOV.U32 R225, RZ, RZ, R22 ;  /* 0x000000ffffe17224 */ /* 0x000fc400078e0016 */
[----:B------:R-:W-:Y:S01]  /*27360*/  IMAD.MOV.U32 R91, RZ, RZ, R99 ;  /* 0x000000ffff5b7224 */ /* 0x000fe200078e0063 */
[----:B------:R-:W2:Y:S01]  /*27370*/  LDL.LU.64 R108, [R1+0x1518] ;  /* 0x00151800016c7983 */ /* 0x000ea20000300a00 */
[----:B------:R-:W-:Y:S02]  /*27380*/  IMAD.MOV.U32 R240, RZ, RZ, R194 ;  /* 0x000000fffff07224 */ /* 0x000fe400078e00c2 */
[----:B------:R-:W-:Y:S01]  /*27390*/  IMAD.MOV.U32 R9, RZ, RZ, R195 ;  /* 0x000000ffff097224 */ /* 0x000fe200078e00c3 */
[----:B------:R-:W5:Y:S01]  /*273a0*/  LDL.LU.64 R22, [R1+0x1510] ;  /* 0x0015100001167983 */ /* 0x000f620000300a00 */
[----:B------:R-:W-:Y:S02]  /*273b0*/  IMAD.MOV.U32 R99, RZ, RZ, R192 ;  /* 0x000000ffff637224 */ /* 0x000fe400078e00c0 */
[----:B------:R-:W-:Y:S01]  /*273c0*/  IMAD.MOV.U32 R241, RZ, RZ, R193 ;  /* 0x000000fffff17224 */ /* 0x000fe200078e00c1 */
[----:B------:R-:W3:Y:S04]  /*273d0*/  LDL.LU.64 R194, [R1+0x1508] ;  /* 0x0015080001c27983 */ /* 0x000ee80000300a00 */
[----:B------:R-:W3:Y:S01]  /*273e0*/  LDL.LU.64 R192, [R1+0x1500] ;  /* 0x0015000001c07983 */ /* 0x000ee20000300a00 */
[----:B------:R-:W-:Y:S01]  /*273f0*/  IMAD.MOV.U32 R217, RZ, RZ, R170 ;  /* 0x000000ffffd97224 */ /* 0x000fe200078e00aa */
[----:B------:R-:W-:Y:S01]  /*27400*/  MOV R5, R168 ;  /* 0x000000a800057202 */ /* 0x000fe20000000f00 */
[----:B------:R-:W-:-:S02]  /*27410*/  IMAD.MOV.U32 R216, RZ, RZ, R171 ;  /* 0x000000ffffd87224 */ /* 0x000fc400078e00ab */
[----:B------:R-:W-:Y:S01]  /*27420*/  IMAD.MOV.U32 R220, RZ, RZ, R169 ;  /* 0x000000ffffdc7224 */ /* 0x000fe200078e00a9 */
[----:B------:R-:W5:Y:S04]  /*27430*/  LDL.LU.64 R170, [R1+0x14f8] ;  /* 0x0014f80001aa7983 */ /* 0x000f680000300a00 */
[----:B------:R-:W5:Y:S01]  /*27440*/  LDL.LU.64 R168, [R1+0x14f0] ;  /* 0x0014f00001a87983 */ /* 0x000f620000300a00 */
[----:B------:R-:W-:Y:S02]  /*27450*/  IMAD.MOV.U32 R249, RZ, RZ, R3 ;  /* 0x000000fffff97224 */ /* 0x000fe400078e0003 */
[----:B------:R-:W-:Y:S02]  /*27460*/  IMAD.MOV.U32 R250, RZ, RZ, R2 ;  /* 0x000000fffffa7224 */ /* 0x000fe400078e0002 */
[----:B------:R-:W-:Y:S01]  /*27470*/  IMAD.MOV.U32 R251, RZ, RZ, R0 ;  /* 0x000000fffffb7224 */ /* 0x000fe200078e0000 */
[C---:B------:R-:W-:Y:S06]  /*27480*/  HMMA.1688.F32.TF32 R164, R196.reuse, R212, R164 ;  /* 0x000000d4c4a4723c */ /* 0x040fec00000810a4 */
[----:B------:R-:W-:-:S15]  /*27490*/  HMMA.1688.F32.TF32 R248, R196, R208, R248 ;  /* 0x000000d0c4f8723c */ /* 0x000fde00000810f8 */
[----:B------:R-:W-:-:S03]  /*274a0*/  NOP ;  /* 0x0000000000007918 */ /* 0x000fc60000000000 */
[----:B------:R-:W-:Y:S01]  /*274b0*/  IMAD.MOV.U32 R4, RZ, RZ, R166 ;  /* 0x000000ffff047224 */ /* 0x000fe200078e00a6 */
[----:B------:R-:W-:Y:S01]  /*274c0*/  MOV R3, R167 ;  /* 0x000000a700037202 */ /* 0x000fe20000000f00 */
[----:B------:R-:W-:Y:S01]  /*274d0*/  IMAD.MOV.U32 R2, RZ, RZ, R165 ;  /* 0x000000ffff027224 */ /* 0x000fe200078e00a5 */
[----:B------:R-:W3:Y:S01]  /*274e0*/  LDL.LU.64 R166, [R1+0x14e8] ;  /* 0x0014e80001a67983 */ /* 0x000ee20000300a00 */
[----:B------:R-:W-:Y:S02]  /*274f0*/  IMAD.MOV.U32 R212, RZ, RZ, R164 ;  /* 0x000000ffffd47224 */ /* 0x000fe400078e00a4 */
[----:B------:R-:W-:Y:S01]  /*27500*/  MOV R17, R250 ;  /* 0x000000fa00117202 */ /* 0x000fe20000000f00 */
[----:B------:R-:W3:Y:S01]  /*27510*/  LDL.LU.64 R164, [R1+0x14e0] ;  /* 0x0014e00001a47983 */ /* 0x000ee20000300a00 */
[----:B------:R-:W-:Y:S02]  /*27520*/  IMAD.MOV.U32 R16, RZ, RZ, R251 ;  /* 0x000000ffff107224 */ /* 0x000fe400078e00fb */
[----:B------:R-:W-:Y:S01]  /*27530*/  IMAD.MOV.U32 R229, RZ, RZ, R248 ;  /* 0x000000ffffe57224 */ /* 0x000fe200078e00f8 */
[----:B------:R-:W3:Y:S01]  /*27540*/  LDL.LU.64 R250, [R1+0x14d8] ;  /* 0x0014d80001fa7983 */ /* 0x000ee20000300a00 */
[----:B------:R-:W-:-:S03]  /*27550*/  IMAD.MOV.U32 R228, RZ, RZ, R249 ;  /* 0x000000ffffe47224 */ /* 0x000fc600078e00f9 */
[----:B------:R-:W3:Y:S01]  /*27560*/  LDL.LU.64 R248, [R1+0x14d0] ;  /* 0x0014d00001f87983 */ /* 0x000ee20000300a00 */
[----:B------:R-:W-:Y:S02]  /*27570*/  IMAD.MOV.U32 R232, RZ, RZ, R20 ;  /* 0x000000ffffe87224 */ /* 0x000fe400078e0014 */
[----:B------:R-:W-:Y:S01]  /*27580*/  IMAD.MOV.U32 R0, RZ, RZ, R21 ;  /* 0x000000ffff007224 */ /* 0x000fe200078e0015 */
[----:B------:R-:W-:-:S15]  /*27590*/  HMMA.1688.F32.TF32 R68, R44, R6, R68 ;  /* 0x000000062c44723c */ /* 0x000fde0000081044 */
[----:B------:R-:W-:-:S09]  /*275a0*/  NOP ;  /* 0x0000000000007918 */ /* 0x000fd20000000000 */
[----:B------:R-:W-:Y:S02]  /*275b0*/  IMAD.MOV.U32 R236, RZ, RZ, R68 ;  /* 0x000000ffffec7224 */ /* 0x000fe400078e0044 */
[----:B------:R-:W-:Y:S01]  /*275c0*/  IMAD.MOV.U32 R237, RZ, RZ, R69 ;  /* 0x000000ffffed7224 */ /* 0x000fe200078e0045 */
[----:B------:R-:W-:Y:S01]  /*275d0*/  HMMA.1688.F32.TF32 R124, R44, R238, R124 ;  /* 0x000000ee2c7c723c */ /* 0x000fe2000008107c */
[----:B------:R-:W-:Y:S02]  /*275e0*/  IMAD.MOV.U32 R213, RZ, RZ, R5 ;  /* 0x000000ffffd57224 */ /* 0x000fe400078e0005 */
[----:B------:R-:W-:-:S03]  /*275f0*/  IMAD.MOV.U32 R208, RZ, RZ, R4 ;  /* 0x000000ffffd07224 */ /* 0x000fc600078e0004 */
[C---:B------:R-:W-:Y:S06]  /*27600*/  HMMA.1688.F32.TF32 R112, R44.reuse, R234, R112 ;  /* 0x000000ea2c70723c */ /* 0x040fec0000081070 */
[C---:B------:R-:W-:Y:S06]  /*27610*/  HMMA.1688.F32.TF32 R40, R44.reuse, R226, R40 ;  /* 0x000000e22c28723c */ /* 0x040fec0000081028 */
[C---:B--2---:R-:W-:Y:S06]  /*27620*/  HMMA.1688.F32.TF32 R108, R44.reuse, R18, R108 ;  /* 0x000000122c6c723c */ /* 0x044fec000008106c */
[----:B-----5:R-:W-:-:S15]  /*27630*/  HMMA.1688.F32.TF32 R168, R44, R22, R168 ;  /* 0x000000162ca8723c */ /* 0x020fde00000810a8 */
[----:B------:R-:W-:-:S03]  /*27640*/  NOP ;  /* 0x0000000000007918 */ /* 0x000fc60000000000 */
[----:B------:R-:W-:-:S06]  /*27650*/  IMAD.MOV.U32 R21, RZ, RZ, R111 ;  /* 0x000000ffff157224 */ /* 0x000fcc00078e006f */
[----:B------:R-:W-:Y:S02]  /*27660*/  IMAD.MOV.U32 R12, RZ, RZ, R170 ;  /* 0x000000ffff0c7224 */ /* 0x000fe400078e00aa */
[----:B------:R-:W-:Y:S01]  /*27670*/  IMAD.MOV.U32 R20, RZ, RZ, R168 ;  /* 0x000000ffff147224 */ /* 0x000fe200078e00a8 */
[----:B------:R-:W-:Y:S01]  /*27680*/  MOV R8, R171 ;  /* 0x000000ab00087202 */ /* 0x000fe20000000f00 */
[----:B------:R-:W-:Y:S01]  /*27690*/  IMAD.MOV.U32 R13, RZ, RZ, R169 ;  /* 0x000000ffff0d7224 */ /* 0x000fe200078e00a9 */
[----:B------:R-:W2:Y:S04]  /*276a0*/  LDL R170, [R1+0xd34] ;  /* 0x000d340001aa7983 */ /* 0x000ea80000100800 */
[----:B------:R-:W5:Y:S04]  /*276b0*/  LDL R171, [R1+0xd38] ;  /* 0x000d380001ab7983 */ /* 0x000f680000100800 */
[----:B------:R-:W-:Y:S04]  /*276c0*/  STL [R1+0x1424], R12 ;  /* 0x0014240c01007387 */ /* 0x000fe80000100800 */
[----:B------:R-:W-:Y:S04]  /*276d0*/  STL [R1+0x1420], R20 ;  /* 0x0014201401007387 */ /* 0x000fe80000100800 */
[----:B------:R-:W-:Y:S04]  /*276e0*/  STL [R1+0x141c], R13 ;  /* 0x00141c0d01007387 */ /* 0x000fe80000100800 */
[----:B------:R-:W-:Y:S04]  /*276f0*/  STL [R1+0x1418], R8 ;  /* 0x0014180801007387 */ /* 0x000fe80000100800 */
[----:B------:R-:W-:Y:S04]  /*27700*/  STL.64 [R1+0x200], R108 ;  /* 0x0002006c01007387 */ /* 0x000fe80000100a00 */
[----:B------:R1:W-:Y:S02]  /*27710*/  STL [R1+0x208], R110 ;  /* 0x0002086e01007387 */ /* 0x0003e40000100800 */
[C---:B-1----:R-:W-:Y:S06]  /*27720*/  HMMA.1688.F32.TF32 R108, R44.reuse, R14, R176 ;  /* 0x0000000e2c6c723c */ /* 0x042fec00000810b0 */
[----:B------:R-:W-:-:S15]  /*27730*/  HMMA.1688.F32.TF32 R176, R44, R10, R180 ;  /* 0x0000000a2cb0723c */ /* 0x000fde00000810b4 */
[----:B------:R-:W-:-:S08]  /*27740*/  NOP ;  /* 0x0000000000007918 */ /* 0x000fd00000000000 */
[----:B------:R-:W-:Y:S04]  /*27750*/  STL.64 [R1+0x1e0], R176 ;  /* 0x0001e0b001007387 */ /* 0x000fe80000100a00 */
[----:B------:R-:W-:Y:S04]  /*27760*/  STL.64 [R1+0x1e8], R178 ;  /* 0x0001e8b201007387 */ /* 0x000fe80000100a00 */
[----:B------:R1:W-:Y:S02]  /*27770*/  STL.64 [R1+0x1d8], R70 ;  /* 0x0001d84601007387 */ /* 0x0003e40000100a00 */
[----:B-1----:R-:W-:Y:S01]  /*27780*/  HMMA.1688.F32.TF32 R68, R44, R242, R184 ;  /* 0x000000f22c44723c */ /* 0x002fe200000810b8 */
[----:B------:R-:W-:-:S02]  /*27790*/  IMAD.MOV.U32 R12, RZ, RZ, R108 ;  /* 0x000000ffff0c7224 */ /* 0x000fc400078e006c */
[----:B------:R-:W-:Y:S01]  /*277a0*/  IMAD.MOV.U32 R20, RZ, RZ, R109 ;  /* 0x000000ffff147224 */ /* 0x000fe200078e006d */
[----:B----4-:R-:W-:Y:S01]  /*277b0*/  LDS R108, [R233+UR7+0x21880] ;  /* 0x02188007e96c7984 */ /* 0x010fe20008000800 */
[----:B------:R-:W-:Y:S02]  /*277c0*/  IMAD.MOV.U32 R13, RZ, RZ, R110 ;  /* 0x000000ffff0d7224 */ /* 0x000fe400078e006e */
[----:B------:R-:W-:Y:S01]  /*277d0*/  IMAD.MOV.U32 R8, RZ, RZ, R111 ;  /* 0x000000ffff087224 */ /* 0x000fe200078e006f */
[----:B------:R-:W-:Y:S04]  /*277e0*/  LDS R110, [R233+UR7+0x21c80] ;  /* 0x021c8007e96e7984 */ /* 0x000fe80008000800 */
[----:B------:R-:W-:Y:S04]  /*277f0*/  LDS R109, [R252+UR7+0x21880] ;  /* 0x02188007fc6d7984 */ /* 0x000fe80008000800 */
[----:B------:R-:W1:Y:S07]  /*27800*/  LDS R111, [R252+UR7+0x21c80] ;  /* 0x021c8007fc6f7984 */ /* 0x000e6e0008000800 */
[----:B------:R4:W-:Y:S01]  /*27810*/  STL.64 [R1+0x1c8], R70 ;  /* 0x0001c84601007387 */ /* 0x0009e20000100a00 */
[----:B------:R-:W-:-:S02]  /*27820*/  IMAD.MOV.U32 R4, RZ, RZ, R68 ;  /* 0x000000ffff047224 */ /* 0x000fc400078e0044 */
[----:B------:R-:W-:Y:S02]  /*27830*/  IMAD.MOV.U32 R5, RZ, RZ, R69 ;  /* 0x000000ffff057224 */ /* 0x000fe400078e0045 */
[C---:B----4-:R-:W-:Y:S01]  /*27840*/  HMMA.1688.F32.TF32 R68, R44.reuse, R230, R36 ;  /* 0x000000e62c44723c */ /* 0x050fe20000081024 */
[----:B------:R-:W-:Y:S04]  /*27850*/  STL.64 [R1+0x1b0], R124 ;  /* 0x0001b07c01007387 */ /* 0x000fe80000100a00 */
[----:B------:R-:W-:Y:S04]  /*27860*/  STL.64 [R1+0x1b8], R126 ;  /* 0x0001b87e01007387 */ /* 0x000fe80000100a00 */
[----:B------:R-:W-:Y:S04]  /*27870*/  STL.64 [R1+0x1a0], R112 ;  /* 0x0001a07001007387 */ /* 0x000fe80000100a00 */
[----:B------:R-:W-:Y:S10]  /*27880*/  STL.64 [R1+0x1a8], R114 ;  /* 0x0001a87201007387 */ /* 0x000ff40000100a00 */
[----:B------:R-:W-:Y:S04]  /*27890*/  STL.64 [R1+0x190], R68 ;  /* 0x0001904401007387 */ /* 0x000fe80000100a00 */
[----:B------:R4:W-:Y:S04]  /*278a0*/  STL.64 [R1+0x198], R70 ;  /* 0x0001984601007387 */ /* 0x0009e80000100a00 */
[----:B------:R-:W-:Y:S04]  /*278b0*/  STL.64 [R1+0x180], R40 ;  /* 0x0001802801007387 */ /* 0x000fe80000100a00 */
[----:B------:R3:W-:Y:S01]  /*278c0*/  STL.64 [R1+0x188], R42 ;  /* 0x0001882a01007387 */ /* 0x0007e20000100a00 */
[C---:B----4-:R-:W-:Y:S06]  /*278d0*/  HMMA.1688.F32.TF32 R68, R44.reuse, R222, R84 ;  /* 0x000000de2c44723c */ /* 0x050fec0000081054 */
[----:B---3--:R-:W-:Y:S06]  /*278e0*/  HMMA.1688.F32.TF32 R40, R44, R218, R48 ;  /* 0x000000da2c28723c */ /* 0x008fec0000081030 */
[C---:B------:R-:W-:Y:S06]  /*278f0*/  HMMA.1688.F32.TF32 R248, R196.reuse, R204, R248 ;  /* 0x000000ccc4f8723c */ /* 0x040fec00000810f8 */
[----:B------:R-:W-:Y:S05]  /*27900*/  HMMA.1688.F32.TF32 R164, R196, R200, R164 ;  /* 0x000000c8c4a4723c */ /* 0x000fea00000810a4 */
[----:B------:R-:W-:Y:S01]  /*27910*/  STL [R1+0x170], R68 ;  /* 0x0001704401007387 */ /* 0x000fe20000100800 */
[C---:B------:R-:W-:Y:S05]  /*27920*/  HMMA.1688.F32.TF32 R196, R44.reuse, R214, R52 ;  /* 0x000000d62cc4723c */ /* 0x040fea0000081034 */
[----:B------:R-:W-:Y:S01]  /*27930*/  STL.64 [R1+0x160], R40 ;  /* 0x0001602801007387 */ /* 0x000fe20000100a00 */
[----:B------:R-:W-:Y:S03]  /*27940*/  HMMA.1688.F32.TF32 R184, R44, R210, R56 ;  /* 0x000000d22cb8723c */ /* 0x000fe60000081038 */
[----:B------:R1:W-:Y:S03]  /*27950*/  STL.64 [R1+0x168], R42 ;  /* 0x0001682a01007387 */ /* 0x0003e60000100a00 */
[----:B-1----:R-:W-:Y:S01]  /*27960*/  HMMA.1688.F32.TF32 R40, R108, R22, R192 ;  /* 0x000000166c28723c */ /* 0x002fe200000810c0 */
[----:B------:R-:W-:-:S10]  /*27970*/  IMAD.MOV.U32 R204, RZ, RZ, R212 ;  /* 0x000000ffffcc7224 */ /* 0x000fd400078e00d4 */
[----:B------:R-:W-:Y:S01]  /*27980*/  STL [R1+0x1414], R197 ;  /* 0x001414c501007387 */ /* 0x000fe20000100800 */
[----:B------:R-:W-:Y:S01]  /*27990*/  IMAD.MOV.U32 R212, RZ, RZ, R213 ;  /* 0x000000ffffd47224 */ /* 0x000fe200078e00d5 */
[----:B------:R-:W-:Y:S02]  /*279a0*/  MOV R213, R220 ;  /* 0x000000dc00d57202 */ /* 0x000fe40000000f00 */
[----:B------:R-:W-:Y:S01]  /*279b0*/  STL [R1+0x1410], R198 ;  /* 0x001410c601007387 */ /* 0x000fe20000100800 */
[----:B------:R-:W-:Y:S01]  /*279c0*/  IMAD.MOV.U32 R220, RZ, RZ, R232 ;  /* 0x000000ffffdc7224 */ /* 0x000fe200078e00e8 */
[----:B------:R-:W-:Y:S01]  /*279d0*/  MOV R201, R16 ;  /* 0x0000001000c97202 */ /* 0x000fe20000000f00 */
[----:B------:R-:W-:Y:S01]  /*279e0*/  IMAD.MOV.U32 R200, RZ, RZ, R17 ;  /* 0x000000ffffc87224 */ /* 0x000fe200078e0011 */
[----:B------:R-:W-:Y:S04]  /*279f0*/  STL [R1+0x140c], R199 ;  /* 0x00140cc701007387 */ /* 0x000fe80000100800 */
[----:B------:R-:W-:Y:S04]  /*27a00*/  STL [R1+0x1408], R187 ;  /* 0x001408bb01007387 */ /* 0x000fe80000100800 */
[----:B------:R1:W-:Y:S01]  /*27a10*/  STL [R1+0x2f0], R40 ;  /* 0x0002f02801007387 */ /* 0x0003e20000100800 */
[----:B------:R-:W-:-:S02]  /*27a20*/  IMAD.MOV.U32 R232, RZ, RZ, R41 ;  /* 0x000000ffffe87224 */ /* 0x000fc400078e0029 */
[----:B------:R-:W-:Y:S02]  /*27a30*/  IMAD.MOV.U32 R17, RZ, RZ, R42 ;  /* 0x000000ffff117224 */ /* 0x000fe400078e002a */
[----:B------:R-:W-:Y:S02]  /*27a40*/  IMAD.MOV.U32 R16, RZ, RZ, R43 ;  /* 0x000000ffff107224 */ /* 0x000fe400078e002b */
[C---:B-1----:R-:W-:Y:S06]  /*27a50*/  HMMA.1688.F32.TF32 R40, R108.reuse, R18, R156 ;  /* 0x000000126c28723c */ /* 0x042fec000008109c */
[----:B------:R-:W-:-:S15]  /*27a60*/  HMMA.1688.F32.TF32 R156, R108, R10, R120 ;  /* 0x0000000a6c9c723c */ /* 0x000fde0000081078 */
[----:B------:R-:W-:-:S03]  /*27a70*/  NOP ;  /* 0x0000000000007918 */ /* 0x000fc60000000000 */
[----:B------:R-:W-:Y:S01]  /*27a80*/  IMAD.MOV.U32 R197, RZ, RZ, R40 ;  /* 0x000000ffffc57224 */ /* 0x000fe200078e0028 */
[----:B------:R-:W-:Y:S01]  /*27a90*/  MOV R198, R41 ;  /* 0x0000002900c67202 */ /* 0x000fe20000000f00 */
[----:B------:R-:W-:Y:S02]  /*27aa0*/  IMAD.MOV.U32 R199, RZ, RZ, R42 ;  /* 0x000000ffffc77224 */ /* 0x000fe400078e002a */
[----:B------:R-:W-:Y:S02]  /*27ab0*/  IMAD.MOV.U32 R187, RZ, RZ, R43 ;  /* 0x000000ffffbb7224 */ /* 0x000fe400078e002b */
[----:B------:R-:W-:Y:S01]  /*27ac0*/  HMMA.1688.F32.TF32 R40, R108, R14, R116 ;  /* 0x0000000e6c28723c */ /* 0x000fe20000081074 */
[----:B------:R-:W-:Y:S02]  /*27ad0*/  IMAD.MOV.U32 R168, RZ, RZ, R229 ;  /* 0x000000ffffa87224 */ /* 0x000fe400078e00e5 */
[----:B------:R-:W-:-:S03]  /*27ae0*/  IMAD.MOV.U32 R169, RZ, RZ, R228 ;  /* 0x000000ffffa97224 */ /* 0x000fc600078e00e4 */
[C---:B------:R-:W-:Y:S06]  /*27af0*/  HMMA.1688.F32.TF32 R160, R108.reuse, R6, R160 ;  /* 0x000000066ca0723c */ /* 0x040fec00000810a0 */
[----:B------:R-:W-:Y:S11]  /*27b00*/  HMMA.1688.F32.TF32 R192, R108, R234, R80 ;  /* 0x000000ea6cc0723c */ /* 0x000ff60000081050 */
[----:B------:R1:W-:Y:S01]  /*27b10*/  STL.64 [R1+0x2d8], R42 ;  /* 0x0002d82a01007387 */ /* 0x0003e20000100a00 */
[----:B------:R-:W-:-:S02]  /*27b20*/  IMAD.MOV.U32 R228, RZ, RZ, R40 ;  /* 0x000000ffffe47224 */ /* 0x000fc400078e0028 */
[----:B------:R-:W-:Y:S01]  /*27b30*/  IMAD.MOV.U32 R229, RZ, RZ, R41 ;  /* 0x000000ffffe57224 */ /* 0x000fe200078e0029 */
[----:B------:R-:W-:Y:S02]  /*27b40*/  MOV R205, R2 ;  /* 0x0000000200cd7202 */ /* 0x000fe40000000f00 */
[----:B------:R-:W-:Y:S01]  /*27b50*/  MOV R221, R0 ;  /* 0x0000000000dd7202 */ /* 0x000fe20000000f00 */
[----:B------:R-:W-:Y:S01]  /*27b60*/  IMAD.MOV.U32 R209, RZ, RZ, R3 ;  /* 0x000000ffffd17224 */ /* 0x000fe200078e0003 */
[----:B--2---:R-:W-:Y:S01]  /*27b70*/  LDS R36, [R170+UR7+0x21800] ;  /* 0x02180007aa247984 */ /* 0x004fe20008000800 */
[C---:B-1----:R-:W-:Y:S01]  /*27b80*/  HMMA.1688.F32.TF32 R40, R108.reuse, R242, R28 ;  /* 0x000000f26c28723c */ /* 0x042fe2000008101c */
[----:B------:R-:W-:Y:S02]  /*27b90*/  IMAD.MOV.U32 R126, RZ, RZ, R208 ;  /* 0x000000ffff7e7224 */ /* 0x000fe400078e00d0 */
[----:B------:R-:W-:Y:S03]  /*27ba0*/  LDS R38, [R170+UR7+0x21c00] ;  /* 0x021c0007aa267984 */ /* 0x000fe60008000800 */
[C---:B------:R-:W-:Y:S01]  /*27bb0*/  HMMA.1688.F32.TF32 R28, R108.reuse, R238, R32 ;  /* 0x000000ee6c1c723c */ /* 0x040fe20000081020 */
        /* <DEDUP_REMOVED lines=10> */
[----:B------:R-:W-:Y:S01]  /*27c60*/  STL.64 [R1+0x2c0], R40 ;  /* 0x0002c02801007387 */ /* 0x000fe20000100a00 */
[C---:B------:R-:W-:Y:S03]  /*27c70*/  HMMA.1688.F32.TF32 R32, R108.reuse, R230, R128 ;  /* 0x000000e66c20723c */ /* 0x040fe60000081080 */
[----:B------:R-:W-:Y:S04]  /*27c80*/  STL.64 [R1+0x2c8], R42 ;  /* 0x0002c82a01007387 */ /* 0x000fe80000100a00 */
[----:B------:R-:W-:Y:S04]  /*27c90*/  STL [R1+0x13d0], R192 ;  /* 0x0013d0c001007387 */ /* 0x000fe80000100800 */
[----:B------:R-:W-:Y:S04]  /*27ca0*/  STL.64 [R1+0x2b0], R28 ;  /* 0x0002b01c01007387 */ /* 0x000fe80000100a00 */
[----:B------:R1:W-:Y:S04]  /*27cb0*/  STL.64 [R1+0x2b8], R30 ;  /* 0x0002b81e01007387 */ /* 0x0003e80000100a00 */
[----:B-----5:R-:W-:Y:S04]  /*27cc0*/  LDS R37, [R171+UR7+0x21800] ;  /* 0x02180007ab257984 */ /* 0x020fe80008000800 */
[----:B------:R-:W2:Y:S01]  /*27cd0*/  LDS R39, [R171+UR7+0x21c00] ;  /* 0x021c0007ab277984 */ /* 0x000ea20008000800 */
[----:B-1----:R-:W-:Y:S03]  /*27ce0*/  HMMA.1688.F32.TF32 R28, R108, R226, R132 ;  /* 0x000000e26c1c723c */ /* 0x002fe60000081084 */
[----:B------:R-:W-:Y:S01]  /*27cf0*/  STL [R1+0x13cc], R193 ;  /* 0x0013ccc101007387 */ /* 0x000fe20000100800 */
[----:B------:R-:W-:Y:S01]  /*27d00*/  IMAD.MOV.U32 R2, RZ, RZ, R70 ;  /* 0x000000ffff027224 */ /* 0x000fe200078e0046 */
[----:B------:R-:W-:Y:S01]  /*27d10*/  MOV R70, R168 ;  /* 0x000000a800467202 */ /* 0x000fe20000000f00 */
[----:B------:R-:W-:Y:S01]  /*27d20*/  IMAD.MOV.U32 R0, RZ, RZ, R71 ;  /* 0x000000ffff007224 */ /* 0x000fe200078e0047 */
[----:B------:R-:W-:Y:S01]  /*27d30*/  STL [R1+0x13c8], R194 ;  /* 0x0013c8c201007387 */ /* 0x000fe20000100800 */
[----:B------:R-:W-:-:S02]  /*27d40*/  IMAD.MOV.U32 R71, RZ, RZ, R169 ;  /* 0x000000ffff477224 */ /* 0x000fc400078e00a9 */
[----:B------:R-:W-:Y:S01]  /*27d50*/  IMAD.MOV.U32 R168, RZ, RZ, R200 ;  /* 0x000000ffffa87224 */ /* 0x000fe200078e00c8 */
[----:B------:R-:W-:Y:S01]  /*27d60*/  STL [R1+0x13c4], R195 ;  /* 0x0013c4c301007387 */ /* 0x000fe20000100800 */
[----:B------:R-:W-:Y:S01]  /*27d70*/  IMAD.MOV.U32 R169, RZ, RZ, R201 ;  /* 0x000000ffffa97224 */ /* 0x000fe200078e00c9 */
[----:B------:R-:W-:Y:S01]  /*27d80*/  MOV R201, R205 ;  /* 0x000000cd00c97202 */ /* 0x000fe20000000f00 */
[----:B------:R-:W-:Y:S01]  /*27d90*/  IMAD.MOV.U32 R200, RZ, RZ, R204 ;  /* 0x000000ffffc87224 */ /* 0x000fe200078e00cc */
[----:B------:R-:W-:Y:S04]  /*27da0*/  STL.64 [R1+0x2a0], R32 ;  /* 0x0002a02001007387 */ /* 0x000fe80000100a00 */
[----:B------:R-:W-:Y:S01]  /*27db0*/  STL.64 [R1+0x2a8], R34 ;  /* 0x0002a82201007387 */ /* 0x000fe20000100a00 */
[C---:B------:R-:W-:Y:S06]  /*27dc0*/  HMMA.1688.F32.TF32 R180, R44.reuse, R206, R60 ;  /* 0x000000ce2cb4723c */ /* 0x040fec000008103c */
[----:B------:R-:W-:Y:S01]  /*27dd0*/  HMMA.1688.F32.TF32 R176, R44, R202, R64 ;  /* 0x000000ca2cb0723c */ /* 0x000fe20000081040 */
[----:B------:R-:W-:Y:S01]  /*27de0*/  IMAD.MOV.U32 R204, RZ, RZ, R28 ;  /* 0x000000ffffcc7224 */ /* 0x000fe200078e001c */
[----:B------:R1:W-:Y:S01]  /*27df0*/  STL.64 [R1+0x298], R30 ;  /* 0x0002981e01007387 */ /* 0x0003e20000100a00 */
[----:B------:R-:W-:-:S02]  /*27e00*/  IMAD.MOV.U32 R205, RZ, RZ, R29 ;  /* 0x000000ffffcd7224 */ /* 0x000fc400078e001d */
[----:B------:R-:W-:Y:S01]  /*27e10*/  IMAD.MOV.U32 R48, RZ, RZ, R173 ;  /* 0x000000ffff307224 */ /* 0x000fe200078e00ad */
[----:B------:R-:W-:Y:S01]  /*27e20*/  LDS R52, [R170+UR7+0x21880] ;  /* 0x02188007aa347984 */ /* 0x000fe20008000800 */
[----:B------:R-:W-:Y:S02]  /*27e30*/  IMAD.MOV.U32 R49, RZ, RZ, R174 ;  /* 0x000000ffff317224 */ /* 0x000fe400078e00ae */
[----:B------:R-:W-:Y:S01]  /*27e40*/  IMAD.MOV.U32 R50, RZ, RZ, R175 ;  /* 0x000000ffff327224 */ /* 0x000fe200078e00af */
[----:B------:R-:W-:Y:S01]  /*27e50*/  LDS R54, [R170+UR7+0x21c80] ;  /* 0x021c8007aa367984 */ /* 0x000fe20008000800 */
[----:B-1----:R-:W-:Y:S03]  /*27e60*/  HMMA.1688.F32.TF32 R28, R108, R222, R136 ;  /* 0x000000de6c1c723c */ /* 0x002fe60000081088 */
[----:B------:R-:W-:Y:S01]  /*27e70*/  STL [R1+0x1400], R205 ;  /* 0x001400cd01007387 */ /* 0x000fe20000100800 */
[----:B------:R-:W-:-:S03]  /*27e80*/  MOV R127, R209 ;  /* 0x000000d1007f7202 */ /* 0x000fc60000000f00 */
[----:B------:R-:W-:Y:S01]  /*27e90*/  STL [R1+0x13fc], R204 ;  /* 0x0013fccc01007387 */ /* 0x000fe20000100800 */
[----:B------:R-:W-:-:S03]  /*27ea0*/  IMAD.MOV.U32 R51, RZ, RZ, R24 ;  /* 0x000000ffff337224 */ /* 0x000fc600078e0018 */
[----:B------:R-:W-:Y:S04]  /*27eb0*/  LDS R53, [R171+UR7+0x21880] ;  /* 0x02188007ab357984 */ /* 0x000fe80008000800 */
[----:B------:R-:W1:Y:S08]  /*27ec0*/  LDS R55, [R171+UR7+0x21c80] ;  /* 0x021c8007ab377984 */ /* 0x000e700008000800 */
[----:B------:R3:W-:Y:S01]  /*27ed0*/  STL [R1+0x28c], R31 ;  /* 0x00028c1f01007387 */ /* 0x0007e20000100800 */
[----:B------:R-:W-:Y:S01]  /*27ee0*/  MOV R208, R28 ;  /* 0x0000001c00d07202 */ /* 0x000fe20000000f00 */
[----:B------:R-:W-:-:S02]  /*27ef0*/  IMAD.MOV.U32 R209, RZ, RZ, R29 ;  /* 0x000000ffffd17224 */ /* 0x000fc400078e001d */
[----:B------:R-:W-:Y:S02]  /*27f00*/  IMAD.MOV.U32 R228, RZ, RZ, R30 ;  /* 0x000000ffffe47224 */ /* 0x000fe400078e001e */
[----:B---3--:R-:W-:Y:S01]  /*27f10*/  HMMA.1688.F32.TF32 R28, R108, R218, R140 ;  /* 0x000000da6c1c723c */ /* 0x008fe2000008108c */
[----:B------:R-:W-:Y:S01]  /*27f20*/  IMAD.MOV.U32 R68, RZ, RZ, R70 ;  /* 0x000000ffff447224 */ /* 0x000fe200078e0046 */
[----:B------:R-:W-:Y:S01]  /*27f30*/  MOV R70, R168 ;  /* 0x000000a800467202 */ /* 0x000fe20000000f00 */
[----:B------:R-:W-:-:S15]  /*27f40*/  IMAD.MOV.U32 R168, RZ, RZ, R212 ;  /* 0x000000ffffa87224 */ /* 0x000fde00078e00d4 */
[----:B------:R-:W-:-:S06]  /*27f50*/  NOP ;  /* 0x0000000000007918 */ /* 0x000fcc0000000000 */
[----:B------:R-:W-:-:S05]  /*27f60*/  IMAD.MOV.U32 R212, RZ, RZ, R28 ;  /* 0x000000ffffd47224 */ /* 0x000fca00078e001c */
[----:B------:R3:W-:Y:S04]  /*27f70*/  STL [R1+0x1404], R212 ;  /* 0x001404d401007387 */ /* 0x0007e80000100800 */
[----:B------:R-:W2:Y:S04]  /*27f80*/  LDL.LU R40, [R1+0x310] ;  /* 0x0003100001287983 */ /* 0x000ea80000300800 */
[----:B------:R-:W2:Y:S04]  /*27f90*/  LDL.LU R41, [R1+0x314] ;  /* 0x0003140001297983 */ /* 0x000ea80000300800 */
[----:B------:R-:W2:Y:S04]  /*27fa0*/  LDL.LU R42, [R1+0x318] ;  /* 0x00031800012a7983 */ /* 0x000ea80000300800 */
[----:B------:R-:W2:Y:S01]  /*27fb0*/  LDL.LU R43, [R1+0x31c] ;  /* 0x00031c00012b7983 */ /* 0x000ea20000300800 */
[----:B------:R-:W-:Y:S01]  /*27fc0*/  MOV R3, R69 ;  /* 0x0000004500037202 */ /* 0x000fe20000000f00 */
[----:B------:R-:W-:-:S02]  /*27fd0*/  IMAD.MOV.U32 R69, RZ, RZ, R71 ;  /* 0x000000ffff457224 */ /* 0x000fc400078e0047 */
[----:B------:R-:W-:Y:S01]  /*27fe0*/  IMAD.MOV.U32 R71, RZ, RZ, R169 ;  /* 0x000000ffff477224 */ /* 0x000fe200078e00a9 */
[----:B------:R-:W-:Y:S01]  /*27ff0*/  MOV R157, R30 ;  /* 0x0000001e009d7202 */ /* 0x000fe20000000f00 */
[----:B------:R-:W-:Y:S02]  /*28000*/  IMAD.MOV.U32 R169, RZ, RZ, R213 ;  /* 0x000000ffffa97224 */ /* 0x000fe400078e00d5 */
[----:B------:R-:W-:Y:S02]  /*28010*/  IMAD.MOV.U32 R213, RZ, RZ, R29 ;  /* 0x000000ffffd57224 */ /* 0x000fe400078e001d */
[----:B------:R-:W-:Y:S02]  /*28020*/  IMAD.MOV.U32 R158, RZ, RZ, R31 ;  /* 0x000000ffff9e7224 */ /* 0x000fe400078e001f */
[----:B------:R-:W-:Y:S01]  /*28030*/  HMMA.1688.F32.TF32 R28, R108, R214, R144 ;  /* 0x000000d66c1c723c */ /* 0x000fe20000081090 */
[----:B------:R-:W-:Y:S02]  /*28040*/  IMAD.MOV.U32 R124, RZ, RZ, R200 ;  /* 0x000000ffff7c7224 */ /* 0x000fe400078e00c8 */
[----:B------:R-:W-:-:S02]  /*28050*/  IMAD.MOV.U32 R125, RZ, RZ, R201 ;  /* 0x000000ffff7d7224 */ /* 0x000fc400078e00c9 */
[----:B------:R-:W-:Y:S02]  /*28060*/  IMAD.MOV.U32 R200, RZ, RZ, R217 ;  /* 0x000000ffffc87224 */ /* 0x000fe400078e00d9 */
[----:B------:R-:W-:-:S15]  /*28070*/  IMAD.MOV.U32 R201, RZ, RZ, R216 ;  /* 0x000000ffffc97224 */ /* 0x000fde00078e00d8 */
[----:B------:R-:W-:-:S02]  /*28080*/  NOP ;  /* 0x0000000000007918 */ /* 0x000fc40000000000 */
[----:B------:R-:W-:Y:S01]  /*28090*/  IMAD.MOV.U32 R216, RZ, RZ, R28 ;  /* 0x000000ffffd87224 */ /* 0x000fe200078e001c */
[----:B------:R-:W-:Y:S01]  /*280a0*/  MOV R163, R31 ;  /* 0x0000001f00a37202 */ /* 0x000fe20000000f00 */
[----:B------:R-:W-:Y:S02]  /*280b0*/  IMAD.MOV.U32 R217, RZ, RZ, R29 ;  /* 0x000000ffffd97224 */ /* 0x000fe400078e001d */
[----:B------:R-:W-:Y:S02]  /*280c0*/  IMAD.MOV.U32 R159, RZ, RZ, R30 ;  /* 0x000000ffff9f7224 */ /* 0x000fe400078e001e */
[----:B------:R-:W-:Y:S01]  /*280d0*/  HMMA.1688.F32.TF32 R28, R108, R210, R148 ;  /* 0x000000d26c1c723c */ /* 0x000fe20000081094 */
[----:B------:R-:W-:Y:S01]  /*280e0*/  IMAD.MOV.U32 R112, RZ, RZ, R168 ;  /* 0x000000ffff707224 */ /* 0x000fe200078e00a8 */
[----:B------:R-:W-:Y:S01]  /*280f0*/  MOV R168, R220 ;  /* 0x000000dc00a87202 */ /* 0x000fe20000000f00 */
[----:B------:R-:W-:Y:S02]  /*28100*/  IMAD.MOV.U32 R113, RZ, RZ, R169 ;  /* 0x000000ffff717224 */ /* 0x000fe400078e00a9 */
[----:B------:R-:W-:-:S15]  /*28110*/  IMAD.MOV.U32 R169, RZ, RZ, R221 ;  /* 0x000000ffffa97224 */ /* 0x000fde00078e00dd */
[----:B------:R-:W-:-:S04]  /*28120*/  NOP ;  /* 0x0000000000007918 */ /* 0x000fc80000000000 */
[----:B------:R-:W-:Y:S01]  /*28130*/  IMAD.MOV.U32 R220, RZ, RZ, R28 ;  /* 0x000000ffffdc7224 */ /* 0x000fe200078e001c */
[----:B------:R-:W-:Y:S01]  /*28140*/  MOV R221, R29 ;  /* 0x0000001d00dd7202 */ /* 0x000fe20000000f00 */
[----:B------:R-:W-:Y:S02]  /*28150*/  IMAD.MOV.U32 R162, RZ, RZ, R30 ;  /* 0x000000ffffa27224 */ /* 0x000fe400078e001e */
[----:B------:R-:W-:Y:S02]  /*28160*/  IMAD.MOV.U32 R156, RZ, RZ, R31 ;  /* 0x000000ffff9c7224 */ /* 0x000fe400078e001f */
[----:B------:R-:W-:Y:S01]  /*28170*/  HMMA.1688.F32.TF32 R28, R108, R206, R152 ;  /* 0x000000ce6c1c723c */ /* 0x000fe20000081098 */
[----:B------:R-:W-:Y:S01]  /*28180*/  MOV R60, R107 ;  /* 0x0000006b003c7202 */ /* 0x000fe20000000f00 */
[----:B------:R-:W-:Y:S01]  /*28190*/  IMAD.MOV.U32 R61, RZ, RZ, R100 ;  /* 0x000000ffff3d7224 */ /* 0x000fe200078e0064 */
[----:B------:R-:W4:Y:S01]  /*281a0*/  LDL.LU R107, [R1+0x14c8] ;  /* 0x0014c800016b7983 */ /* 0x000f220000300800 */
[----:B------:R-:W-:-:S02]  /*281b0*/  IMAD.MOV.U32 R62, RZ, RZ, R101 ;  /* 0x000000ffff3e7224 */ /* 0x000fc400078e0065 */
[----:B------:R-:W-:Y:S01]  /*281c0*/  IMAD.MOV.U32 R63, RZ, RZ, R102 ;  /* 0x000000ffff3f7224 */ /* 0x000fe200078e0066 */
[----:B------:R-:W5:Y:S01]  /*281d0*/  LDL.LU R100, [R1+0x14c4] ;  /* 0x0014c40001647983 */ /* 0x000f620000300800 */
[----:B------:R-:W-:Y:S01]  /*281e0*/  IMAD.MOV.U32 R114, RZ, RZ, R200 ;  /* 0x000000ffff727224 */ /* 0x000fe200078e00c8 */
[----:B------:R-:W-:Y:S01]  /*281f0*/  MOV R65, R96 ;  /* 0x0000006000417202 */ /* 0x000fe20000000f00 */
[----:B------:R-:W-:Y:S01]  /*28200*/  IMAD.MOV.U32 R115, RZ, RZ, R201 ;  /* 0x000000ffff737224 */ /* 0x000fe200078e00c9 */
[----:B------:R-:W5:Y:S01]  /*28210*/  LDL.LU R101, [R1+0x14c0] ;  /* 0x0014c00001657983 */ /* 0x000f620000300800 */
[----:B------:R-:W-:Y:S02]  /*28220*/  IMAD.MOV.U32 R64, RZ, RZ, R103 ;  /* 0x000000ffff407224 */ /* 0x000fe400078e0067 */
[----:B------:R-:W-:Y:S01]  /*28230*/  IMAD.MOV.U32 R200, RZ, RZ, R225 ;  /* 0x000000ffffc87224 */ /* 0x000fe200078e00e1 */
[----:B------:R-:W5:Y:S01]  /*28240*/  LDL.LU R102, [R1+0x14bc] ;  /* 0x0014bc0001667983 */ /* 0x000f620000300800 */
[----:B------:R-:W-:-:S02]  /*28250*/  IMAD.MOV.U32 R201, RZ, RZ, R224 ;  /* 0x000000ffffc97224 */ /* 0x000fc400078e00e0 */
[----:B------:R-:W-:Y:S01]  /*28260*/  IMAD.MOV.U32 R66, RZ, RZ, R97 ;  /* 0x000000ffff427224 */ /* 0x000fe200078e0061 */
[----:B------:R-:W5:Y:S01]  /*28270*/  LDL.LU R103, [R1+0x14b8] ;  /* 0x0014b80001677983 */ /* 0x000f620000300800 */
[----:B------:R-:W-:-:S03]  /*28280*/  IMAD.MOV.U32 R67, RZ, RZ, R98 ;  /* 0x000000ffff437224 */ /* 0x000fc600078e0062 */
[----:B------:R-:W4:Y:S01]  /*28290*/  LDL.LU R96, [R1+0x14b4] ;  /* 0x0014b40001607983 */ /* 0x000f220000300800 */
[----:B------:R-:W-:Y:S01]  /*282a0*/  IMAD.MOV.U32 R224, RZ, RZ, R28 ;  /* 0x000000ffffe07224 */ /* 0x000fe200078e001c */
[----:B------:R-:W-:Y:S01]  /*282b0*/  MOV R160, R30 ;  /* 0x0000001e00a07202 */ /* 0x000fe20000000f00 */
[----:B------:R-:W-:Y:S01]  /*282c0*/  IMAD.MOV.U32 R225, RZ, RZ, R29 ;  /* 0x000000ffffe17224 */ /* 0x000fe200078e001d */
[----:B------:R-:W4:Y:S01]  /*282d0*/  LDL.LU R97, [R1+0x14b0] ;  /* 0x0014b00001617983 */ /* 0x000f220000300800 */
[----:B------:R-:W-:Y:S02]  /*282e0*/  IMAD.MOV.U32 R161, RZ, RZ, R31 ;  /* 0x000000ffffa17224 */ /* 0x000fe400078e001f */
[----:B------:R-:W-:Y:S01]  /*282f0*/  HMMA.1688.F32.TF32 R28, R108, R202, R244 ;  /* 0x000000ca6c1c723c */ /* 0x000fe200000810f4 */
[----:B------:R-:W4:Y:S01]  /*28300*/  LDL.LU R98, [R1+0x14ac] ;  /* 0x0014ac0001627983 */ /* 0x000f220000300800 */
[----:B------:R-:W-:Y:S01]  /*28310*/  IMAD.MOV.U32 R120, RZ, RZ, R92 ;  /* 0x000000ffff787224 */ /* 0x000fe200078e005c */
[----:B------:R-:W-:Y:S01]  /*28320*/  MOV R122, R94 ;  /* 0x0000005e007a7202 */ /* 0x000fe20000000f00 */
[----:B------:R-:W-:Y:S01]  /*28330*/  IMAD.MOV.U32 R121, RZ, RZ, R93 ;  /* 0x000000ffff797224 */ /* 0x000fe200078e005d */
[----:B------:R-:W5:Y:S01]  /*28340*/  LDL.LU R92, [R1+0x14a8] ;  /* 0x0014a800015c7983 */ /* 0x000f620000300800 */
[----:B------:R-:W-:-:S03]  /*28350*/  IMAD.MOV.U32 R123, RZ, RZ, R95 ;  /* 0x000000ffff7b7224 */ /* 0x000fc600078e005f */
[----:B------:R-:W5:Y:S04]  /*28360*/  LDL.LU R93, [R1+0x14a4] ;  /* 0x0014a400015d7983 */ /* 0x000f680000300800 */
[----:B------:R-:W5:Y:S04]  /*28370*/  LDL.LU R94, [R1+0x14a0] ;  /* 0x0014a000015e7983 */ /* 0x000f680000300800 */
[----:B------:R-:W5:Y:S04]  /*28380*/  LDL.LU R95, [R1+0x149c] ;  /* 0x00149c00015f7983 */ /* 0x000f680000300800 */
[----:B------:R-:W4:Y:S04]  /*28390*/  LDL.LU R80, [R1+0xe0] ;  /* 0x0000e00001507983 */ /* 0x000f280000300800 */
[----:B------:R-:W4:Y:S04]  /*283a0*/  LDL.LU R81, [R1+0xe4] ;  /* 0x0000e40001517983 */ /* 0x000f280000300800 */
[----:B------:R-:W4:Y:S04]  /*283b0*/  LDL.LU R82, [R1+0xe8] ;  /* 0x0000e80001527983 */ /* 0x000f280000300800 */
[----:B------:R-:W4:Y:S04]  /*283c0*/  LDL.LU R83, [R1+0xec] ;  /* 0x0000ec0001537983 */ /* 0x000f280000300800 */
[----:B------:R-:W5:Y:S04]  /*283d0*/  LDL.LU R132, [R1+0x110] ;  /* 0x0001100001847983 */ /* 0x000f680000300800 */
[----:B------:R-:W5:Y:S04]  /*283e0*/  LDL.LU R133, [R1+0x114] ;  /* 0x0001140001857983 */ /* 0x000f680000300800 */
[----:B------:R-:W5:Y:S04]  /*283f0*/  LDL.LU R134, [R1+0x118] ;  /* 0x0001180001867983 */ /* 0x000f680000300800 */
[----:B------:R-:W5:Y:S04]  /*28400*/  LDL.LU R135, [R1+0x11c] ;  /* 0x00011c0001877983 */ /* 0x000f680000300800 */
[----:B------:R-:W1:Y:S01]  /*28410*/  LDL.LU R192, [R1+0x320] ;  /* 0x0003200001c07983 */ /* 0x000e620000300800 */
[----:B------:R-:W-:-:S03]  /*28420*/  IMAD.MOV.U32 R44, RZ, RZ, R88 ;  /* 0x000000ffff2c7224 */ /* 0x000fc600078e0058 */
[----:B------:R-:W1:Y:S01]  /*28430*/  LDL.LU R193, [R1+0x324] ;  /* 0x0003240001c17983 */ /* 0x000e620000300800 */
[----:B------:R-:W-:-:S03]  /*28440*/  IMAD.MOV.U32 R45, RZ, RZ, R89 ;  /* 0x000000ffff2d7224 */ /* 0x000fc600078e0059 */
[----:B------:R-:W1:Y:S01]  /*28450*/  LDL.LU R194, [R1+0x328] ;  /* 0x0003280001c27983 */ /* 0x000e620000300800 */
[----:B------:R-:W-:-:S03]  /*28460*/  IMAD.MOV.U32 R46, RZ, RZ, R90 ;  /* 0x000000ffff2e7224 */ /* 0x000fc600078e005a */
[----:B------:R-:W1:Y:S01]  /*28470*/  LDL.LU R195, [R1+0x32c] ;  /* 0x00032c0001c37983 */ /* 0x000e620000300800 */
[----:B------:R-:W-:-:S03]  /*28480*/  MOV R47, R172 ;  /* 0x000000ac002f7202 */ /* 0x000fc60000000f00 */
[----:B------:R-:W4:Y:S04]  /*28490*/  LDL.LU R88, [R1+0x1498] ;  /* 0x0014980001587983 */ /* 0x000f280000300800 */
[----:B------:R-:W4:Y:S01]  /*284a0*/  LDL.LU R89, [R1+0x1494] ;  /* 0x0014940001597983 */ /* 0x000f220000300800 */
[----:B---3--:R-:W-:-:S03]  /*284b0*/  IMAD.MOV.U32 R212, RZ, RZ, R28 ;  /* 0x000000ffffd47224 */ /* 0x008fc600078e001c */
[----:B------:R-:W3:Y:S01]  /*284c0*/  LDL.LU R90, [R1+0x1490] ;  /* 0x00149000015a7983 */ /* 0x000ee20000300800 */
[----:B------:R-:W-:Y:S01]  /*284d0*/  IMAD.MOV.U32 R205, RZ, RZ, R29 ;  /* 0x000000ffffcd7224 */ /* 0x000fe200078e001d */
[----:B------:R-:W-:Y:S02]  /*284e0*/  MOV R229, R31 ;  /* 0x0000001f00e57202 */ /* 0x000fe40000000f00 */
[----:B------:R-:W3:Y:S01]  /*284f0*/  LDL.LU R172, [R1+0x148c] ;  /* 0x00148c0001ac7983 */ /* 0x000ee20000300800 */
[----:B------:R-:W-:-:S03]  /*28500*/  IMAD.MOV.U32 R204, RZ, RZ, R30 ;  /* 0x000000ffffcc7224 */ /* 0x000fc600078e001e */
[----:B------:R-:W3:Y:S04]  /*28510*/  LDL.LU R173, [R1+0x1488] ;  /* 0x0014880001ad7983 */ /* 0x000ee80000300800 */
[----:B------:R-:W3:Y:S04]  /*28520*/  LDL.LU R174, [R1+0x1484] ;  /* 0x0014840001ae7983 */ /* 0x000ee80000300800 */
[----:B------:R-:W3:Y:S04]  /*28530*/  LDL.LU R175, [R1+0x1480] ;  /* 0x0014800001af7983 */ /* 0x000ee80000300800 */
[----:B------:R-:W3:Y:S01]  /*28540*/  LDL.LU R24, [R1+0x147c] ;  /* 0x00147c0001187983 */ /* 0x000ee20000300800 */
[----:B------:R-:W-:Y:S01]  /*28550*/  IMAD.MOV.U32 R32, RZ, RZ, R72 ;  /* 0x000000ffff207224 */ /* 0x000fe200078e0048 */
[----:B------:R-:W-:Y:S01]  /*28560*/  MOV R33, R78 ;  /* 0x0000004e00217202 */ /* 0x000fe20000000f00 */
[----:B------:R-:W-:-:S02]  /*28570*/  IMAD.MOV.U32 R34, RZ, RZ, R188 ;  /* 0x000000ffff227224 */ /* 0x000fc400078e00bc */
[----:B------:R-:W-:Y:S02]  /*28580*/  IMAD.MOV.U32 R35, RZ, RZ, R189 ;  /* 0x000000ffff237224 */ /* 0x000fe400078e00bd */
[----:B------:R-:W-:Y:S01]  /*28590*/  IMAD.MOV.U32 R140, RZ, RZ, R190 ;  /* 0x000000ffff8c7224 */ /* 0x000fe200078e00be */
[----:B------:R-:W-:Y:S01]  /*285a0*/  MOV R142, R76 ;  /* 0x0000004c008e7202 */ /* 0x000fe20000000f00 */
[----:B------:R-:W-:Y:S02]  /*285b0*/  IMAD.MOV.U32 R141, RZ, RZ, R191 ;  /* 0x000000ffff8d7224 */ /* 0x000fe400078e00bf */
[----:B------:R-:W-:Y:S01]  /*285c0*/  IMAD.MOV.U32 R143, RZ, RZ, R77 ;  /* 0x000000ffff8f7224 */ /* 0x000fe200078e004d */
[----:B--2---:R-:W-:Y:S07]  /*285d0*/  HMMA.1688.F32.TF32 R28, R36, R22, R40 ;  /* 0x00000016241c723c */ /* 0x004fee0000081028 */
[----:B------:R-:W-:Y:S01]  /*285e0*/  MOV R40, R25 ;  /* 0x0000001900287202 */ /* 0x000fe20000000f00 */
[----:B------:R-:W-:Y:S01]  /*285f0*/  IMAD.MOV.U32 R41, RZ, RZ, R26 ;  /* 0x000000ffff297224 */ /* 0x000fe200078e001a */
[----:B------:R-:W2:Y:S01]  /*28600*/  LDL.LU R25, [R1+0x1478] ;  /* 0x0014780001197983 */ /* 0x000ea20000300800 */
[----:B------:R-:W-:-:S02]  /*28610*/  IMAD.MOV.U32 R42, RZ, RZ, R74 ;  /* 0x000000ffff2a7224 */ /* 0x000fc400078e004a */
[----:B------:R-:W-:Y:S01]  /*28620*/  IMAD.MOV.U32 R43, RZ, RZ, R73 ;  /* 0x000000ffff2b7224 */ /* 0x000fe200078e0049 */
[----:B------:R-:W2:Y:S04]  /*28630*/  LDL.LU R26, [R1+0x1474] ;  /* 0x00147400011a7983 */ /* 0x000ea80000300800 */
[----:B------:R-:W4:Y:S04]  /*28640*/  LDL.LU R74, [R1+0x1470] ;  /* 0x00147000014a7983 */ /* 0x000f280000300800 */
        /* <DEDUP_REMOVED lines=12> */
[----:B------:R-:W2:Y:S01]  /*28710*/  LDL.LU R139, [R1+0x12c] ;  /* 0x00012c00018b7983 */ /* 0x000ea20000300800 */
[----:B------:R-:W-:-:S02]  /*28720*/  IMAD.MOV.U32 R116, RZ, RZ, R75 ;  /* 0x000000ffff747224 */ /* 0x000fc400078e004b */
[----:B------:R-:W-:Y:S02]  /*28730*/  IMAD.MOV.U32 R117, RZ, RZ, R79 ;  /* 0x000000ffff757224 */ /* 0x000fe400078e004f */
[----:B------:R-:W-:Y:S01]  /*28740*/  IMAD.MOV.U32 R118, RZ, RZ, R27 ;  /* 0x000000ffff767224 */ /* 0x000fe200078e001b */
[----:B------:R-:W-:Y:S01]  /*28750*/  MOV R84, R99 ;  /* 0x0000006300547202 */ /* 0x000fe20000000f00 */
[----:B------:R-:W-:Y:S02]  /*28760*/  IMAD.MOV.U32 R119, RZ, RZ, R91 ;  /* 0x000000ffff777224 */ /* 0x000fe400078e005b */
[----:B------:R-:W-:Y:S02]  /*28770*/  IMAD.MOV.U32 R87, RZ, RZ, R9 ;  /* 0x000000ffff577224 */ /* 0x000fe400078e0009 */
[----:B------:R-:W-:Y:S02]  /*28780*/  IMAD.MOV.U32 R56, RZ, RZ, R168 ;  /* 0x000000ffff387224 */ /* 0x000fe400078e00a8 */
[----:B------:R-:W-:-:S02]  /*28790*/  IMAD.MOV.U32 R57, RZ, RZ, R169 ;  /* 0x000000ffff397224 */ /* 0x000fc400078e00a9 */
[----:B------:R-:W-:Y:S02]  /*287a0*/  IMAD.MOV.U32 R58, RZ, RZ, R200 ;  /* 0x000000ffff3a7224 */ /* 0x000fe400078e00c8 */
[----:B------:R-:W-:Y:S02]  /*287b0*/  IMAD.MOV.U32 R59, RZ, RZ, R201 ;  /* 0x000000ffff3b7224 */ /* 0x000fe400078e00c9 */
[----:B------:R-:W-:Y:S02]  /*287c0*/  IMAD.MOV.U32 R85, RZ, RZ, R241 ;  /* 0x000000ffff557224 */ /* 0x000fe400078e00f1 */
[----:B------:R-:W-:Y:S01]  /*287d0*/  IMAD.MOV.U32 R86, RZ, RZ, R240 ;  /* 0x000000ffff567224 */ /* 0x000fe200078e00f0 */
[C---:B-1----:R-:W-:Y:S01]  /*287e0*/  HMMA.1688.F32.TF32 R108, R52.reuse, R22, R192 ;  /* 0x00000016346c723c */ /* 0x042fe200000810c0 */
[----:B------:R-:W-:Y:S04]  /*287f0*/  LDS R168, [R170+UR7+0x22000] ;  /* 0x02200007aaa87984 */ /* 0x000fe80008000800 */
[----:B------:R-:W-:Y:S01]  /*28800*/  LDS R169, [R171+UR7+0x22000] ;  /* 0x02200007aba97984 */ /* 0x000fe20008000800 */
[----:B-----5:R-:W-:Y:S03]  /*28810*/  HMMA.1688.F32.TF32 R132, R52, R14, R132 ;  /* 0x0000000e3484723c */ /* 0x020fe60000081084 */
[----:B------:R-:W-:Y:S03]  /*28820*/  LDS R170, [R170+UR7+0x22400] ;  /* 0x02240007aaaa7984 */ /* 0x000fe60008000800 */
[----:B------:R-:W-:Y:S01]  /*28830*/  HMMA.1688.F32.TF32 R92, R36, R234, R92 ;  /* 0x000000ea245c723c */ /* 0x000fe2000008105c */
[----:B------:R-:W-:Y:S11]  /*28840*/  LDS R171, [R171+UR7+0x22400] ;  /* 0x02240007abab7984 */ /* 0x000ff60008000800 */
[----:B------:R-:W-:Y:S01]  /*28850*/  IMAD.MOV.U32 R192, RZ, RZ, R108 ;  /* 0x000000ffffc07224 */ /* 0x000fe200078e006c */
[----:B------:R-:W-:Y:S01]  /*28860*/  MOV R193, R109 ;  /* 0x0000006d00c17202 */ /* 0x000fe20000000f00 */
[----:B------:R-:W-:-:S02]  /*28870*/  IMAD.MOV.U32 R194, RZ, RZ, R110 ;  /* 0x000000ffffc27224 */ /* 0x000fc400078e006e */
[----:B------:R-:W-:Y:S01]  /*28880*/  IMAD.MOV.U32 R195, RZ, RZ, R111 ;  /* 0x000000ffffc37224 */ /* 0x000fe200078e006f */
[----:B----4-:R-:W-:Y:S01]  /*28890*/  MOV R131, R74 ;  /* 0x0000004a00837202 */ /* 0x010fe20000000f00 */
[----:B---3--:R-:W-:Y:S02]  /*288a0*/  IMAD.MOV.U32 R130, RZ, RZ, R73 ;  /* 0x000000ffff827224 */ /* 0x008fe400078e0049 */
[----:B--2---:R-:W-:Y:S02]  /*288b0*/  IMAD.MOV.U32 R129, RZ, RZ, R72 ;  /* 0x000000ffff817224 */ /* 0x004fe400078e0048 */
[----:B------:R-:W-:Y:S02]  /*288c0*/  IMAD.MOV.U32 R128, RZ, RZ, R78 ;  /* 0x000000ffff807224 */ /* 0x000fe400078e004e */
[----:B------:R-:W2:Y:S04]  /*288d0*/  LDL.LU R78, [R1+0x1448] ;  /* 0x00144800014e7983 */ /* 0x000ea80000300800 */
[----:B------:R-:W3:Y:S04]  /*288e0*/  LDL.LU R72, [R1+0x1444] ;  /* 0x0014440001487983 */ /* 0x000ee80000300800 */
[----:B------:R-:W3:Y:S04]  /*288f0*/  LDL.LU R73, [R1+0x1440] ;  /* 0x0014400001497983 */ /* 0x000ee80000300800 */
[----:B------:R-:W3:Y:S04]  /*28900*/  LDL.LU R74, [R1+0x143c] ;  /* 0x00143c00014a7983 */ /* 0x000ee80000300800 */
[----:B------:R-:W3:Y:S01]  /*28910*/  LDL.LU R75, [R1+0x1438] ;  /* 0x00143800014b7983 */ /* 0x000ee20000300800 */
[C---:B------:R-:W-:Y:S03]  /*28920*/  HMMA.1688.F32.TF32 R108, R52.reuse, R18, R136 ;  /* 0x00000012346c723c */ /* 0x040fe60000081088 */
[----:B------:R-:W2:Y:S04]  /*28930*/  LDL.LU R79, [R1+0x1434] ;  /* 0x00143400014f7983 */ /* 0x000ea80000300800 */
[----:B------:R-:W4:Y:S01]  /*28940*/  LDL.LU R27, [R1+0x1430] ;  /* 0x00143000011b7983 */ /* 0x000f220000300800 */
[C---:B------:R-:W-:Y:S03]  /*28950*/  HMMA.1688.F32.TF32 R128, R52.reuse, R10, R128 ;  /* 0x0000000a3480723c */ /* 0x040fe60000081080 */
[----:B------:R-:W5:Y:S04]  /*28960*/  LDL.LU R91, [R1+0x142c] ;  /* 0x00142c00015b7983 */ /* 0x000f680000300800 */
[----:B------:R-:W5:Y:S08]  /*28970*/  LDL.LU R99, [R1+0x1428] ;  /* 0x0014280001637983 */ /* 0x000f700000300800 */
[----:B------:R-:W-:Y:S04]  /*28980*/  STL.64 [R1+0x140], R108 ;  /* 0x0001406c01007387 */ /* 0x000fe80000100a00 */
[----:B------:R1:W-:Y:S02]  /*28990*/  STL.64 [R1+0x148], R110 ;  /* 0x0001486e01007387 */ /* 0x0003e40000100a00 */
[C---:B-1----:R-:W-:Y:S06]  /*289a0*/  HMMA.1688.F32.TF32 R108, R52.reuse, R6, R80 ;  /* 0x00000006346c723c */ /* 0x042fec0000081050 */
[C---:B------:R-:W-:Y:S01]  /*289b0*/  HMMA.1688.F32.TF32 R80, R52.reuse, R242, R120 ;  /* 0x000000f23450723c */ /* 0x040fe20000081078 */
[----:B------:R-:W-:Y:S04]  /*289c0*/  STL.64 [R1+0x130], R132 ;  /* 0x0001308401007387 */ /* 0x000fe80000100a00 */
[----:B------:R-:W-:Y:S04]  /*289d0*/  STL.64 [R1+0x138], R134 ;  /* 0x0001388601007387 */ /* 0x000fe80000100a00 */
[----:B------:R-:W-:Y:S04]  /*289e0*/  STL.64 [R1+0x120], R128 ;  /* 0x0001208001007387 */ /* 0x000fe80000100a00 */
[----:B------:R-:W-:Y:S04]  /*289f0*/  STL.64 [R1+0x128], R130 ;  /* 0x0001288201007387 */ /* 0x000fe80000100a00 */
[----:B------:R-:W5:Y:S04]  /*28a00*/  LDL R9, [R1+0x224] ;  /* 0x0002240001097983 */ /* 0x000f680000100800 */
[----:B------:R-:W-:Y:S04]  /*28a10*/  STL.64 [R1+0x110], R108 ;  /* 0x0001106c01007387 */ /* 0x000fe80000100a00 */
[----:B------:R1:W-:Y:S04]  /*28a20*/  STL.64 [R1+0x118], R110 ;  /* 0x0001186e01007387 */ /* 0x0003e80000100a00 */
[----:B------:R-:W-:Y:S04]  /*28a30*/  STL.64 [R1+0x100], R80 ;  /* 0x0001005001007387 */ /* 0x000fe80000100a00 */
[----:B------:R1:W-:Y:S02]  /*28a40*/  STL.64 [R1+0x108], R82 ;  /* 0x0001085201007387 */ /* 0x0003e40000100a00 */
[C---:B-1----:R-:W-:Y:S06]  /*28a50*/  HMMA.1688.F32.TF32 R108, R52.reuse, R238, R116 ;  /* 0x000000ee346c723c */ /* 0x042fec0000081074 */
[C---:B------:R-:W-:Y:S06]  /*28a60*/  HMMA.1688.F32.TF32 R80, R52.reuse, R234, R64 ;  /* 0x000000ea3450723c */ /* 0x040fec0000081040 */
[C---:B------:R-:W-:Y:S06]  /*28a70*/  HMMA.1688.F32.TF32 R64, R52.reuse, R230, R60 ;  /* 0x000000e63440723c */ /* 0x040fec000008103c */
[C---:B------:R-:W-:Y:S06]  /*28a80*/  HMMA.1688.F32.TF32 R60, R52.reuse, R226, R56 ;  /* 0x000000e2343c723c */ /* 0x040fec0000081038 */
[C---:B------:R-:W-:Y:S01]  /*28a90*/  HMMA.1688.F32.TF32 R56, R52.reuse, R222, R84 ;  /* 0x000000de3438723c */ /* 0x040fe20000081054 */
[----:B------:R-:W-:Y:S04]  /*28aa0*/  STL.64 [R1+0xf0], R108 ;  /* 0x0000f06c01007387 */ /* 0x000fe80000100a00 */
[----:B------:R-:W-:Y:S04]  /*28ab0*/  STL.64 [R1+0xf8], R110 ;  /* 0x0000f86e01007387 */ /* 0x000fe80000100a00 */
[----:B------:R-:W-:Y:S04]  /*28ac0*/  STL.64 [R1+0xe0], R80 ;  /* 0x0000e05001007387 */ /* 0x000fe80000100a00 */
[----:B------:R-:W-:Y:S04]  /*28ad0*/  STL.64 [R1+0xe8], R82 ;  /* 0x0000e85201007387 */ /* 0x000fe80000100a00 */
[----:B------:R-:W-:Y:S04]  /*28ae0*/  STL.64 [R1+0xd0], R64 ;  /* 0x0000d04001007387 */ /* 0x000fe80000100a00 */
[----:B------:R1:W-:Y:S04]  /*28af0*/  STL.64 [R1+0xd8], R66 ;  /* 0x0000d84201007387 */ /* 0x0003e80000100a00 */
[----:B------:R-:W-:Y:S04]  /*28b00*/  STL.64 [R1+0xc0], R60 ;  /* 0x0000c03c01007387 */ /* 0x000fe80000100a00 */
[----:B------:R1:W-:Y:S02]  /*28b10*/  STL.64 [R1+0xc8], R62 ;  /* 0x0000c83e01007387 */ /* 0x0003e40000100a00 */
[C---:B-1----:R-:W-:Y:S02]  /*28b20*/  HMMA.1688.F32.TF32 R64, R52.reuse, R218, R112 ;  /* 0x000000da3440723c */ /* 0x042fe40000081070 */
[----:B------:R-:W-:Y:S04]  /*28b30*/  STL.64 [R1+0xb0], R56 ;  /* 0x0000b03801007387 */ /* 0x000fe80000100a00 */
[----:B------:R1:W-:Y:S01]  /*28b40*/  STL.64 [R1+0xb8], R58 ;  /* 0x0000b83a01007387 */ /* 0x0003e20000100a00 */
[C---:B------:R-:W-:Y:S06]  /*28b50*/  HMMA.1688.F32.TF32 R60, R52.reuse, R214, R124 ;  /* 0x000000d6343c723c */ /* 0x040fec000008107c */
[----:B-1----:R-:W-:Y:S01]  /*28b60*/  HMMA.1688.F32.TF32 R56, R52, R210, R68 ;  /* 0x000000d23438723c */ /* 0x002fe20000081044 */
[----:B------:R-:W-:-:S09]  /*28b70*/  IMAD.MOV.U32 R128, RZ, RZ, R12 ;  /* 0x000000ffff807224 */ /* 0x000fd200078e000c */
[----:B------:R-:W-:Y:S04]  /*28b80*/  STL.64 [R1+0xa0], R64 ;  /* 0x0000a04001007387 */ /* 0x000fe80000100a00 */
[----:B------:R-:W-:Y:S04]  /*28b90*/  STL.64 [R1+0xa8], R66 ;  /* 0x0000a84201007387 */ /* 0x000fe80000100a00 */
[----:B------:R-:W-:Y:S01]  /*28ba0*/  STL.64 [R1+0x90], R60 ;  /* 0x0000903c01007387 */ /* 0x000fe20000100a00 */
[----:B------:R-:W-:-:S03]  /*28bb0*/  IMAD.MOV.U32 R129, RZ, RZ, R20 ;  /* 0x000000ffff817224 */ /* 0x000fc600078e0014 */
[----:B------:R-:W-:Y:S04]  /*28bc0*/  STL.64 [R1+0x98], R62 ;  /* 0x0000983e01007387 */ /* 0x000fe80000100a00 */
[----:B------:R-:W-:Y:S04]  /*28bd0*/  STL.64 [R1+0x80], R56 ;  /* 0x0000803801007387 */ /* 0x000fe80000100a00 */
[----:B------:R-:W-:Y:S04]  /*28be0*/  STL.64 [R1+0x88], R58 ;  /* 0x0000883a01007387 */ /* 0x000fe80000100a00 */
[----:B------:R-:W5:Y:S04]  /*28bf0*/  LDL.LU R12, [R1+0x1424] ;  /* 0x00142400010c7983 */ /* 0x000f680000300800 */
[----:B------:R-:W5:Y:S01]  /*28c00*/  LDL.LU R20, [R1+0x1420] ;  /* 0x0014200001147983 */ /* 0x000f620000300800 */
[----:B------:R-:W-:Y:S01]  /*28c10*/  MOV R130, R13 ;  /* 0x0000000d00827202 */ /* 0x000fe20000000f00 */
[----:B------:R-:W-:-:S02]  /*28c20*/  IMAD.MOV.U32 R131, RZ, RZ, R8 ;  /* 0x000000ffff837224 */ /* 0x000fc400078e0008 */
[----:B------:R-:W5:Y:S04]  /*28c30*/  LDL.LU R13, [R1+0x141c] ;  /* 0x00141c00010d7983 */ /* 0x000f680000300800 */
[----:B------:R-:W5:Y:S04]  /*28c40*/  LDL.LU R8, [R1+0x1418] ;  /* 0x0014180001087983 */ /* 0x000f680000300800 */
[----:B------:R-:W5:Y:S04]  /*28c50*/  LDL.LU R136, [R1+0x200] ;  /* 0x0002000001887983 */ /* 0x000f680000300800 */
[----:B------:R-:W5:Y:S04]  /*28c60*/  LDL.LU R137, [R1+0x204] ;  /* 0x0002040001897983 */ /* 0x000f680000300800 */
[----:B------:R-:W5:Y:S01]  /*28c70*/  LDL.LU R138, [R1+0x208] ;  /* 0x00020800018a7983 */ /* 0x000f620000300800 */
[C---:B------:R-:W-:Y:S06]  /*28c80*/  HMMA.1688.F32.TF32 R188, R36.reuse, R10, R188 ;  /* 0x0000000a24bc723c */ /* 0x040fec00000810bc */
[C---:B------:R-:W-:Y:S06]  /*28c90*/  HMMA.1688.F32.TF32 R172, R36.reuse, R242, R172 ;  /* 0x000000f224ac723c */ /* 0x040fec00000810ac */
[C---:B------:R-:W-:Y:S06]  /*28ca0*/  HMMA.1688.F32.TF32 R100, R36.reuse, R226, R100 ;  /* 0x000000e22464723c */ /* 0x040fec0000081064 */
[C---:B------:R-:W-:Y:S06]  /*28cb0*/  HMMA.1688.F32.TF32 R104, R36.reuse, R222, R104 ;  /* 0x000000de2468723c */ /* 0x040fec0000081068 */
[C---:B------:R-:W-:Y:S06]  /*28cc0*/  HMMA.1688.F32.TF32 R32, R36.reuse, R218, R32 ;  /* 0x000000da2420723c */ /* 0x040fec0000081020 */
[C---:B------:R-:W-:Y:S06]  /*28cd0*/  HMMA.1688.F32.TF32 R40, R36.reuse, R214, R40 ;  /* 0x000000d62428723c */ /* 0x040fec0000081028 */
[C---:B------:R-:W-:Y:S06]  /*28ce0*/  HMMA.1688.F32.TF32 R48, R36.reuse, R210, R48 ;  /* 0x000000d22430723c */ /* 0x040fec0000081030 */
[----:B------:R-:W-:Y:S01]  /*28cf0*/  HMMA.1688.F32.TF32 R44, R36, R206, R44 ;  /* 0x000000ce242c723c */ /* 0x000fe2000008102c */
[----:B------:R-:W-:-:S05]  /*28d00*/  IMAD.MOV.U32 R139, RZ, RZ, R21 ;  /* 0x000000ffff8b7224 */ /* 0x000fca00078e0015 */
[----:B------:R-:W-:Y:S06]  /*28d10*/  HMMA.1688.F32.TF32 R240, R52, R206, R248 ;  /* 0x000000ce34f0723c */ /* 0x000fec00000810f8 */
[C---:B---3--:R-:W-:Y:S06]  /*28d20*/  HMMA.1688.F32.TF32 R72, R36.reuse, R18, R72 ;  /* 0x000000122448723c */ /* 0x048fec0000081048 */
[C---:B--2---:R-:W-:Y:S06]  /*28d30*/  HMMA.1688.F32.TF32 R76, R36.reuse, R14, R76 ;  /* 0x0000000e244c723c */ /* 0x044fec000008104c */
[C---:B----4-:R-:W-:Y:S06]  /*28d40*/  HMMA.1688.F32.TF32 R24, R36.reuse, R6, R24 ;  /* 0x000000062418723c */ /* 0x050fec0000081018 */
[C---:B-----5:R-:W-:Y:S06]  /*28d50*/  HMMA.1688.F32.TF32 R88, R36.reuse, R238, R88 ;  /* 0x000000ee2458723c */ /* 0x060fec0000081058 */
[C---:B------:R-:W-:Y:S06]  /*28d60*/  HMMA.1688.F32.TF32 R96, R36.reuse, R230, R96 ;  /* 0x000000e62460723c */ /* 0x040fec0000081060 */
[-C--:B------:R-:W-:Y:S01]  /*28d70*/  HMMA.1688.F32.TF32 R36, R36, R202.reuse, R140 ;  /* 0x000000ca2424723c */ /* 0x080fe2000008108c */
[----:B------:R-:W-:Y:S04]  /*28d80*/  LDS R140, [R233+UR7+0x22000] ;  /* 0x02200007e98c7984 */ /* 0x000fe80008000800 */
[----:B------:R-:W-:Y:S04]  /*28d90*/  LDS R142, [R233+UR7+0x22400] ;  /* 0x02240007e98e7984 */ /* 0x000fe80008000800 */
[----:B------:R-:W-:Y:S04]  /*28da0*/  LDS R141, [R252+UR7+0x22000] ;  /* 0x02200007fc8d7984 */ /* 0x000fe80008000800 */
[----:B------:R-:W-:Y:S01]  /*28db0*/  LDS R143, [R252+UR7+0x22400] ;  /* 0x02240007fc8f7984 */ /* 0x000fe20008000800 */
[----:B------:R-:W-:Y:S03]  /*28dc0*/  HMMA.1688.F32.TF32 R200, R52, R202, R164 ;  /* 0x000000ca34c8723c */ /* 0x000fe600000810a4 */
[----:B------:R-:W1:Y:S04]  /*28dd0*/  LDSM.16.M88.4 R124, [R9+UR10+0x80] ;  /* 0x0000800a097c783b */ /* 0x000e680008000200 */
[----:B------:R-:W2:Y:S04]  /*28de0*/  LDSM.16.M88.4 R120, [R9+UR10+0x1080] ;  /* 0x0010800a0978783b */ /* 0x000ea80008000200 */
[----:B------:R-:W3:Y:S04]  /*28df0*/  LDSM.16.M88.4 R116, [R9+UR10+0x2080] ;  /* 0x0020800a0974783b */ /* 0x000ee80008000200 */
[----:B------:R-:W4:Y:S04]  /*28e00*/  LDSM.16.M88.4 R112, [R9+UR10+0x3080] ;  /* 0x0030800a0970783b */ /* 0x000f280008000200 */
[----:B------:R-:W5:Y:S04]  /*28e10*/  LDSM.16.M88.4 R108, [R9+UR10+0x4080] ;  /* 0x0040800a096c783b */ /* 0x000f680008000200 */
[----:B------:R-:W5:Y:S04]  /*28e20*/  LDSM.16.M88.4 R64, [R9+UR10+0x5080] ;  /* 0x0050800a0940783b */ /* 0x000f680008000200 */
[----:B------:R-:W-:Y:S04]  /*28e30*/  LDSM.16.M88.4 R52, [R9+UR10+0x7080] ;  /* 0x0070800a0934783b */ /* 0x000fe80008000200 */
[----:B------:R-:W-:Y:S04]  /*28e40*/  LDSM.16.M88.4 R56, [R9+UR10+0x8080] ;  /* 0x0080800a0938783b */ /* 0x000fe80008000200 */
[----:B------:R-:W-:Y:S04]  /*28e50*/  LDSM.16.M88.4 R60, [R9+UR10+0x9080] ;  /* 0x0090800a093c783b */ /* 0x000fe80008000200 */
[----:B------:R-:W-:Y:S04]  /*28e60*/  LDSM.16.M88.4 R68, [R9+UR10+0xa080] ;  /* 0x00a0800a0944783b */ /* 0x000fe80008000200 */
[----:B------:R-:W-:Y:S04]  /*28e70*/  LDSM.16.M88.4 R80, [R9+UR10+0xb080] ;  /* 0x00b0800a0950783b */ /* 0x000fe80008000200 */
[----:B------:R-:W-:Y:S04]  /*28e80*/  LDSM.16.M88.4 R84, [R9+UR10+0xc080] ;  /* 0x00c0800a0954783b */ /* 0x000fe80008000200 */
[----:B-1----:R-:W-:Y:S04]  /*28e90*/  STL [R1+0x136c], R126 ;  /* 0x00136c7e01007387 */ /* 0x002fe80000100800 */
[----:B------:R-:W-:Y:S04]  /*28ea0*/  STL [R1+0x1368], R127 ;  /* 0x0013687f01007387 */ /* 0x000fe80000100800 */
[----:B--2---:R-:W-:Y:S04]  /*28eb0*/  STL [R1+0x1364], R122 ;  /* 0x0013647a01007387 */ /* 0x004fe80000100800 */
[----:B------:R-:W-:Y:S04]  /*28ec0*/  STL [R1+0x1360], R123 ;  /* 0x0013607b01007387 */ /* 0x000fe80000100800 */
[----:B---3--:R-:W-:Y:S01]  /*28ed0*/  STL [R1+0x1374], R118 ;  /* 0x0013747601007387 */ /* 0x008fe20000100800 */
[----:B------:R-:W-:Y:S03]  /*28ee0*/  HMMA.1688.F32.TF32 R128, R140, R116, R128 ;  /* 0x000000748c80723c */ /* 0x000fe60000081080 */
[----:B------:R-:W-:Y:S04]  /*28ef0*/  STL [R1+0x1370], R119 ;  /* 0x0013707701007387 */ /* 0x000fe80000100800 */
[----:B----4-:R-:W-:Y:S04]  /*28f00*/  STL [R1+0x137c], R114 ;  /* 0x00137c7201007387 */ /* 0x010fe80000100800 */
[----:B------:R-:W-:Y:S04]  /*28f10*/  STL [R1+0x1378], R115 ;  /* 0x0013787301007387 */ /* 0x000fe80000100800 */
[----:B-----5:R-:W-:Y:S04]  /*28f20*/  STL [R1+0x1384], R110 ;  /* 0x0013846e01007387 */ /* 0x020fe80000100800 */
[----:B------:R-:W-:Y:S04]  /*28f30*/  STL [R1+0x1380], R111 ;  /* 0x0013806f01007387 */ /* 0x000fe80000100800 */
[----:B------:R-:W-:Y:S04]  /*28f40*/  STL [R1+0x138c], R66 ;  /* 0x00138c4201007387 */ /* 0x000fe80000100800 */
[----:B------:R-:W-:Y:S01]  /*28f50*/  LDSM.16.M88.4 R132, [R9+UR10+0xe080] ;  /* 0x00e0800a0984783b */ /* 0x000fe20008000200 */
[----:B------:R-:W-:-:S03]  /*28f60*/  IMAD.MOV.U32 R144, RZ, RZ, R20 ;  /* 0x000000ffff907224 */ /* 0x000fc600078e0014 */
[----:B------:R-:W1:Y:S01]  /*28f70*/  LDSM.16.M88.4 R20, [R9+UR10+0x6080] ;  /* 0x0060800a0914783b */ /* 0x000e620008000200 */
[----:B------:R-:W-:Y:S01]  /*28f80*/  MOV R146, R12 ;  /* 0x0000000c00927202 */ /* 0x000fe20000000f00 */
[----:B------:R-:W-:Y:S02]  /*28f90*/  IMAD.MOV.U32 R145, RZ, RZ, R13 ;  /* 0x000000ffff917224 */ /* 0x000fe400078e000d */
[----:B------:R-:W-:Y:S01]  /*28fa0*/  IMAD.MOV.U32 R147, RZ, RZ, R8 ;  /* 0x000000ffff937224 */ /* 0x000fe200078e0008 */
[----:B------:R-:W-:Y:S04]  /*28fb0*/  STL [R1+0x1388], R67 ;  /* 0x0013884301007387 */ /* 0x000fe80000100800 */
[----:B------:R-:W-:Y:S02]  /*28fc0*/  LDSM.16.M88.4 R12, [R9+UR10+0xd080] ;  /* 0x00d0800a090c783b */ /* 0x000fe40008000200 */
[----:B------:R-:W-:Y:S02]  /*28fd0*/  HMMA.1688.F32.TF32 R144, R140, R124, R144 ;  /* 0x0000007c8c90723c */ /* 0x000fe40000081090 */
[----:B------:R-:W-:Y:S04]  /*28fe0*/  LDSM.16.M88.4 R8, [R9+UR10+0xf080] ;  /* 0x00f0800a0908783b */ /* 0x000fe80008000200 */
[----:B-1----:R-:W-:Y:S04]  /*28ff0*/  STL [R1+0x1394], R22 ;  /* 0x0013941601007387 */ /* 0x002fe80000100800 */
[----:B------:R-:W-:Y:S04]  /*29000*/  STL [R1+0x1390], R23 ;  /* 0x0013901701007387 */ /* 0x000fe80000100800 */
[----:B------:R-:W-:Y:S04]  /*29010*/  STL [R1+0x139c], R54 ;  /* 0x00139c3601007387 */ /* 0x000fe80000100800 */
[----:B------:R-:W-:Y:S04]  /*29020*/  STL [R1+0x1398], R55 ;  /* 0x0013983701007387 */ /* 0x000fe80000100800 */
        /* <DEDUP_REMOVED lines=9> */
[----:B------:R2:W-:Y:S04]  /*290c0*/  STL.64 [R1+0x70], R144 ;  /* 0x0000709001007387 */ /* 0x0005e80000100a00 */
[----:B------:R3:W-:Y:S04]  /*290d0*/  STL.64 [R1+0x78], R146 ;  /* 0x0000789201007387 */ /* 0x0007e80000100a00 */
[----:B------:R-:W4:Y:S04]  /*290e0*/  LDL.LU R248, [R1+0x1e0] ;  /* 0x0001e00001f87983 */ /* 0x000f280000300800 */
[----:B------:R-:W4:Y:S01]  /*290f0*/  LDL.LU R249, [R1+0x1e4] ;  /* 0x0001e40001f97983 */ /* 0x000f220000300800 */
[----:B-1----:R-:W-:-:S03]  /*29100*/  IMAD.MOV.U32 R59, RZ, RZ, R128 ;  /* 0x000000ffff3b7224 */ /* 0x002fc600078e0080 */
[----:B------:R-:W4:Y:S01]  /*29110*/  LDL.LU R250, [R1+0x1e8] ;  /* 0x0001e80001fa7983 */ /* 0x000f220000300800 */
[----:B------:R-:W-:-:S03]  /*29120*/  IMAD.MOV.U32 R54, RZ, RZ, R129 ;  /* 0x000000ffff367224 */ /* 0x000fc600078e0081 */
[----:B------:R-:W4:Y:S01]  /*29130*/  LDL.LU R251, [R1+0x1ec] ;  /* 0x0001ec0001fb7983 */ /* 0x000f220000300800 */
[----:B------:R-:W-:-:S03]  /*29140*/  IMAD.MOV.U32 R55, RZ, RZ, R130 ;  /* 0x000000ffff377224 */ /* 0x000fc600078e0082 */
[----:B------:R-:W5:Y:S01]  /*29150*/  LDL.LU R238, [R1+0x1d8] ;  /* 0x0001d80001ee7983 */ /* 0x000f620000300800 */
[----:B------:R-:W-:-:S03]  /*29160*/  IMAD.MOV.U32 R22, RZ, RZ, R131 ;  /* 0x000000ffff167224 */ /* 0x000fc600078e0083 */
[----:B------:R-:W5:Y:S04]  /*29170*/  LDL.LU R239, [R1+0x1dc] ;  /* 0x0001dc0001ef7983 */ /* 0x000f680000300800 */
[----:B------:R-:W5:Y:S04]  /*29180*/  LDL.LU R128, [R1+0x160] ;  /* 0x0001600001807983 */ /* 0x000f680000300800 */
[----:B------:R-:W5:Y:S04]  /*29190*/  LDL.LU R129, [R1+0x164] ;  /* 0x0001640001817983 */ /* 0x000f680000300800 */
[----:B------:R-:W5:Y:S04]  /*291a0*/  LDL.LU R130, [R1+0x168] ;  /* 0x0001680001827983 */ /* 0x000f680000300800 */
[----:B------:R-:W5:Y:S04]  /*291b0*/  LDL.LU R131, [R1+0x16c] ;  /* 0x00016c0001837983 */ /* 0x000f680000300800 */
[----:B------:R-:W5:Y:S01]  /*291c0*/  LDL.LU R6, [R1+0x1c8] ;  /* 0x0001c80001067983 */ /* 0x000f620000300800 */
[----:B------:R-:W-:Y:S03]  /*291d0*/  HMMA.1688.F32.TF32 R136, R140, R120, R136 ;  /* 0x000000788c88723c */ /* 0x000fe60000081088 */
[----:B------:R-:W5:Y:S04]  /*291e0*/  LDL.LU R7, [R1+0x1cc] ;  /* 0x0001cc0001077983 */ /* 0x000f680000300800 */
        /* <DEDUP_REMOVED lines=12> */
[----:B--2---:R-:W2:Y:S01]  /*292b0*/  LDL.LU R144, [R1+0x180] ;  /* 0x0001800001907983 */ /* 0x004ea20000300800 */
[----:B------:R-:W-:-:S03]  /*292c0*/  IMAD.MOV.U32 R87, RZ, RZ, R136 ;  /* 0x000000ffff577224 */ /* 0x000fc600078e0088 */
[----:B------:R-:W2:Y:S04]  /*292d0*/  LDL.LU R145, [R1+0x184] ;  /* 0x0001840001917983 */ /* 0x000ea80000300800 */
[----:B---3--:R-:W2:Y:S04]  /*292e0*/  LDL.LU R146, [R1+0x188] ;  /* 0x0001880001927983 */ /* 0x008ea80000300800 */
[----:B------:R-:W2:Y:S04]  /*292f0*/  LDL.LU R147, [R1+0x18c] ;  /* 0x00018c0001937983 */ /* 0x000ea80000300800 */
[----:B------:R-:W3:Y:S01]  /*29300*/  LDL.LU R136, [R1+0x170] ;  /* 0x0001700001887983 */ /* 0x000ee20000300800 */
[----:B------:R-:W-:Y:S01]  /*29310*/  IMAD.MOV.U32 R82, RZ, RZ, R137 ;  /* 0x000000ffff527224 */ /* 0x000fe200078e0089 */
[----:B------:R-:W-:Y:S01]  /*29320*/  MOV R70, R139 ;  /* 0x0000008b00467202 */ /* 0x000fe20000000f00 */
[----:B------:R-:W-:Y:S01]  /*29330*/  IMAD.MOV.U32 R83, RZ, RZ, R138 ;  /* 0x000000ffff537224 */ /* 0x000fe200078e008a */
[----:B------:R-:W-:Y:S01]  /*29340*/  MOV R137, R3 ;  /* 0x0000000300897202 */ /* 0x000fe20000000f00 */
[----:B------:R-:W-:-:S02]  /*29350*/  IMAD.MOV.U32 R138, RZ, RZ, R2 ;  /* 0x000000ffff8a7224 */ /* 0x000fc400078e0002 */
[----:B------:R-:W-:Y:S01]  /*29360*/  IMAD.MOV.U32 R139, RZ, RZ, R0 ;  /* 0x000000ffff8b7224 */ /* 0x000fe200078e0000 */
[C---:B----4-:R-:W-:Y:S06]  /*29370*/  HMMA.1688.F32.TF32 R164, R140.reuse, R112, R248 ;  /* 0x000000708ca4723c */ /* 0x050fec00000810f8 */
[----:B-----5:R-:W-:-:S15]  /*29380*/  HMMA.1688.F32.TF32 R4, R140, R64, R4 ;  /* 0x000000408c04723c */ /* 0x020fde0000081004 */
[----:B------:R-:W-:-:S03]  /*29390*/  NOP ;  /* 0x0000000000007918 */ /* 0x000fc60000000000 */
[----:B------:R-:W-:Y:S01]  /*293a0*/  IMAD.MOV.U32 R111, RZ, RZ, R164 ;  /* 0x000000ffff6f7224 */ /* 0x000fe200078e00a4 */
[----:B------:R-:W-:Y:S01]  /*293b0*/  MOV R115, R166 ;  /* 0x000000a600737202 */ /* 0x000fe20000000f00 */
[----:B------:R-:W-:Y:S02]  /*293c0*/  IMAD.MOV.U32 R114, RZ, RZ, R165 ;  /* 0x000000ffff727224 */ /* 0x000fe400078e00a5 */
[----:B------:R-:W-:Y:S02]  /*293d0*/  IMAD.MOV.U32 R118, RZ, RZ, R167 ;  /* 0x000000ffff767224 */ /* 0x000fe400078e00a7 */
[----:B------:R-:W-:Y:S01]  /*293e0*/  HMMA.1688.F32.TF32 R164, R140, R108, R236 ;  /* 0x0000006c8ca4723c */ /* 0x000fe200000810ec */
[----:B------:R-:W-:Y:S02]  /*293f0*/  IMAD.MOV.U32 R119, RZ, RZ, R4 ;  /* 0x000000ffff777224 */ /* 0x000fe400078e0004 */
[----:B------:R-:W-:Y:S02]  /*29400*/  IMAD.MOV.U32 R126, RZ, RZ, R5 ;  /* 0x000000ffff7e7224 */ /* 0x000fe400078e0005 */
[----:B------:R-:W-:-:S02]  /*29410*/  IMAD.MOV.U32 R127, RZ, RZ, R6 ;  /* 0x000000ffff7f7224 */ /* 0x000fc400078e0006 */
[----:B------:R-:W-:Y:S02]  /*29420*/  IMAD.MOV.U32 R122, RZ, RZ, R7 ;  /* 0x000000ffff7a7224 */ /* 0x000fe400078e0007 */
[C---:B------:R-:W-:Y:S06]  /*29430*/  HMMA.1688.F32.TF32 R4, R140.reuse, R20, R244 ;  /* 0x000000148c04723c */ /* 0x040fec00000810f4 */
[C---:B------:R-:W-:Y:S06]  /*29440*/  HMMA.1688.F32.TF32 R248, R140.reuse, R56, R148 ;  /* 0x000000388cf8723c */ /* 0x040fec0000081094 */
[C---:B--2---:R-:W-:Y:S06]  /*29450*/  HMMA.1688.F32.TF32 R244, R140.reuse, R60, R144 ;  /* 0x0000003c8cf4723c */ /* 0x044fec0000081090 */
[----:B---3--:R-:W-:Y:S11]  /*29460*/  HMMA.1688.F32.TF32 R236, R140, R68, R136 ;  /* 0x000000448cec723c */ /* 0x008ff60000081088 */
[----:B------:R-:W-:Y:S01]  /*29470*/  STL.64 [R1+0x12e8], R250 ;  /* 0x0012e8fa01007387 */ /* 0x000fe20000100a00 */
[----:B------:R-:W-:-:S03]  /*29480*/  IMAD.MOV.U32 R23, RZ, RZ, R164 ;  /* 0x000000ffff177224 */ /* 0x000fc600078e00a4 */
[----:B------:R-:W-:Y:S01]  /*29490*/  STL.64 [R1+0x12e0], R248 ;  /* 0x0012e0f801007387 */ /* 0x000fe20000100a00 */
[----:B------:R-:W-:Y:S02]  /*294a0*/  IMAD.MOV.U32 R66, RZ, RZ, R165 ;  /* 0x000000ffff427224 */ /* 0x000fe400078e00a5 */
[----:B------:R-:W-:Y:S02]  /*294b0*/  IMAD.MOV.U32 R164, RZ, RZ, R197 ;  /* 0x000000ffffa47224 */ /* 0x000fe400078e00c5 */
[----:B------:R-:W-:Y:S01]  /*294c0*/  IMAD.MOV.U32 R67, RZ, RZ, R166 ;  /* 0x000000ffff437224 */ /* 0x000fe200078e00a6 */
[----:B------:R-:W-:Y:S01]  /*294d0*/  MOV R166, R199 ;  /* 0x000000c700a67202 */ /* 0x000fe20000000f00 */
[----:B------:R-:W-:Y:S01]  /*294e0*/  IMAD.MOV.U32 R165, RZ, RZ, R198 ;  /* 0x000000ffffa57224 */ /* 0x000fe200078e00c6 */
[----:B------:R-:W-:Y:S04]  /*294f0*/  STL.64 [R1+0x12f8], R246 ;  /* 0x0012f8f601007387 */ /* 0x000fe80000100a00 */
[----:B------:R1:W-:Y:S04]  /*29500*/  STL.64 [R1+0x12f0], R244 ;  /* 0x0012f0f401007387 */ /* 0x0003e80000100a00 */
[----:B------:R-:W-:Y:S01]  /*29510*/  STL.64 [R1+0x1308], R238 ;  /* 0x001308ee01007387 */ /* 0x000fe20000100a00 */
[----:B------:R-:W-:-:S03]  /*29520*/  MOV R110, R167 ;  /* 0x000000a7006e7202 */ /* 0x000fc60000000f00 */
[----:B------:R-:W-:Y:S01]  /*29530*/  STL.64 [R1+0x1300], R236 ;  /* 0x001300ec01007387 */ /* 0x000fe20000100a00 */
[----:B------:R-:W-:-:S03]  /*29540*/  IMAD.MOV.U32 R167, RZ, RZ, R187 ;  /* 0x000000ffffa77224 */ /* 0x000fc600078e00bb */
[----:B------:R-:W2:Y:S04]  /*29550*/  LDL.LU R197, [R1+0x1414] ;  /* 0x0014140001c57983 */ /* 0x000ea80000300800 */
[----:B------:R-:W2:Y:S04]  /*29560*/  LDL.LU R198, [R1+0x1410] ;  /* 0x0014100001c67983 */ /* 0x000ea80000300800 */
[----:B------:R-:W2:Y:S04]  /*29570*/  LDL.LU R199, [R1+0x140c] ;  /* 0x00140c0001c77983 */ /* 0x000ea80000300800 */
[----:B------:R-:W3:Y:S04]  /*29580*/  LDL.LU R187, [R1+0x1408] ;  /* 0x0014080001bb7983 */ /* 0x000ee80000300800 */
[----:B-1----:R-:W4:Y:S01]  /*29590*/  LDL.LU R244, [R1+0x2f0] ;  /* 0x0002f00001f47983 */ /* 0x002f220000300800 */
[----:B------:R-:W-:Y:S01]  /*295a0*/  MOV R123, R4 ;  /* 0x00000004007b7202 */ /* 0x000fe20000000f00 */
[----:B------:R-:W-:-:S02]  /*295b0*/  IMAD.MOV.U32 R3, RZ, RZ, R5 ;  /* 0x000000ffff037224 */ /* 0x000fc400078e0005 */
[----:B------:R-:W-:Y:S02]  /*295c0*/  IMAD.MOV.U32 R2, RZ, RZ, R6 ;  /* 0x000000ffff027224 */ /* 0x000fe400078e0006 */
[----:B------:R-:W-:Y:S01]  /*295d0*/  IMAD.MOV.U32 R0, RZ, RZ, R7 ;  /* 0x000000ffff007224 */ /* 0x000fe200078e0007 */
[C---:B------:R-:W-:Y:S01]  /*295e0*/  HMMA.1688.F32.TF32 R136, R140.reuse, R132, R180 ;  /* 0x000000848c88723c */ /* 0x040fe200000810b4 */
[----:B------:R-:W-:Y:S01]  /*295f0*/  IMAD.MOV.U32 R246, RZ, RZ, R17 ;  /* 0x000000fffff67224 */ /* 0x000fe200078e0011 */
[----:B------:R-:W5:Y:S04]  /*29600*/  LDL R250, [R1+0xd34] ;  /* 0x000d340001fa7983 */ /* 0x000f680000100800 */
[----:B------:R-:W-:Y:S01]  /*29610*/  HMMA.1688.F32.TF32 R4, R140, R52, R152 ;  /* 0x000000348c04723c */ /* 0x000fe20000081098 */
[----:B------:R-:W-:Y:S01]  /*29620*/  IMAD.MOV.U32 R247, RZ, RZ, R16 ;  /* 0x000000fffff77224 */ /* 0x000fe200078e0010 */
[----:B------:R-:W5:Y:S01]  /*29630*/  LDL R251, [R1+0xd38] ;  /* 0x000d380001fb7983 */ /* 0x000f620000100800 */
[----:B------:R-:W-:-:S03]  /*29640*/  IMAD.MOV.U32 R210, RZ, RZ, R228 ;  /* 0x000000ffffd27224 */ /* 0x000fc600078e00e4 */
[----:B------:R-:W-:Y:S04]  /*29650*/  LDS R152, [R233+UR7+0x22080] ;  /* 0x02208007e9987984 */ /* 0x000fe80008000800 */
[----:B------:R-:W-:Y:S04]  /*29660*/  LDS R154, [R233+UR7+0x22480] ;  /* 0x02248007e99a7984 */ /* 0x000fe80008000800 */
[----:B------:R-:W-:Y:S04]  /*29670*/  LDS R153, [R252+UR7+0x22080] ;  /* 0x02208007fc997984 */ /* 0x000fe80008000800 */
[----:B------:R-:W1:Y:S06]  /*29680*/  LDS R155, [R252+UR7+0x22480] ;  /* 0x02248007fc9b7984 */ /* 0x000e6c0008000800 */
[----:B------:R-:W-:Y:S01]  /*29690*/  IMAD.MOV.U32 R71, RZ, RZ, R4 ;  /* 0x000000ffff477224 */ /* 0x000fe200078e0004 */
[----:B------:R-:W-:Y:S01]  /*296a0*/  MOV R62, R5 ;  /* 0x00000005003e7202 */ /* 0x000fe20000000f00 */
[----:B------:R-:W-:-:S02]  /*296b0*/  IMAD.MOV.U32 R63, RZ, RZ, R6 ;  /* 0x000000ffff3f7224 */ /* 0x000fc400078e0006 */
[----:B------:R-:W-:Y:S02]  /*296c0*/  IMAD.MOV.U32 R58, RZ, RZ, R7 ;  /* 0x000000ffff3a7224 */ /* 0x000fe400078e0007 */
[----:B------:R-:W-:-:S15]  /*296d0*/  HMMA.1688.F32.TF32 R4, R140, R80, R128 ;  /* 0x000000508c04723c */ /* 0x000fde0000081080 */
[----:B------:R-:W-:-:S08]  /*296e0*/  NOP ;  /* 0x0000000000007918 */ /* 0x000fd00000000000 */
[----:B------:R-:W-:Y:S04]  /*296f0*/  STL.64 [R1+0x1318], R6 ;  /* 0x0013180601007387 */ /* 0x000fe80000100a00 */
[----:B------:R-:W-:Y:S01]  /*29700*/  STL.64 [R1+0x1310], R4 ;  /* 0x0013100401007387 */ /* 0x000fe20000100a00 */
[----:B------:R-:W-:Y:S01]  /*29710*/  IMAD.MOV.U32 R245, RZ, RZ, R232 ;  /* 0x000000fffff57224 */ /* 0x000fe200078e00e8 */
[----:B-1----:R-:W-:Y:S06]  /*29720*/  HMMA.1688.F32.TF32 R180, R152, R120, R164 ;  /* 0x0000007898b4723c */ /* 0x002fec00000810a4 */
[C---:B--2---:R-:W-:Y:S06]  /*29730*/  HMMA.1688.F32.TF32 R16, R140.reuse, R84, R196 ;  /* 0x000000548c10723c */ /* 0x044fec00000810c4 */
[C---:B---3--:R-:W-:Y:S06]  /*29740*/  HMMA.1688.F32.TF32 R128, R140.reuse, R12, R184 ;  /* 0x0000000c8c80723c */ /* 0x048fec00000810b8 */
[----:B------:R-:W-:Y:S01]  /*29750*/  HMMA.1688.F32.TF32 R140, R140, R8, R176 ;  /* 0x000000088c8c723c */ /* 0x000fe200000810b0 */
[----:B------:R-:W-:Y:S01]  /*29760*/  MOV R226, R160 ;  /* 0x000000a000e27202 */ /* 0x000fe20000000f00 */
[----:B------:R-:W-:-:S02]  /*29770*/  IMAD.MOV.U32 R227, RZ, RZ, R161 ;  /* 0x000000ffffe37224 */ /* 0x000fc400078e00a1 */
[----:B------:R-:W-:Y:S02]  /*29780*/  IMAD.MOV.U32 R222, RZ, RZ, R162 ;  /* 0x000000ffffde7224 */ /* 0x000fe400078e00a2 */
[----:B------:R-:W-:Y:S01]  /*29790*/  IMAD.MOV.U32 R223, RZ, RZ, R156 ;  /* 0x000000ffffdf7224 */ /* 0x000fe200078e009c */
[----:B------:R-:W-:Y:S01]  /*297a0*/  MOV R215, R158 ;  /* 0x0000009e00d77202 */ /* 0x000fe20000000f00 */
[----:B------:R-:W-:Y:S02]  /*297b0*/  IMAD.MOV.U32 R214, RZ, RZ, R157 ;  /* 0x000000ffffd67224 */ /* 0x000fe400078e009d */
[----:B------:R-:W-:Y:S01]  /*297c0*/  IMAD.MOV.U32 R218, RZ, RZ, R159 ;  /* 0x000000ffffda7224 */ /* 0x000fe200078e009f */
[----:B------:R-:W-:Y:S04]  /*297d0*/  STL.64 [R1+0x1328], R18 ;  /* 0x0013281201007387 */ /* 0x000fe80000100a00 */
[----:B------:R-:W-:Y:S04]  /*297e0*/  STL.64 [R1+0x1320], R16 ;  /* 0x0013201001007387 */ /* 0x000fe80000100a00 */
[----:B------:R-:W-:Y:S04]  /*297f0*/  STL.64 [R1+0x1338], R130 ;  /* 0x0013388201007387 */ /* 0x000fe80000100a00 */
[----:B------:R-:W-:Y:S04]  /*29800*/  STL.64 [R1+0x1330], R128 ;  /* 0x0013308001007387 */ /* 0x000fe80000100a00 */
[----:B------:R1:W-:Y:S04]  /*29810*/  STL.64 [R1+0x1348], R138 ;  /* 0x0013488a01007387 */ /* 0x0003e80000100a00 */
[----:B------:R2:W-:Y:S04]  /*29820*/  STL.64 [R1+0x1340], R136 ;  /* 0x0013408801007387 */ /* 0x0005e80000100a00 */
[----:B------:R-:W-:Y:S04]  /*29830*/  STL.64 [R1+0x1358], R142 ;  /* 0x0013588e01007387 */ /* 0x000fe80000100a00 */
[----:B------:R-:W-:Y:S01]  /*29840*/  STL.64 [R1+0x1350], R140 ;  /* 0x0013508c01007387 */ /* 0x000fe20000100a00 */
[----:B-1----:R-:W-:Y:S01]  /*29850*/  IMAD.MOV.U32 R138, RZ, RZ, R204 ;  /* 0x000000ffff8a7224 */ /* 0x002fe200078e00cc */
[----:B--2---:R-:W-:Y:S01]  /*29860*/  MOV R136, R212 ;  /* 0x000000d400887202 */ /* 0x004fe20000000f00 */
[----:B------:R-:W-:Y:S01]  /*29870*/  IMAD.MOV.U32 R137, RZ, RZ, R205 ;  /* 0x000000ffff897224 */ /* 0x000fe200078e00cd */
[----:B------:R-:W2:Y:S01]  /*29880*/  LDL.LU R212, [R1+0x1404] ;  /* 0x0014040001d47983 */ /* 0x000ea20000300800 */
[----:B------:R-:W-:-:S03]  /*29890*/  IMAD.MOV.U32 R139, RZ, RZ, R229 ;  /* 0x000000ffff8b7224 */ /* 0x000fc600078e00e5 */
[----:B------:R-:W3:Y:S04]  /*298a0*/  LDL.LU R205, [R1+0x1400] ;  /* 0x0014000001cd7983 */ /* 0x000ee80000300800 */
[----:B------:R-:W3:Y:S04]  /*298b0*/  LDL.LU R204, [R1+0x13fc] ;  /* 0x0013fc0001cc7983 */ /* 0x000ee80000300800 */
[----:B------:R-:W2:Y:S04]  /*298c0*/  LDL.LU R229, [R1+0x13f8] ;  /* 0x0013f80001e57983 */ /* 0x000ea80000300800 */
[----:B------:R-:W2:Y:S04]  /*298d0*/  LDL.LU R228, [R1+0x13f4] ;  /* 0x0013f40001e47983 */ /* 0x000ea80000300800 */
[----:B------:R-:W3:Y:S04]  /*298e0*/  LDL.LU R211, [R1+0x28c] ;  /* 0x00028c0001d37983 */ /* 0x000ee80000300800 */
[----:B------:R-:W2:Y:S04]  /*298f0*/  LDL.LU R236, [R1+0x2b0] ;  /* 0x0002b00001ec7983 */ /* 0x000ea80000300800 */
[----:B------:R-:W2:Y:S04]  /*29900*/  LDL.LU R237, [R1+0x2b4] ;  /* 0x0002b40001ed7983 */ /* 0x000ea80000300800 */
[----:B------:R-:W2:Y:S04]  /*29910*/  LDL.LU R238, [R1+0x2b8] ;  /* 0x0002b80001ee7983 */ /* 0x000ea80000300800 */
[----:B------:R-:W2:Y:S04]  /*29920*/  LDL.LU R239, [R1+0x2bc] ;  /* 0x0002bc0001ef7983 */ /* 0x000ea80000300800 */
[----:B------:R-:W3:Y:S04]  /*29930*/  LDL.LU R230, [R1+0x2d8] ;  /* 0x0002d80001e67983 */ /* 0x000ee80000300800 */
[----:B------:R-:W3:Y:S04]  /*29940*/  LDL.LU R231, [R1+0x2dc] ;  /* 0x0002dc0001e77983 */ /* 0x000ee80000300800 */
[----:B------:R-:W3:Y:S04]  /*29950*/  LDL.LU R164, [R1+0x2c0] ;  /* 0x0002c00001a47983 */ /* 0x000ee80000300800 */
[----:B------:R-:W3:Y:S01]  /*29960*/  LDL.LU R165, [R1+0x2c4] ;  /* 0x0002c40001a57983 */ /* 0x000ee20000300800 */
[----:B----4-:R-:W-:Y:S03]  /*29970*/  HMMA.1688.F32.TF32 R176, R152, R124, R244 ;  /* 0x0000007c98b0723c */ /* 0x010fe600000810f4 */
[----:B------:R-:W4:Y:S04]  /*29980*/  LDL.LU R166, [R1+0x2c8] ;  /* 0x0002c80001a67983 */ /* 0x000f280000300800 */
[----:B------:R-:W4:Y:S04]  /*29990*/  LDL.LU R167, [R1+0x2cc] ;  /* 0x0002cc0001a77983 */ /* 0x000f280000300800 */
        /* <DEDUP_REMOVED lines=8> */
[----:B------:R-:W4:Y:S01]  /*29a20*/  LDL.LU R162, [R1+0x13e8] ;  /* 0x0013e80001a27983 */ /* 0x000f220000300800 */
[----:B------:R-:W-:-:S03]  /*29a30*/  IMAD.MOV.U32 R219, RZ, RZ, R163 ;  /* 0x000000ffffdb7224 */ /* 0x000fc600078e00a3 */
[----:B------:R-:W4:Y:S01]  /*29a40*/  LDL.LU R156, [R1+0x13e4] ;  /* 0x0013e400019c7983 */ /* 0x000f220000300800 */
[----:B------:R-:W-:-:S03]  /*29a50*/  IMAD.MOV.U32 R4, RZ, RZ, R192 ;  /* 0x000000ffff047224 */ /* 0x000fc600078e00c0 */
[----:B------:R-:W4:Y:S01]  /*29a60*/  LDL.LU R157, [R1+0x13e0] ;  /* 0x0013e000019d7983 */ /* 0x000f220000300800 */
[----:B------:R-:W-:-:S03]  /*29a70*/  IMAD.MOV.U32 R5, RZ, RZ, R193 ;  /* 0x000000ffff057224 */ /* 0x000fc600078e00c1 */
[----:B------:R-:W4:Y:S01]  /*29a80*/  LDL.LU R158, [R1+0x13dc] ;  /* 0x0013dc00019e7983 */ /* 0x000f220000300800 */
[----:B------:R-:W-:-:S03]  /*29a90*/  MOV R6, R194 ;  /* 0x000000c200067202 */ /* 0x000fc60000000f00 */
[----:B------:R-:W4:Y:S01]  /*29aa0*/  LDL.LU R159, [R1+0x13d8] ;  /* 0x0013d800019f7983 */ /* 0x000f220000300800 */
[----:B------:R-:W-:-:S03]  /*29ab0*/  IMAD.MOV.U32 R7, RZ, RZ, R195 ;  /* 0x000000ffff077224 */ /* 0x000fc600078e00c3 */
[----:B------:R-:W4:Y:S04]  /*29ac0*/  LDL.LU R163, [R1+0x13d4] ;  /* 0x0013d40001a37983 */ /* 0x000f280000300800 */
[----:B------:R-:W4:Y:S04]  /*29ad0*/  LDL.LU R192, [R1+0x13d0] ;  /* 0x0013d00001c07983 */ /* 0x000f280000300800 */
[----:B------:R-:W4:Y:S04]  /*29ae0*/  LDL.LU R193, [R1+0x13cc] ;  /* 0x0013cc0001c17983 */ /* 0x000f280000300800 */
[----:B------:R-:W4:Y:S04]  /*29af0*/  LDL.LU R194, [R1+0x13c8] ;  /* 0x0013c80001c27983 */ /* 0x000f280000300800 */
[----:B------:R-:W4:Y:S04]  /*29b00*/  LDL.LU R195, [R1+0x13c4] ;  /* 0x0013c40001c37983 */ /* 0x000f280000300800 */
[----:B-----5:R-:W-:Y:S04]  /*29b10*/  LDS R232, [R250+UR7+0x22080] ;  /* 0x02208007fae87984 */ /* 0x020fe80008000800 */
[----:B------:R-:W-:Y:S04]  /*29b20*/  LDS R234, [R250+UR7+0x22480] ;  /* 0x02248007faea7984 */ /* 0x000fe80008000800 */
[----:B------:R-:W-:Y:S04]  /*29b30*/  LDS R233, [R251+UR7+0x22080] ;  /* 0x02208007fbe97984 */ /* 0x000fe80008000800 */
[----:B------:R-:W1:Y:S01]  /*29b40*/  LDS R235, [R251+UR7+0x22480] ;  /* 0x02248007fbeb7984 */ /* 0x000e620008000800 */
[C---:B--2---:R-:W-:Y:S03]  /*29b50*/  HMMA.1688.F32.TF32 R184, R152.reuse, R20, R236 ;  /* 0x0000001498b8723c */ /* 0x044fe600000810ec */
[----:B------:R-:W2:Y:S04]  /*29b60*/  LDL.LU R236, [R1+0x140] ;  /* 0x0001400001ec7983 */ /* 0x000ea80000300800 */
[----:B------:R-:W2:Y:S04]  /*29b70*/  LDL.LU R237, [R1+0x144] ;  /* 0x0001440001ed7983 */ /* 0x000ea80000300800 */
[----:B------:R-:W2:Y:S04]  /*29b80*/  LDL.LU R238, [R1+0x148] ;  /* 0x0001480001ee7983 */ /* 0x000ea80000300800 */
[----:B------:R-:W2:Y:S04]  /*29b90*/  LDL.LU R239, [R1+0x14c] ;  /* 0x00014c0001ef7983 */ /* 0x000ea80000300800 */
[----:B------:R-:W5:Y:S04]  /*29ba0*/  LDL.LU R128, [R1+0x130] ;  /* 0x0001300001807983 */ /* 0x000f680000300800 */
[----:B------:R-:W5:Y:S04]  /*29bb0*/  LDL.LU R129, [R1+0x134] ;  /* 0x0001340001817983 */ /* 0x000f680000300800 */
[----:B------:R-:W5:Y:S04]  /*29bc0*/  LDL.LU R130, [R1+0x138] ;  /* 0x0001380001827983 */ /* 0x000f680000300800 */
[----:B------:R-:W5:Y:S04]  /*29bd0*/  LDL.LU R131, [R1+0x13c] ;  /* 0x00013c0001837983 */ /* 0x000f680000300800 */
[----:B------:R-:W4:Y:S04]  /*29be0*/  LDL.LU R16, [R1+0x120] ;  /* 0x0001200001107983 */ /* 0x000f280000300800 */
[----:B------:R-:W4:Y:S04]  /*29bf0*/  LDL.LU R17, [R1+0x124] ;  /* 0x0001240001117983 */ /* 0x000f280000300800 */
[----:B------:R-:W4:Y:S04]  /*29c00*/  LDL.LU R18, [R1+0x128] ;  /* 0x0001280001127983 */ /* 0x000f280000300800 */
[----:B------:R-:W4:Y:S01]  /*29c10*/  LDL.LU R19, [R1+0x12c] ;  /* 0x00012c0001137983 */ /* 0x000f220000300800 */
[----:B---3--:R-:W-:Y:S03]  /*29c20*/  HMMA.1688.F32.TF32 R196, R152, R56, R244 ;  /* 0x0000003898c4723c */ /* 0x008fe600000810f4 */
[----:B------:R-:W3:Y:S04]  /*29c30*/  LDL.LU R244, [R1+0x110] ;  /* 0x0001100001f47983 */ /* 0x000ee80000300800 */
[----:B------:R-:W3:Y:S04]  /*29c40*/  LDL.LU R245, [R1+0x114] ;  /* 0x0001140001f57983 */ /* 0x000ee80000300800 */
[----:B------:R-:W3:Y:S04]  /*29c50*/  LDL.LU R246, [R1+0x118] ;  /* 0x0001180001f67983 */ /* 0x000ee80000300800 */
[----:B------:R-:W3:Y:S01]  /*29c60*/  LDL.LU R247, [R1+0x11c] ;  /* 0x00011c0001f77983 */ /* 0x000ee20000300800 */
[----:B------:R-:W-:Y:S06]  /*29c70*/  HMMA.1688.F32.TF32 R144, R168, R80, R32 ;  /* 0x00000050a890723c */ /* 0x000fec0000081020 */
[-C--:B-1----:R-:W-:Y:S01]  /*29c80*/  HMMA.1688.F32.TF32 R32, R232, R124.reuse, R4 ;  /* 0x0000007ce820723c */ /* 0x082fe20000081004 */
[----:B------:R-:W3:Y:S04]  /*29c90*/  LDL.LU R4, [R1+0x100] ;  /* 0x0001000001047983 */ /* 0x000ee80000300800 */
[----:B------:R-:W3:Y:S01]  /*29ca0*/  LDL.LU R5, [R1+0x104] ;  /* 0x0001040001057983 */ /* 0x000ee20000300800 */
[C---:B------:R-:W-:Y:S03]  /*29cb0*/  HMMA.1688.F32.TF32 R28, R168.reuse, R124, R28 ;  /* 0x0000007ca81c723c */ /* 0x040fe6000008101c */
[----:B------:R-:W3:Y:S03]  /*29cc0*/  LDL.LU R6, [R1+0x108] ;  /* 0x0001080001067983 */ /* 0x000ee60000300800 */
[C---:B------:R-:W-:Y:S01]  /*29cd0*/  HMMA.1688.F32.TF32 R72, R168.reuse, R120, R72 ;  /* 0x00000078a848723c */ /* 0x040fe20000081048 */
[----:B------:R-:W3:Y:S05]  /*29ce0*/  LDL.LU R7, [R1+0x10c] ;  /* 0x00010c0001077983 */ /* 0x000eea0000300800 */
        /* <DEDUP_REMOVED lines=13> */
[----:B------:R-:W-:Y:S04]  /*29dc0*/  STL [R1+0x1264], R32 ;  /* 0x0012642001007387 */ /* 0x000fe80000100800 */
[----:B------:R-:W-:Y:S04]  /*29dd0*/  STL [R1+0x1260], R33 ;  /* 0x0012602101007387 */ /* 0x000fe80000100800 */
[----:B------:R-:W-:Y:S04]  /*29de0*/  STL [R1+0x125c], R34 ;  /* 0x00125c2201007387 */ /* 0x000fe80000100800 */
[----:B------:R-:W-:Y:S04]  /*29df0*/  STL [R1+0x1258], R35 ;  /* 0x0012582301007387 */ /* 0x000fe80000100800 */
[----:B------:R-:W3:Y:S01]  /*29e00*/  LDL R125, [R1+0x220] ;  /* 0x00022000017d7983 */ /* 0x000ee20000100800 */
[C---:B--2---:R-:W-:Y:S03]  /*29e10*/  HMMA.1688.F32.TF32 R36, R232.reuse, R120, R236 ;  /* 0x00000078e824723c */ /* 0x044fe600000810ec */
[----:B------:R-:W2:Y:S04]  /*29e20*/  LDL.LU R236, [R1+0xf0] ;  /* 0x0000f00001ec7983 */ /* 0x000ea80000300800 */
[----:B------:R-:W2:Y:S04]  /*29e30*/  LDL.LU R237, [R1+0xf4] ;  /* 0x0000f40001ed7983 */ /* 0x000ea80000300800 */
[----:B------:R-:W2:Y:S04]  /*29e40*/  LDL.LU R238, [R1+0xf8] ;  /* 0x0000f80001ee7983 */ /* 0x000ea80000300800 */
[----:B------:R-:W2:Y:S01]  /*29e50*/  LDL.LU R239, [R1+0xfc] ;  /* 0x0000fc0001ef7983 */ /* 0x000ea20000300800 */
[C---:B-----5:R-:W-:Y:S07]  /*29e60*/  HMMA.1688.F32.TF32 R40, R232.reuse, R116, R128 ;  /* 0x00000074e828723c */ /* 0x060fee0000081080 */
[----:B------:R-:W-:Y:S04]  /*29e70*/  STL [R1+0x1274], R36 ;  /* 0x0012742401007387 */ /* 0x000fe80000100800 */
[----:B------:R-:W-:Y:S04]  /*29e80*/  STL [R1+0x1270], R37 ;  /* 0x0012702501007387 */ /* 0x000fe80000100800 */
[----:B------:R-:W-:Y:S04]  /*29e90*/  STL [R1+0x126c], R38 ;  /* 0x00126c2601007387 */ /* 0x000fe80000100800 */
[----:B------:R4:W-:Y:S02]  /*29ea0*/  STL [R1+0x1268], R39 ;  /* 0x0012682701007387 */ /* 0x0009e40000100800 */
[C---:B----4-:R-:W-:Y:S02]  /*29eb0*/  HMMA.1688.F32.TF32 R36, R232.reuse, R112, R16 ;  /* 0x00000070e824723c */ /* 0x050fe40000081010 */
[----:B------:R-:W-:Y:S04]  /*29ec0*/  STL [R1+0x1284], R40 ;  /* 0x0012842801007387 */ /* 0x000fe80000100800 */
[----:B------:R-:W-:Y:S01]  /*29ed0*/  STL [R1+0x1280], R41 ;  /* 0x0012802901007387 */ /* 0x000fe20000100800 */
[C---:B---3--:R-:W-:Y:S03]  /*29ee0*/  HMMA.1688.F32.TF32 R16, R232.reuse, R108, R244 ;  /* 0x0000006ce810723c */ /* 0x048fe600000810f4 */
[----:B------:R-:W-:Y:S04]  /*29ef0*/  STL [R1+0x127c], R42 ;  /* 0x00127c2a01007387 */ /* 0x000fe80000100800 */
[----:B------:R-:W-:Y:S09]  /*29f00*/  STL [R1+0x1278], R43 ;  /* 0x0012782b01007387 */ /* 0x000ff20000100800 */
[----:B------:R1:W-:Y:S04]  /*29f10*/  STL.64 [R1+0x140], R36 ;  /* 0x0001402401007387 */ /* 0x0003e80000100a00 */
[----:B------:R3:W-:Y:S04]  /*29f20*/  STL.64 [R1+0x148], R38 ;  /* 0x0001482601007387 */ /* 0x0007e80000100a00 */
[----:B------:R-:W4:Y:S04]  /*29f30*/  LDL.LU R244, [R1+0xe0] ;  /* 0x0000e00001f47983 */ /* 0x000f280000300800 */
[----:B------:R-:W4:Y:S04]  /*29f40*/  LDL.LU R245, [R1+0xe4] ;  /* 0x0000e40001f57983 */ /* 0x000f280000300800 */
[----:B------:R-:W4:Y:S04]  /*29f50*/  LDL.LU R246, [R1+0xe8] ;  /* 0x0000e80001f67983 */ /* 0x000f280000300800 */
[----:B------:R-:W4:Y:S01]  /*29f60*/  LDL.LU R247, [R1+0xec] ;  /* 0x0000ec0001f77983 */ /* 0x000f220000300800 */
[----:B------:R-:W-:Y:S01]  /*29f70*/  HMMA.1688.F32.TF32 R4, R232, R64, R4 ;  /* 0x00000040e804723c */ /* 0x000fe20000081004 */
[----:B------:R-:W-:-:S15]  /*29f80*/  MOV R124, R19 ;  /* 0x00000013007c7202 */ /* 0x000fde0000000f00 */
[----:B------:R-:W-:-:S08]  /*29f90*/  NOP ;  /* 0x0000000000007918 */ /* 0x000fd00000000000 */
[----:B-1----:R-:W-:Y:S02]  /*29fa0*/  IMAD.MOV.U32 R37, RZ, RZ, R4 ;  /* 0x000000ffff257224 */ /* 0x002fe400078e0004 */
[----:B---3--:R-:W-:Y:S02]  /*29fb0*/  IMAD.MOV.U32 R38, RZ, RZ, R5 ;  /* 0x000000ffff267224 */ /* 0x008fe400078e0005 */
[----:B------:R-:W-:Y:S02]  /*29fc0*/  IMAD.MOV.U32 R39, RZ, RZ, R6 ;  /* 0x000000ffff277224 */ /* 0x000fe400078e0006 */
[----:B------:R-:W-:Y:S02]  /*29fd0*/  IMAD.MOV.U32 R32, RZ, RZ, R7 ;  /* 0x000000ffff207224 */ /* 0x000fe400078e0007 */
[----:B------:R-:W-:Y:S02]  /*29fe0*/  IMAD.MOV.U32 R35, RZ, RZ, R18 ;  /* 0x000000ffff237224 */ /* 0x000fe400078e0012 */
[----:B------:R-:W-:-:S02]  /*29ff0*/  IMAD.MOV.U32 R34, RZ, RZ, R17 ;  /* 0x000000ffff227224 */ /* 0x000fc400078e0011 */
[----:B------:R-:W-:Y:S01]  /*2a000*/  IMAD.MOV.U32 R33, RZ, RZ, R16 ;  /* 0x000000ffff217224 */ /* 0x000fe200078e0010 */
[----:B------:R-:W-:Y:S04]  /*2a010*/  STL [R1+0x1294], R124 ;  /* 0x0012947c01007387 */ /* 0x000fe80000100800 */
[----:B------:R1:W-:Y:S04]  /*2a020*/  STL [R1+0x1290], R35 ;  /* 0x0012902301007387 */ /* 0x0003e80000100800 */
[----:B------:R3:W-:Y:S01]  /*2a030*/  STL [R1+0x128c], R34 ;  /* 0x00128c2201007387 */ /* 0x0007e20000100800 */
[C---:B------:R-:W-:Y:S03]  /*2a040*/  HMMA.1688.F32.TF32 R228, R152.reuse, R116, R228 ;  /* 0x0000007498e4723c */ /* 0x040fe600000810e4 */
[----:B------:R5:W-:Y:S04]  /*2a050*/  STL [R1+0x1288], R33 ;  /* 0x0012882101007387 */ /* 0x000be80000100800 */
[----:B------:R-:W-:Y:S01]  /*2a060*/  STL [R1+0x12a4], R32 ;  /* 0x0012a42001007387 */ /* 0x000fe20000100800 */
[C---:B------:R-:W-:Y:S03]  /*2a070*/  HMMA.1688.F32.TF32 R156, R152.reuse, R112, R156 ;  /* 0x00000070989c723c */ /* 0x040fe6000008109c */
[----:B------:R-:W-:Y:S03]  /*2a080*/  STL [R1+0x12a0], R39 ;  /* 0x0012a02701007387 */ /* 0x000fe60000100800 */
[C---:B------:R-:W-:Y:S01]  /*2a090*/  HMMA.1688.F32.TF32 R160, R152.reuse, R108, R160 ;  /* 0x0000006c98a0723c */ /* 0x040fe200000810a0 */
[----:B------:R-:W-:Y:S04]  /*2a0a0*/  STL [R1+0x129c], R38 ;  /* 0x00129c2601007387 */ /* 0x000fe80000100800 */
[----:B------:R-:W-:Y:S01]  /*2a0b0*/  STL [R1+0x1298], R37 ;  /* 0x0012982501007387 */ /* 0x000fe20000100800 */
        /* <DEDUP_REMOVED lines=13> */
[----:B------:R-:W5:Y:S04]  /*2a190*/  LDL.LU R128, [R1+0xc0] ;  /* 0x0000c00001807983 */ /* 0x000f680000300800 */
[----:B------:R-:W5:Y:S04]  /*2a1a0*/  LDL.LU R129, [R1+0xc4] ;  /* 0x0000c40001817983 */ /* 0x000f680000300800 */
[----:B------:R-:W5:Y:S04]  /*2a1b0*/  LDL.LU R130, [R1+0xc8] ;  /* 0x0000c80001827983 */ /* 0x000f680000300800 */
[----:B------:R-:W5:Y:S01]  /*2a1c0*/  LDL.LU R131, [R1+0xcc] ;  /* 0x0000cc0001837983 */ /* 0x000f620000300800 */
[----:B--2---:R-:W-:-:S15]  /*2a1d0*/  HMMA.1688.F32.TF32 R4, R232, R20, R236 ;  /* 0x00000014e804723c */ /* 0x004fde00000810ec */
[----:B------:R-:W-:-:S09]  /*2a1e0*/  NOP ;  /* 0x0000000000007918 */ /* 0x000fd20000000000 */
[----:B------:R-:W-:Y:S01]  /*2a1f0*/  MOV R41, R4 ;  /* 0x0000000400297202 */ /* 0x000fe20000000f00 */
[----:B------:R-:W-:Y:S02]  /*2a200*/  IMAD.MOV.U32 R42, RZ, RZ, R5 ;  /* 0x000000ffff2a7224 */ /* 0x000fe400078e0005 */
[----:B------:R-:W-:Y:S02]  /*2a210*/  IMAD.MOV.U32 R43, RZ, RZ, R6 ;  /* 0x000000ffff2b7224 */ /* 0x000fe400078e0006 */
[----:B------:R-:W-:-:S05]  /*2a220*/  IMAD.MOV.U32 R36, RZ, RZ, R7 ;  /* 0x000000ffff247224 */ /* 0x000fca00078e0007 */
[----:B------:R2:W-:Y:S04]  /*2a230*/  STL [R1+0x12b4], R36 ;  /* 0x0012b42401007387 */ /* 0x0005e80000100800 */
[----:B------:R-:W-:Y:S04]  /*2a240*/  STL [R1+0x12b0], R43 ;  /* 0x0012b02b01007387 */ /* 0x000fe80000100800 */
[----:B------:R-:W-:Y:S04]  /*2a250*/  STL [R1+0x12ac], R42 ;  /* 0x0012ac2a01007387 */ /* 0x000fe80000100800 */
[----:B------:R-:W-:Y:S04]  /*2a260*/  STL [R1+0x12a8], R41 ;  /* 0x0012a82901007387 */ /* 0x000fe80000100800 */
[----:B------:R-:W2:Y:S04]  /*2a270*/  LDL.LU R16, [R1+0xb0] ;  /* 0x0000b00001107983 */ /* 0x000ea80000300800 */
[----:B------:R-:W2:Y:S04]  /*2a280*/  LDL.LU R17, [R1+0xb4] ;  /* 0x0000b40001117983 */ /* 0x000ea80000300800 */
[----:B------:R-:W2:Y:S04]  /*2a290*/  LDL.LU R18, [R1+0xb8] ;  /* 0x0000b80001127983 */ /* 0x000ea80000300800 */
[----:B------:R-:W2:Y:S01]  /*2a2a0*/  LDL.LU R19, [R1+0xbc] ;  /* 0x0000bc0001137983 */ /* 0x000ea20000300800 */
[----:B----4-:R-:W-:-:S15]  /*2a2b0*/  HMMA.1688.F32.TF32 R4, R232, R52, R244 ;  /* 0x00000034e804723c */ /* 0x010fde00000810f4 */
[----:B------:R-:W-:-:S09]  /*2a2c0*/  NOP ;  /* 0x0000000000007918 */ /* 0x000fd20000000000 */
[----:B-1----:R-:W-:Y:S01]  /*2a2d0*/  IMAD.MOV.U32 R35, RZ, RZ, R4 ;  /* 0x000000ffff237224 */ /* 0x002fe200078e0004 */
[----:B---3--:R-:W-:Y:S01]  /*2a2e0*/  MOV R34, R5 ;  /* 0x0000000500227202 */ /* 0x008fe20000000f00 */
[----:B------:R-:W3:Y:S01]  /*2a2f0*/  LDL.LU R4, [R1+0xa0] ;  /* 0x0000a00001047983 */ /* 0x000ee20000300800 */
[----:B-----5:R-:W-:Y:S02]  /*2a300*/  IMAD.MOV.U32 R33, RZ, RZ, R6 ;  /* 0x000000ffff217224 */ /* 0x020fe400078e0006 */
[----:B------:R-:W-:Y:S01]  /*2a310*/  IMAD.MOV.U32 R40, RZ, RZ, R7 ;  /* 0x000000ffff287224 */ /* 0x000fe200078e0007 */
[----:B------:R-:W3:Y:S04]  /*2a320*/  LDL.LU R5, [R1+0xa4] ;  /* 0x0000a40001057983 */ /* 0x000ee80000300800 */
[----:B------:R-:W3:Y:S04]  /*2a330*/  LDL.LU R6, [R1+0xa8] ;  /* 0x0000a80001067983 */ /* 0x000ee80000300800 */
[----:B------:R-:W3:Y:S04]  /*2a340*/  LDL.LU R7, [R1+0xac] ;  /* 0x0000ac0001077983 */ /* 0x000ee80000300800 */
        /* <DEDUP_REMOVED lines=8> */
[----:B------:R-:W-:Y:S04]  /*2a3d0*/  STL [R1+0x12c4], R40 ;  /* 0x0012c42801007387 */ /* 0x000fe80000100800 */
[----:B------:R-:W-:Y:S04]  /*2a3e0*/  STL [R1+0x12c0], R33 ;  /* 0x0012c02101007387 */ /* 0x000fe80000100800 */
[----:B------:R-:W-:Y:S04]  /*2a3f0*/  STL [R1+0x12bc], R34 ;  /* 0x0012bc2201007387 */ /* 0x000fe80000100800 */
[----:B------:R1:W-:Y:S01]  /*2a400*/  STL [R1+0x12b8], R35 ;  /* 0x0012b82301007387 */ /* 0x0003e20000100800 */
[C---:B--2---:R-:W-:Y:S06]  /*2a410*/  HMMA.1688.F32.TF32 R36, R232.reuse, R56, R136 ;  /* 0x00000038e824723c */ /* 0x044fec0000081088 */
[----:B-1----:R-:W-:-:S15]  /*2a420*/  HMMA.1688.F32.TF32 R32, R232, R60, R128 ;  /* 0x0000003ce820723c */ /* 0x002fde0000081080 */
[----:B------:R-:W-:-:S03]  /*2a430*/  NOP ;  /* 0x0000000000007918 */ /* 0x000fc60000000000 */
[----:B------:R-:W-:Y:S01]  /*2a440*/  IMAD.MOV.U32 R121, RZ, RZ, R36 ;  /* 0x000000ffff797224 */ /* 0x000fe200078e0024 */
[----:B------:R-:W-:Y:S01]  /*2a450*/  MOV R117, R38 ;  /* 0x0000002600757202 */ /* 0x000fe20000000f00 */
[----:B------:R-:W-:Y:S02]  /*2a460*/  IMAD.MOV.U32 R116, RZ, RZ, R39 ;  /* 0x000000ffff747224 */ /* 0x000fe400078e0027 */
[----:B------:R-:W-:-:S03]  /*2a470*/  IMAD.MOV.U32 R120, RZ, RZ, R37 ;  /* 0x000000ffff787224 */ /* 0x000fc600078e0025 */
[----:B------:R-:W-:Y:S01]  /*2a480*/  STL [R1+0x12d4], R116 ;  /* 0x0012d47401007387 */ /* 0x000fe20000100800 */
[----:B------:R-:W-:Y:S01]  /*2a490*/  IMAD.MOV.U32 R124, RZ, RZ, R34 ;  /* 0x000000ffff7c7224 */ /* 0x000fe200078e0022 */
[----:B------:R-:W-:Y:S01]  /*2a4a0*/  MOV R61, R35 ;  /* 0x00000023003d7202 */ /* 0x000fe20000000f00 */
[----:B------:R-:W-:Y:S01]  /*2a4b0*/  IMAD.MOV.U32 R37, RZ, RZ, R33 ;  /* 0x000000ffff257224 */ /* 0x000fe200078e0021 */
[----:B------:R-:W-:Y:S01]  /*2a4c0*/  STL [R1+0x12d0], R117 ;  /* 0x0012d07501007387 */ /* 0x000fe20000100800 */
[----:B------:R-:W-:-:S03]  /*2a4d0*/  IMAD.MOV.U32 R38, RZ, RZ, R32 ;  /* 0x000000ffff267224 */ /* 0x000fc600078e0020 */
[----:B------:R-:W-:Y:S04]  /*2a4e0*/  STL [R1+0x12cc], R120 ;  /* 0x0012cc7801007387 */ /* 0x000fe80000100800 */
[----:B------:R-:W-:Y:S04]  /*2a4f0*/  STL [R1+0x12c8], R121 ;  /* 0x0012c87901007387 */ /* 0x000fe80000100800 */
[----:B------:R-:W-:Y:S04]  /*2a500*/  STL [R1+0x12dc], R37 ;  /* 0x0012dc2501007387 */ /* 0x000fe80000100800 */
[----:B------:R-:W-:Y:S01]  /*2a510*/  STL [R1+0x12d8], R38 ;  /* 0x0012d82601007387 */ /* 0x000fe20000100800 */
[----:B------:R-:W-:-:S03]  /*2a520*/  MOV R136, R87 ;  /* 0x0000005700887202 */ /* 0x000fc60000000f00 */
[----:B------:R-:W2:Y:S01]  /*2a530*/  LDL.LU R140, [R1+0x70] ;  /* 0x00007000018c7983 */ /* 0x000ea20000300800 */
[----:B------:R-:W-:-:S03]  /*2a540*/  IMAD.MOV.U32 R137, RZ, RZ, R82 ;  /* 0x000000ffff897224 */ /* 0x000fc600078e0052 */
[----:B------:R-:W2:Y:S01]  /*2a550*/  LDL.LU R141, [R1+0x74] ;  /* 0x00007400018d7983 */ /* 0x000ea20000300800 */
[----:B------:R-:W-:-:S03]  /*2a560*/  IMAD.MOV.U32 R138, RZ, RZ, R83 ;  /* 0x000000ffff8a7224 */ /* 0x000fc600078e0053 */
[----:B------:R-:W2:Y:S01]  /*2a570*/  LDL.LU R142, [R1+0x78] ;  /* 0x00007800018e7983 */ /* 0x000ea20000300800 */
[----:B------:R-:W-:-:S03]  /*2a580*/  IMAD.MOV.U32 R139, RZ, RZ, R70 ;  /* 0x000000ffff8b7224 */ /* 0x000fc600078e0046 */
[----:B------:R-:W2:Y:S01]  /*2a590*/  LDL.LU R143, [R1+0x7c] ;  /* 0x00007c00018f7983 */ /* 0x000ea20000300800 */
[----:B------:R-:W-:-:S03]  /*2a5a0*/  IMAD.MOV.U32 R248, RZ, RZ, R71 ;  /* 0x000000fffff87224 */ /* 0x000fc600078e0047 */
[----:B------:R-:W2:Y:S01]  /*2a5b0*/  LDL.LU R87, [R1+0x13c0] ;  /* 0x0013c00001577983 */ /* 0x000ea20000300800 */
[----:B------:R-:W-:-:S03]  /*2a5c0*/  MOV R249, R62 ;  /* 0x0000003e00f97202 */ /* 0x000fc60000000f00 */
[----:B------:R-:W2:Y:S04]  /*2a5d0*/  LDL.LU R82, [R1+0x13bc] ;  /* 0x0013bc0001527983 */ /* 0x000ea80000300800 */
[----:B------:R-:W2:Y:S04]  /*2a5e0*/  LDL.LU R83, [R1+0x13b8] ;  /* 0x0013b80001537983 */ /* 0x000ea80000300800 */
[----:B------:R-:W2:Y:S01]  /*2a5f0*/  LDL.LU R70, [R1+0x13b4] ;  /* 0x0013b40001467983 */ /* 0x000ea20000300800 */
[C---:B---3--:R-:W-:Y:S03]  /*2a600*/  HMMA.1688.F32.TF32 R4, R232.reuse, R80, R4 ;  /* 0x00000050e804723c */ /* 0x048fe60000081004 */
[----:B------:R-:W3:Y:S03]  /*2a610*/  LDL.LU R71, [R1+0x13b0] ;  /* 0x0013b00001477983 */ /* 0x000ee60000300800 */
[----:B------:R-:W-:Y:S01]  /*2a620*/  HMMA.1688.F32.TF32 R16, R232, R68, R16 ;  /* 0x00000044e810723c */ /* 0x000fe20000081010 */
[----:B------:R-:W3:-:S15]  /*2a630*/  LDL.LU R62, [R1+0x13ac] ;  /* 0x0013ac00013e7983 */ /* 0x000ede0000300800 */
[----:B------:R-:W-:-:S02]  /*2a640*/  NOP ;  /* 0x0000000000007918 */ /* 0x000fc40000000000 */
[----:B------:R-:W-:Y:S01]  /*2a650*/  MOV R42, R4 ;  /* 0x00000004002a7202 */ /* 0x000fe20000000f00 */
[----:B------:R-:W-:Y:S02]  /*2a660*/  IMAD.MOV.U32 R41, RZ, RZ, R5 ;  /* 0x000000ffff297224 */ /* 0x000fe400078e0005 */
[----:B------:R-:W-:Y:S02]  /*2a670*/  IMAD.MOV.U32 R81, RZ, RZ, R6 ;  /* 0x000000ffff517224 */ /* 0x000fe400078e0006 */
[----:B------:R-:W-:Y:S02]  /*2a680*/  IMAD.MOV.U32 R80, RZ, RZ, R7 ;  /* 0x000000ffff507224 */ /* 0x000fe400078e0007 */
[----:B-----5:R-:W-:-:S15]  /*2a690*/  HMMA.1688.F32.TF32 R4, R232, R84, R236 ;  /* 0x00000054e804723c */ /* 0x020fde00000810ec */
[----:B------:R-:W-:-:S09]  /*2a6a0*/  NOP ;  /* 0x0000000000007918 */ /* 0x000fd20000000000 */
[----:B------:R-:W-:Y:S01]  /*2a6b0*/  IMAD.MOV.U32 R60, RZ, RZ, R4 ;  /* 0x000000ffff3c7224 */ /* 0x000fe200078e0004 */
[----:B------:R-:W-:Y:S01]  /*2a6c0*/  MOV R57, R5 ;  /* 0x0000000500397202 */ /* 0x000fe20000000f00 */
[----:B------:R-:W-:Y:S02]  /*2a6d0*/  IMAD.MOV.U32 R56, RZ, RZ, R6 ;  /* 0x000000ffff387224 */ /* 0x000fe400078e0006 */
[----:B------:R-:W-:Y:S02]  /*2a6e0*/  IMAD.MOV.U32 R53, RZ, RZ, R7 ;  /* 0x000000ffff357224 */ /* 0x000fe400078e0007 */
[----:B----4-:R-:W-:-:S15]  /*2a6f0*/  HMMA.1688.F32.TF32 R4, R232, R12, R244 ;  /* 0x0000000ce804723c */ /* 0x010fde00000810f4 */
[----:B------:R-:W-:-:S09]  /*2a700*/  NOP ;  /* 0x0000000000007918 */ /* 0x000fd20000000000 */
        /* <DEDUP_REMOVED lines=8> */
[----:B------:R-:W-:-:S02]  /*2a790*/  IMAD.MOV.U32 R131, RZ, RZ, R22 ;  /* 0x000000ffff837224 */ /* 0x000fc400078e0016 */
[----:B------:R-:W-:Y:S02]  /*2a7a0*/  IMAD.MOV.U32 R32, RZ, RZ, R16 ;  /* 0x000000ffff207224 */ /* 0x000fe400078e0010 */
[----:B------:R-:W-:Y:S02]  /*2a7b0*/  IMAD.MOV.U32 R39, RZ, RZ, R17 ;  /* 0x000000ffff277224 */ /* 0x000fe400078e0011 */
[----:B------:R-:W-:Y:S02]  /*2a7c0*/  IMAD.MOV.U32 R69, RZ, RZ, R18 ;  /* 0x000000ffff457224 */ /* 0x000fe400078e0012 */
[----:B------:R-:W-:Y:S01]  /*2a7d0*/  IMAD.MOV.U32 R68, RZ, RZ, R19 ;  /* 0x000000ffff447224 */ /* 0x000fe200078e0013 */
[----:B------:R-:W-:Y:S01]  /*2a7e0*/  MOV R236, R119 ;  /* 0x0000007700ec7202 */ /* 0x000fe20000000f00 */
[----:B------:R-:W-:Y:S01]  /*2a7f0*/  IMAD.MOV.U32 R237, RZ, RZ, R126 ;  /* 0x000000ffffed7224 */ /* 0x000fe200078e007e */
[----:B------:R-:W-:Y:S01]  /*2a800*/  LDS R240, [R125+UR7+0x22800] ;  /* 0x022800077df07984 */ /* 0x000fe20008000800 */
[----:B------:R-:W-:-:S02]  /*2a810*/  IMAD.MOV.U32 R238, RZ, RZ, R127 ;  /* 0x000000ffffee7224 */ /* 0x000fc400078e007f */
[----:B------:R-:W-:Y:S01]  /*2a820*/  IMAD.MOV.U32 R239, RZ, RZ, R122 ;  /* 0x000000ffffef7224 */ /* 0x000fe200078e007a */
[----:B------:R-:W-:Y:S04]  /*2a830*/  LDS R242, [R125+UR7+0x22c00] ;  /* 0x022c00077df27984 */ /* 0x000fe80008000800 */
[----:B------:R-:W-:Y:S01]  /*2a840*/  IMAD.MOV.U32 R34, RZ, RZ, R4 ;  /* 0x000000ffff227224 */ /* 0x000fe200078e0004 */
[----:B------:R-:W-:Y:S01]  /*2a850*/  MOV R132, R7 ;  /* 0x0000000700847202 */ /* 0x000fe20000000f00 */
[----:B------:R-:W-:Y:S01]  /*2a860*/  IMAD.MOV.U32 R35, RZ, RZ, R5 ;  /* 0x000000ffff237224 */ /* 0x000fe200078e0005 */
[----:B------:R-:W-:Y:S01]  /*2a870*/  LDS R241, [R252+UR7+0x22800] ;  /* 0x02280007fcf17984 */ /* 0x000fe20008000800 */
[----:B------:R-:W-:Y:S02]  /*2a880*/  IMAD.MOV.U32 R133, RZ, RZ, R6 ;  /* 0x000000ffff857224 */ /* 0x000fe400078e0006 */
[----:B------:R-:W-:Y:S01]  /*2a890*/  HMMA.1688.F32.TF32 R4, R232, R8, R200 ;  /* 0x00000008e804723c */ /* 0x000fe200000810c8 */
[----:B------:R-:W-:Y:S04]  /*2a8a0*/  LDS R200, [R250+UR7+0x22800] ;  /* 0x02280007fac87984 */ /* 0x000fe80008000800 */
[----:B------:R1:W-:Y:S04]  /*2a8b0*/  LDS R202, [R250+UR7+0x22c00] ;  /* 0x022c0007faca7984 */ /* 0x0003e80008000800 */
[----:B------:R-:W-:Y:S04]  /*2a8c0*/  LDS R201, [R251+UR7+0x22800] ;  /* 0x02280007fbc97984 */ /* 0x000fe80008000800 */
[----:B------:R4:W-:Y:S01]  /*2a8d0*/  LDS R203, [R251+UR7+0x22c00] ;  /* 0x022c0007fbcb7984 */ /* 0x0009e20008000800 */
[----:B-1----:R-:W-:-:S03]  /*2a8e0*/  IMAD.MOV.U32 R250, RZ, RZ, R63 ;  /* 0x000000fffffa7224 */ /* 0x002fc600078e003f */
[----:B------:R-:W3:Y:S01]  /*2a8f0*/  LDL.LU R63, [R1+0x13a8] ;  /* 0x0013a800013f7983 */ /* 0x000ee20000300800 */
[----:B----4-:R-:W-:-:S03]  /*2a900*/  IMAD.MOV.U32 R251, RZ, RZ, R58 ;  /* 0x000000fffffb7224 */ /* 0x010fc600078e003a */
[----:B------:R-:W1:Y:S04]  /*2a910*/  LDS R243, [R252+UR7+0x22c00] ;  /* 0x022c0007fcf37984 */ /* 0x000e680008000800 */
[----:B------:R-:W4:Y:S01]  /*2a920*/  LDL.LU R58, [R1+0x13a4] ;  /* 0x0013a400013a7983 */ /* 0x000f220000300800 */
[----:B------:R-:W-:-:S03]  /*2a930*/  IMAD.MOV.U32 R120, RZ, RZ, R4 ;  /* 0x000000ffff787224 */ /* 0x000fc600078e0004 */
[----:B------:R-:W4:Y:S01]  /*2a940*/  LDL.LU R59, [R1+0x13a0] ;  /* 0x0013a000013b7983 */ /* 0x000f220000300800 */
[----:B------:R-:W-:-:S03]  /*2a950*/  IMAD.MOV.U32 R121, RZ, RZ, R5 ;  /* 0x000000ffff797224 */ /* 0x000fc600078e0005 */
[----:B------:R-:W1:Y:S01]  /*2a960*/  LDL.LU R54, [R1+0x139c] ;  /* 0x00139c0001367983 */ /* 0x000e620000300800 */
[----:B------:R-:W-:-:S03]  /*2a970*/  IMAD.MOV.U32 R4, RZ, RZ, R23 ;  /* 0x000000ffff047224 */ /* 0x000fc600078e0017 */
[----:B------:R-:W1:Y:S01]  /*2a980*/  LDL.LU R55, [R1+0x1398] ;  /* 0x0013980001377983 */ /* 0x000e620000300800 */
[----:B------:R-:W-:Y:S02]  /*2a990*/  IMAD.MOV.U32 R40, RZ, RZ, R6 ;  /* 0x000000ffff287224 */ /* 0x000fe400078e0006 */
[----:B------:R-:W-:Y:S01]  /*2a9a0*/  IMAD.MOV.U32 R5, RZ, RZ, R66 ;  /* 0x000000ffff057224 */ /* 0x000fe200078e0042 */
[----:B------:R-:W5:Y:S01]  /*2a9b0*/  LDL.LU R22, [R1+0x1394] ;  /* 0x0013940001167983 */ /* 0x000f620000300800 */
[----:B------:R-:W-:Y:S01]  /*2a9c0*/  IMAD.MOV.U32 R33, RZ, RZ, R7 ;  /* 0x000000ffff217224 */ /* 0x000fe200078e0007 */
[----:B------:R-:W-:Y:S01]  /*2a9d0*/  MOV R7, R110 ;  /* 0x0000006e00077202 */ /* 0x000fe20000000f00 */
[----:B------:R-:W-:Y:S01]  /*2a9e0*/  IMAD.MOV.U32 R6, RZ, RZ, R67 ;  /* 0x000000ffff067224 */ /* 0x000fe200078e0043 */
[----:B------:R-:W5:Y:S01]  /*2a9f0*/  LDL.LU R23, [R1+0x1390] ;  /* 0x0013900001177983 */ /* 0x000f620000300800 */
[----:B------:R-:W-:-:S03]  /*2aa00*/  IMAD.MOV.U32 R16, RZ, RZ, R111 ;  /* 0x000000ffff107224 */ /* 0x000fc600078e006f */
[----:B------:R-:W2:Y:S01]  /*2aa10*/  LDL.LU R66, [R1+0x138c] ;  /* 0x00138c0001427983 */ /* 0x000ea20000300800 */
[----:B------:R-:W-:-:S03]  /*2aa20*/  IMAD.MOV.U32 R17, RZ, RZ, R114 ;  /* 0x000000ffff117224 */ /* 0x000fc600078e0072 */
[----:B------:R-:W2:Y:S01]  /*2aa30*/  LDL.LU R67, [R1+0x1388] ;  /* 0x0013880001437983 */ /* 0x000ea20000300800 */
[----:B------:R-:W-:-:S03]  /*2aa40*/  IMAD.MOV.U32 R18, RZ, RZ, R115 ;  /* 0x000000ffff127224 */ /* 0x000fc600078e0073 */
[----:B------:R-:W3:Y:S01]  /*2aa50*/  LDL.LU R110, [R1+0x1384] ;  /* 0x00138400016e7983 */ /* 0x000ee20000300800 */
[----:B------:R-:W-:-:S03]  /*2aa60*/  IMAD.MOV.U32 R19, RZ, RZ, R118 ;  /* 0x000000ffff137224 */ /* 0x000fc600078e0076 */
[----:B------:R-:W3:Y:S04]  /*2aa70*/  LDL.LU R111, [R1+0x1380] ;  /* 0x00138000016f7983 */ /* 0x000ee80000300800 */
[----:B------:R-:W4:Y:S04]  /*2aa80*/  LDL.LU R114, [R1+0x137c] ;  /* 0x00137c0001727983 */ /* 0x000f280000300800 */
[----:B------:R-:W4:Y:S04]  /*2aa90*/  LDL.LU R115, [R1+0x1378] ;  /* 0x0013780001737983 */ /* 0x000f280000300800 */
[----:B------:R-:W4:Y:S01]  /*2aaa0*/  LDL.LU R118, [R1+0x1374] ;  /* 0x0013740001767983 */ /* 0x000f220000300800 */
[----:B------:R-:W-:-:S03]  /*2aab0*/  IMAD.MOV.U32 R244, RZ, RZ, R123 ;  /* 0x000000fffff47224 */ /* 0x000fc600078e007b */
[----:B------:R-:W4:Y:S04]  /*2aac0*/  LDL.LU R119, [R1+0x1370] ;  /* 0x0013700001777983 */ /* 0x000f280000300800 */
[----:B------:R-:W4:Y:S04]  /*2aad0*/  LDL.LU R126, [R1+0x136c] ;  /* 0x00136c00017e7983 */ /* 0x000f280000300800 */
[----:B------:R-:W4:Y:S04]  /*2aae0*/  LDL.LU R127, [R1+0x1368] ;  /* 0x00136800017f7983 */ /* 0x000f280000300800 */
[----:B------:R-:W4:Y:S04]  /*2aaf0*/  LDL.LU R122, [R1+0x1364] ;  /* 0x00136400017a7983 */ /* 0x000f280000300800 */
[----:B------:R-:W4:Y:S01]  /*2ab00*/  LDL.LU R123, [R1+0x1360] ;  /* 0x00136000017b7983 */ /* 0x000f220000300800 */
[----:B------:R-:W-:Y:S01]  /*2ab10*/  MOV R245, R3 ;  /* 0x0000000300f57202 */ /* 0x000fe20000000f00 */
[----:B------:R-:W-:-:S02]  /*2ab20*/  IMAD.MOV.U32 R246, RZ, RZ, R2 ;  /* 0x000000fffff67224 */ /* 0x000fc400078e0002 */
[----:B------:R-:W-:Y:S01]  /*2ab30*/  IMAD.MOV.U32 R247, RZ, RZ, R0 ;  /* 0x000000fffff77224 */ /* 0x000fe200078e0000 */
[----:B------:R-:W-:Y:S04]  /*2ab40*/  LDS R232, [R125+UR7+0x22880] ;  /* 0x022880077de87984 */ /* 0x000fe80008000800 */
[----:B------:R-:W-:Y:S04]  /*2ab50*/  LDS R234, [R125+UR7+0x22c80] ;  /* 0x022c80077dea7984 */ /* 0x000fe80008000800 */
[----:B------:R-:W-:Y:S04]  /*2ab60*/  LDS R233, [R252+UR7+0x22880] ;  /* 0x02288007fce97984 */ /* 0x000fe80008000800 */
[----:B------:R-:W4:Y:S01]  /*2ab70*/  LDS R235, [R252+UR7+0x22c80] ;  /* 0x022c8007fceb7984 */ /* 0x000f220008000800 */
[C---:B-1----:R-:W-:Y:S06]  /*2ab80*/  HMMA.1688.F32.TF32 R248, R240.reuse, R54, R248 ;  /* 0x00000036f0f8723c */ /* 0x042fec00000810f8 */
[C---:B-----5:R-:W-:Y:S06]  /*2ab90*/  HMMA.1688.F32.TF32 R244, R240.reuse, R22, R244 ;  /* 0x00000016f0f4723c */ /* 0x060fec00000810f4 */
[C---:B--2---:R-:W-:Y:S06]  /*2aba0*/  HMMA.1688.F32.TF32 R236, R240.reuse, R66, R236 ;  /* 0x00000042f0ec723c */ /* 0x044fec00000810ec */
[C---:B---3--:R-:W-:Y:S06]  /*2abb0*/  HMMA.1688.F32.TF32 R4, R240.reuse, R110, R4 ;  /* 0x0000006ef004723c */ /* 0x048fec0000081004 */
[C---:B----4-:R-:W-:Y:S06]  /*2abc0*/  HMMA.1688.F32.TF32 R128, R240.reuse, R118, R128 ;  /* 0x00000076f080723c */ /* 0x050fec0000081080 */
[C---:B------:R-:W-:Y:S06]  /*2abd0*/  HMMA.1688.F32.TF32 R140, R240.reuse, R126, R140 ;  /* 0x0000007ef08c723c */ /* 0x040fec000008108c */
[C---:B------:R-:W-:Y:S06]  /*2abe0*/  HMMA.1688.F32.TF32 R136, R240.reuse, R122, R136 ;  /* 0x0000007af088723c */ /* 0x040fec0000081088 */
[----:B------:R-:W-:Y:S06]  /*2abf0*/  HMMA.1688.F32.TF32 R16, R240, R114, R16 ;  /* 0x00000072f010723c */ /* 0x000fec0000081010 */
[----:B------:R-:W-:-:S02]  /*2ac00*/  IMAD.MOV.U32 R0, RZ, RZ, R131 ;  /* 0x000000ffff007224 */ /* 0x000fc400078e0083 */
[----:B------:R-:W-:Y:S02]  /*2ac10*/  IMAD.MOV.U32 R2, RZ, RZ, R130 ;  /* 0x000000ffff027224 */ /* 0x000fe400078e0082 */
[----:B------:R-:W-:Y:S02]  /*2ac20*/  IMAD.MOV.U32 R12, RZ, RZ, R129 ;  /* 0x000000ffff0c7224 */ /* 0x000fe400078e0081 */
[----:B------:R-:W-:Y:S01]  /*2ac30*/  MOV R116, R142 ;  /* 0x0000008e00747202 */ /* 0x000fe20000000f00 */
[----:B------:R-:W-:Y:S02]  /*2ac40*/  IMAD.MOV.U32 R117, RZ, RZ, R143 ;  /* 0x000000ffff757224 */ /* 0x000fe400078e008f */
[----:B------:R-:W-:Y:S01]  /*2ac50*/  IMAD.MOV.U32 R37, RZ, RZ, R140 ;  /* 0x000000ffff257224 */ /* 0x000fe200078e008c */
[----:B------:R-:W2:Y:S01]  /*2ac60*/  LDL.LU.64 R142, [R1+0x1358] ;  /* 0x00135800018e7983 */ /* 0x000ea20000300a00 */
[----:B------:R-:W-:-:S03]  /*2ac70*/  IMAD.MOV.U32 R38, RZ, RZ, R141 ;  /* 0x000000ffff267224 */ /* 0x000fc600078e008d */
[----:B------:R-:W2:Y:S01]  /*2ac80*/  LDL.LU.64 R140, [R1+0x1350] ;  /* 0x00135000018c7983 */ /* 0x000ea20000300a00 */
[----:B------:R-:W-:Y:S01]  /*2ac90*/  IMAD.MOV.U32 R8, RZ, RZ, R138 ;  /* 0x000000ffff087224 */ /* 0x000fe200078e008a */
[----:B------:R-:W-:Y:S01]  /*2aca0*/  MOV R3, R139 ;  /* 0x0000008b00037202 */ /* 0x000fe20000000f00 */
[----:B------:R-:W-:Y:S01]  /*2acb0*/  IMAD.MOV.U32 R52, RZ, RZ, R136 ;  /* 0x000000ffff347224 */ /* 0x000fe200078e0088 */
[----:B------:R-:W3:Y:S01]  /*2acc0*/  LDL.LU.64 R138, [R1+0x1348] ;  /* 0x00134800018a7983 */ /* 0x000ee20000300a00 */
[----:B------:R-:W-:Y:S02]  /*2acd0*/  IMAD.MOV.U32 R9, RZ, RZ, R137 ;  /* 0x000000ffff097224 */ /* 0x000fe400078e0089 */
[----:B------:R-:W-:Y:S01]  /*2ace0*/  IMAD.MOV.U32 R13, RZ, RZ, R128 ;  /* 0x000000ffff0d7224 */ /* 0x000fe200078e0080 */
[----:B------:R-:W3:Y:S04]  /*2acf0*/  LDL.LU.64 R136, [R1+0x1340] ;  /* 0x0013400001887983 */ /* 0x000ee80000300a00 */
[----:B------:R-:W4:Y:S04]  /*2ad00*/  LDL.LU.64 R130, [R1+0x1338] ;  /* 0x0013380001827983 */ /* 0x000f280000300a00 */
[----:B------:R-:W4:Y:S04]  /*2ad10*/  LDL.LU.64 R128, [R1+0x1330] ;  /* 0x0013300001807983 */ /* 0x000f280000300a00 */
[----:B------:R1:W-:Y:S04]  /*2ad20*/  STL [R1+0x1254], R0 ;  /* 0x0012540001007387 */ /* 0x0003e80000100800 */
[----:B------:R-:W-:Y:S04]  /*2ad30*/  STL [R1+0x1250], R2 ;  /* 0x0012500201007387 */ /* 0x000fe80000100800 */
[----:B------:R5:W-:Y:S04]  /*2ad40*/  STL [R1+0x124c], R12 ;  /* 0x00124c0c01007387 */ /* 0x000be80000100800 */
[----:B------:R5:W-:Y:S04]  /*2ad50*/  STL [R1+0x1248], R13 ;  /* 0x0012480d01007387 */ /* 0x000be80000100800 */
[----:B------:R-:W-:Y:S01]  /*2ad60*/  STL.64 [R1+0x1f0], R16 ;  /* 0x0001f01001007387 */ /* 0x000fe20000100a00 */
[----:B-1----:R-:W-:Y:S01]  /*2ad70*/  MOV R0, R4 ;  /* 0x0000000400007202 */ /* 0x002fe20000000f00 */
[----:B-----5:R-:W-:-:S02]  /*2ad80*/  IMAD.MOV.U32 R12, RZ, RZ, R6 ;  /* 0x000000ffff0c7224 */ /* 0x020fc400078e0006 */
[----:B------:R1:W-:Y:S01]  /*2ad90*/  STL.64 [R1+0x1f8], R18 ;  /* 0x0001f81201007387 */ /* 0x0003e20000100a00 */
[----:B------:R-:W-:Y:S02]  /*2ada0*/  IMAD.MOV.U32 R2, RZ, RZ, R5 ;  /* 0x000000ffff027224 */ /* 0x000fe400078e0005 */
[----:B------:R-:W-:Y:S01]  /*2adb0*/  IMAD.MOV.U32 R13, RZ, RZ, R7 ;  /* 0x000000ffff0d7224 */ /* 0x000fe200078e0007 */
[----:B------:R-:W-:Y:S01]  /*2adc0*/  MOV R113, R237 ;  /* 0x000000ed00717202 */ /* 0x000fe20000000f00 */
[----:B------:R-:W-:Y:S02]  /*2add0*/  IMAD.MOV.U32 R112, RZ, RZ, R236 ;  /* 0x000000ffff707224 */ /* 0x000fe400078e00ec */
[----:B------:R-:W-:Y:S01]  /*2ade0*/  IMAD.MOV.U32 R109, RZ, RZ, R245 ;  /* 0x000000ffff6d7224 */ /* 0x000fe200078e00f5 */
[----:B-1----:R-:W5:Y:S04]  /*2adf0*/  LDL.LU.64 R18, [R1+0x1328] ;  /* 0x0013280001127983 */ /* 0x002f680000300a00 */
[----:B------:R-:W5:Y:S04]  /*2ae00*/  LDL.LU.64 R16, [R1+0x1320] ;  /* 0x0013200001107983 */ /* 0x000f680000300a00 */
[----:B------:R-:W2:Y:S01]  /*2ae10*/  LDL.LU.64 R6, [R1+0x1318] ;  /* 0x0013180001067983 */ /* 0x000ea20000300a00 */
[----:B------:R-:W-:-:S03]  /*2ae20*/  IMAD.MOV.U32 R108, RZ, RZ, R244 ;  /* 0x000000ffff6c7224 */ /* 0x000fc600078e00f4 */
[----:B------:R-:W2:Y:S04]  /*2ae30*/  LDL.LU.64 R4, [R1+0x1310] ;  /* 0x0013100001047983 */ /* 0x000ea80000300a00 */
[----:B------:R1:W-:Y:S04]  /*2ae40*/  STL.64 [R1+0x2c8], R238 ;  /* 0x0002c8ee01007387 */ /* 0x0003e80000100a00 */
[----:B-1----:R-:W3:Y:S04]  /*2ae50*/  LDL.LU.64 R238, [R1+0x1308] ;  /* 0x0013080001ee7983 */ /* 0x002ee80000300a00 */
[----:B------:R-:W3:Y:S04]  /*2ae60*/  LDL.LU.64 R236, [R1+0x1300] ;  /* 0x0013000001ec7983 */ /* 0x000ee80000300a00 */
[----:B------:R1:W-:Y:S04]  /*2ae70*/  STL.64 [R1+0x2b8], R246 ;  /* 0x0002b8f601007387 */ /* 0x0003e80000100a00 */
[----:B-1----:R-:W5:Y:S04]  /*2ae80*/  LDL.LU.64 R246, [R1+0x12f8] ;  /* 0x0012f80001f67983 */ /* 0x002f680000300a00 */
[----:B------:R-:W5:Y:S04]  /*2ae90*/  LDL.LU.64 R244, [R1+0x12f0] ;  /* 0x0012f00001f47983 */ /* 0x000f680000300a00 */
[----:B------:R-:W-:Y:S04]  /*2aea0*/  STL [R1+0x1244], R109 ;  /* 0x0012446d01007387 */ /* 0x000fe80000100800 */
[----:B------:R-:W-:Y:S04]  /*2aeb0*/  STL [R1+0x1240], R108 ;  /* 0x0012406c01007387 */ /* 0x000fe80000100800 */
[----:B------:R-:W-:Y:S04]  /*2aec0*/  STL.64 [R1+0x2a0], R248 ;  /* 0x0002a0f801007387 */ /* 0x000fe80000100a00 */
[----:B------:R1:W-:Y:S04]  /*2aed0*/  STL.64 [R1+0x2a8], R250 ;  /* 0x0002a8fa01007387 */ /* 0x0003e80000100a00 */
[----:B-1----:R-:W2:Y:S04]  /*2aee0*/  LDL.LU.64 R250, [R1+0x12e8] ;  /* 0x0012e80001fa7983 */ /* 0x002ea80000300a00 */
[----:B------:R-:W2:Y:S01]  /*2aef0*/  LDL.LU.64 R248, [R1+0x12e0] ;  /* 0x0012e00001f87983 */ /* 0x000ea20000300a00 */
[C---:B------:R-:W-:Y:S06]  /*2af00*/  HMMA.1688.F32.TF32 R28, R200.reuse, R126, R28 ;  /* 0x0000007ec81c723c */ /* 0x040fec000008101c */
[C---:B------:R-:W-:Y:S06]  /*2af10*/  HMMA.1688.F32.TF32 R72, R200.reuse, R122, R72 ;  /* 0x0000007ac848723c */ /* 0x040fec0000081048 */
[C---:B------:R-:W-:Y:S06]  /*2af20*/  HMMA.1688.F32.TF32 R96, R200.reuse, R58, R96 ;  /* 0x0000003ac860723c */ /* 0x040fec0000081060 */
[C---:B------:R-:W-:Y:S06]  /*2af30*/  HMMA.1688.F32.TF32 R100, R200.reuse, R62, R100 ;  /* 0x0000003ec864723c */ /* 0x040fec0000081064 */
[----:B------:R-:W-:Y:S06]  /*2af40*/  HMMA.1688.F32.TF32 R104, R200, R70, R104 ;  /* 0x00000046c868723c */ /* 0x000fec0000081068 */
[C---:B----4-:R-:W-:Y:S06]  /*2af50*/  HMMA.1688.F32.TF32 R128, R240.reuse, R14, R128 ;  /* 0x0000000ef080723c */ /* 0x050fec0000081080 */
[----:B--2---:R-:W-:-:S15]  /*2af60*/  HMMA.1688.F32.TF32 R248, R240, R58, R248 ;  /* 0x0000003af0f8723c */ /* 0x004fde00000810f8 */
[----:B------:R-:W-:-:S08]  /*2af70*/  NOP ;  /* 0x0000000000007918 */ /* 0x000fd00000000000 */
[----:B------:R-:W-:Y:S04]  /*2af80*/  STL.64 [R1+0x290], R248 ;  /* 0x000290f801007387 */ /* 0x000fe80000100a00 */
[----:B------:R5:W-:Y:S02]  /*2af90*/  STL.64 [R1+0x298], R250 ;  /* 0x000298fa01007387 */ /* 0x000be40000100a00 */
[C---:B-----5:R-:W-:Y:S06]  /*2afa0*/  HMMA.1688.F32.TF32 R248, R240.reuse, R62, R244 ;  /* 0x0000003ef0f8723c */ /* 0x060fec00000810f4 */
[C---:B---3--:R-:W-:Y:S06]  /*2afb0*/  HMMA.1688.F32.TF32 R244, R240.reuse, R70, R236 ;  /* 0x00000046f0f4723c */ /* 0x048fec00000810ec */
[C---:B------:R-:W-:Y:S06]  /*2afc0*/  HMMA.1688.F32.TF32 R236, R240.reuse, R82, R4 ;  /* 0x00000052f0ec723c */ /* 0x040fec0000081004 */
[C---:B------:R-:W-:Y:S06]  /*2afd0*/  HMMA.1688.F32.TF32 R4, R240.reuse, R86, R16 ;  /* 0x00000056f004723c */ /* 0x040fec0000081010 */
[----:B------:R-:W-:Y:S01]  /*2afe0*/  HMMA.1688.F32.TF32 R16, R240, R134, R136 ;  /* 0x00000086f010723c */ /* 0x000fe20000081088 */
        /* <DEDUP_REMOVED lines=11> */
[----:B------:R1:W-:Y:S02]  /*2b0a0*/  STL.64 [R1+0x218], R18 ;  /* 0x0002181201007387 */ /* 0x0003e40000100a00 */
[----:B-1----:R-:W-:Y:S06]  /*2b0b0*/  HMMA.1688.F32.TF32 R16, R232, R118, R228 ;  /* 0x00000076e810723c */ /* 0x002fec00000810e4 */
[----:B------:R-:W-:Y:S06]  /*2b0c0*/  HMMA.1688.F32.TF32 R4, R240, R10, R140 ;  /* 0x0000000af004723c */ /* 0x000fec000008108c */
[C---:B------:R-:W-:Y:S06]  /*2b0d0*/  HMMA.1688.F32.TF32 R244, R200.reuse, R110, R24 ;  /* 0x0000006ec8f4723c */ /* 0x040fec0000081018 */
[----:B------:R-:W-:Y:S07]  /*2b0e0*/  HMMA.1688.F32.TF32 R24, R200, R10, R168 ;  /* 0x0000000ac818723c */ /* 0x000fee00000810a8 */
[----:B------:R-:W-:Y:S01]  /*2b0f0*/  IMAD.MOV.U32 R171, RZ, RZ, R16 ;  /* 0x000000ffffab7224 */ /* 0x000fe200078e0010 */
[----:B------:R-:W-:Y:S01]  /*2b100*/  MOV R170, R17 ;  /* 0x0000001100aa7202 */ /* 0x000fe20000000f00 */
[----:B------:R-:W-:-:S02]  /*2b110*/  IMAD.MOV.U32 R169, RZ, RZ, R18 ;  /* 0x000000ffffa97224 */ /* 0x000fc400078e0012 */
[----:B------:R-:W-:Y:S02]  /*2b120*/  IMAD.MOV.U32 R168, RZ, RZ, R19 ;  /* 0x000000ffffa87224 */ /* 0x000fe400078e0013 */
[----:B------:R-:W-:Y:S01]  /*2b130*/  HMMA.1688.F32.TF32 R16, R232, R114, R156 ;  /* 0x00000072e810723c */ /* 0x000fe2000008109c */
[----:B------:R-:W-:Y:S01]  /*2b140*/  STL [R1+0x200], R4 ;  /* 0x0002000401007387 */ /* 0x000fe20000100800 */
[----:B------:R-:W-:Y:S02]  /*2b150*/  IMAD.MOV.U32 R109, RZ, RZ, R5 ;  /* 0x000000ffff6d7224 */ /* 0x000fe400078e0005 */
[----:B------:R-:W-:Y:S01]  /*2b160*/  IMAD.MOV.U32 R108, RZ, RZ, R6 ;  /* 0x000000ffff6c7224 */ /* 0x000fe200078e0006 */
[----:B------:R1:W-:Y:S02]  /*2b170*/  STL [R1+0x20c], R7 ;  /* 0x00020c0701007387 */ /* 0x0003e40000100800 */
[----:B-1----:R-:W-:-:S15]  /*2b180*/  HMMA.1688.F32.TF32 R4, R200, R118, R76 ;  /* 0x00000076c804723c */ /* 0x002fde000008104c */
[----:B------:R-:W-:-:S02]  /*2b190*/  NOP ;  /* 0x0000000000007918 */ /* 0x000fc40000000000 */
[----:B------:R-:W-:Y:S01]  /*2b1a0*/  IMAD.MOV.U32 R231, RZ, RZ, R16 ;  /* 0x000000ffffe77224 */ /* 0x000fe200078e0010 */
[----:B------:R-:W-:Y:S01]  /*2b1b0*/  MOV R229, R18 ;  /* 0x0000001200e57202 */ /* 0x000fe20000000f00 */
[----:B------:R-:W-:Y:S02]  /*2b1c0*/  IMAD.MOV.U32 R230, RZ, RZ, R17 ;  /* 0x000000ffffe67224 */ /* 0x000fe400078e0011 */
[----:B------:R-:W-:Y:S02]  /*2b1d0*/  IMAD.MOV.U32 R228, RZ, RZ, R19 ;  /* 0x000000ffffe47224 */ /* 0x000fe400078e0013 */
[----:B------:R-:W-:Y:S06]  /*2b1e0*/  HMMA.1688.F32.TF32 R16, R232, R110, R160 ;  /* 0x0000006ee810723c */ /* 0x000fec00000810a0 */
[----:B------:R-:W-:Y:S01]  /*2b1f0*/  HMMA.1688.F32.TF32 R76, R200, R82, R144 ;  /* 0x00000052c84c723c */ /* 0x000fe20000081090 */
[----:B------:R-:W-:-:S02]  /*2b200*/  IMAD.MOV.U32 R21, RZ, RZ, R6 ;  /* 0x000000ffff157224 */ /* 0x000fc400078e0006 */
[----:B------:R-:W-:Y:S01]  /*2b210*/  IMAD.MOV.U32 R20, RZ, RZ, R7 ;  /* 0x000000ffff147224 */ /* 0x000fe200078e0007 */
[----:B------:R-:W2:Y:S02]  /*2b220*/  LDL R6, [R1+0xd34] ;  /* 0x000d340001067983 */ /* 0x000ea40000100800 */
[C---:B------:R-:W-:Y:S02]  /*2b230*/  HMMA.1688.F32.TF32 R248, R200.reuse, R114, R188 ;  /* 0x00000072c8f8723c */ /* 0x040fe400000810bc */
[----:B------:R-:W3:Y:S04]  /*2b240*/  LDL R7, [R1+0xd38] ;  /* 0x000d380001077983 */ /* 0x000ee80000100800 */
[C---:B------:R-:W-:Y:S06]  /*2b250*/  HMMA.1688.F32.TF32 R240, R200.reuse, R66, R172 ;  /* 0x00000042c8f0723c */ /* 0x040fec00000810ac */
[C---:B------:R-:W-:Y:S06]  /*2b260*/  HMMA.1688.F32.TF32 R236, R200.reuse, R22, R88 ;  /* 0x00000016c8ec723c */ /* 0x040fec0000081058 */
[C---:B------:R-:W-:Y:S06]  /*2b270*/  HMMA.1688.F32.TF32 R128, R200.reuse, R54, R92 ;  /* 0x00000036c880723c */ /* 0x040fec000008105c */
[C---:B------:R-:W-:Y:S06]  /*2b280*/  HMMA.1688.F32.TF32 R136, R200.reuse, R86, R148 ;  /* 0x00000056c888723c */ /* 0x040fec0000081094 */
[C---:B------:R-:W-:Y:S06]  /*2b290*/  HMMA.1688.F32.TF32 R140, R200.reuse, R14, R48 ;  /* 0x0000000ec88c723c */ /* 0x040fec0000081030 */
[----:B------:R-:W-:Y:S01]  /*2b2a0*/  HMMA.1688.F32.TF32 R144, R200, R134, R44 ;  /* 0x00000086c890723c */ /* 0x000fe2000008102c */
[----:B------:R-:W4:Y:S04]  /*2b2b0*/  LDL.LU R203, [R1+0x330] ;  /* 0x0003300001cb7983 */ /* 0x000f280000300800 */
[----:B------:R-:W-:Y:S01]  /*2b2c0*/  STL.64 [R1+0x1d0], R16 ;  /* 0x0001d01001007387 */ /* 0x000fe20000100a00 */
[C---:B------:R-:W-:Y:S03]  /*2b2d0*/  HMMA.1688.F32.TF32 R44, R232.reuse, R66, R164 ;  /* 0x00000042e82c723c */ /* 0x040fe600000810a4 */
[----:B------:R1:W-:Y:S03]  /*2b2e0*/  STL.64 [R1+0x1d8], R18 ;  /* 0x0001d81201007387 */ /* 0x0003e60000100a00 */
[C---:B-1----:R-:W-:Y:S06]  /*2b2f0*/  HMMA.1688.F32.TF32 R16, R232.reuse, R22, R184 ;  /* 0x00000016e810723c */ /* 0x042fec00000810b8 */
[----:B------:R-:W-:Y:S11]  /*2b300*/  HMMA.1688.F32.TF32 R48, R232, R54, R192 ;  /* 0x00000036e830723c */ /* 0x000ff600000810c0 */
[----:B------:R-:W-:Y:S04]  /*2b310*/  STL.64 [R1+0x1c0], R44 ;  /* 0x0001c02c01007387 */ /* 0x000fe80000100a00 */
[----:B------:R1:W-:Y:S01]  /*2b320*/  STL.64 [R1+0x1c8], R46 ;  /* 0x0001c82e01007387 */ /* 0x0003e20000100a00 */
[----:B------:R-:W-:-:S02]  /*2b330*/  IMAD.MOV.U32 R172, RZ, RZ, R37 ;  /* 0x000000ffffac7224 */ /* 0x000fc400078e0025 */
[----:B------:R-:W-:Y:S01]  /*2b340*/  IMAD.MOV.U32 R173, RZ, RZ, R38 ;  /* 0x000000ffffad7224 */ /* 0x000fe200078e0026 */
[----:B------:R-:W-:Y:S01]  /*2b350*/  MOV R175, R117 ;  /* 0x0000007500af7202 */ /* 0x000fe20000000f00 */
[----:B------:R-:W-:Y:S02]  /*2b360*/  IMAD.MOV.U32 R174, RZ, RZ, R116 ;  /* 0x000000ffffae7224 */ /* 0x000fe400078e0074 */
[----:B------:R-:W-:Y:S02]  /*2b370*/  IMAD.MOV.U32 R160, RZ, RZ, R120 ;  /* 0x000000ffffa07224 */ /* 0x000fe400078e0078 */
[----:B------:R-:W-:Y:S02]  /*2b380*/  IMAD.MOV.U32 R161, RZ, RZ, R121 ;  /* 0x000000ffffa17224 */ /* 0x000fe400078e0079 */
[----:B------:R-:W-:Y:S01]  /*2b390*/  IMAD.MOV.U32 R162, RZ, RZ, R40 ;  /* 0x000000ffffa27224 */ /* 0x000fe200078e0028 */
[C---:B-1----:R-:W-:Y:S01]  /*2b3a0*/  HMMA.1688.F32.TF32 R44, R232.reuse, R58, R196 ;  /* 0x0000003ae82c723c */ /* 0x042fe200000810c4 */
[----:B------:R-:W-:Y:S04]  /*2b3b0*/  STL.64 [R1+0x1b0], R16 ;  /* 0x0001b01001007387 */ /* 0x000fe80000100a00 */
[----:B------:R1:W-:Y:S01]  /*2b3c0*/  STL.64 [R1+0x1b8], R18 ;  /* 0x0001b81201007387 */ /* 0x0003e20000100a00 */
[----:B------:R-:W-:Y:S01]  /*2b3d0*/  IMAD.MOV.U32 R163, RZ, RZ, R33 ;  /* 0x000000ffffa37224 */ /* 0x000fe200078e0021 */
[----:B------:R-:W-:Y:S01]  /*2b3e0*/  MOV R184, R34 ;  /* 0x0000002200b87202 */ /* 0x000fe20000000f00 */
[----:B------:R-:W-:Y:S01]  /*2b3f0*/  IMAD.MOV.U32 R185, RZ, RZ, R35 ;  /* 0x000000ffffb97224 */ /* 0x000fe200078e0023 */
[----:B------:R-:W-:Y:S01]  /*2b400*/  MOV R89, R43 ;  /* 0x0000002b00597202 */ /* 0x000fe20000000f00 */
[----:B------:R-:W-:Y:S01]  /*2b410*/  IMAD.MOV.U32 R88, RZ, RZ, R36 ;  /* 0x000000ffff587224 */ /* 0x000fe200078e0024 */
[----:B------:R-:W-:Y:S04]  /*2b420*/  LDS R192, [R125+UR7+0x23000] ;  /* 0x023000077dc07984 */ /* 0x000fe80008000800 */
[----:B------:R-:W-:Y:S01]  /*2b430*/  LDS R194, [R125+UR7+0x23400] ;  /* 0x023400077dc27984 */ /* 0x000fe20008000800 */
[C---:B-1----:R-:W-:Y:S03]  /*2b440*/  HMMA.1688.F32.TF32 R16, R232.reuse, R62, R204 ;  /* 0x0000003ee810723c */ /* 0x042fe600000810cc */
[----:B------:R-:W-:Y:S04]  /*2b450*/  STL.64 [R1+0x30], R48 ;  /* 0x0000303001007387 */ /* 0x000fe80000100a00 */
[----:B------:R1:W-:Y:S04]  /*2b460*/  STL.64 [R1+0x38], R50 ;  /* 0x0000383201007387 */ /* 0x0003e80000100a00 */
[----:B------:R-:W-:Y:S04]  /*2b470*/  STL.64 [R1+0x40], R44 ;  /* 0x0000402c01007387 */ /* 0x000fe80000100a00 */
[----:B------:R5:W-:Y:S01]  /*2b480*/  STL.64 [R1+0x48], R46 ;  /* 0x0000482e01007387 */ /* 0x000be20000100a00 */
[C---:B-1----:R-:W-:Y:S03]  /*2b490*/  HMMA.1688.F32.TF32 R48, R232.reuse, R70, R208 ;  /* 0x00000046e830723c */ /* 0x042fe600000810d0 */
[----:B------:R-:W-:Y:S04]  /*2b4a0*/  LDS R193, [R252+UR7+0x23000] ;  /* 0x02300007fcc17984 */ /* 0x000fe80008000800 */
[----:B------:R-:W-:Y:S01]  /*2b4b0*/  STL.64 [R1+0x50], R16 ;  /* 0x0000501001007387 */ /* 0x000fe20000100a00 */
[C---:B-----5:R-:W-:Y:S03]  /*2b4c0*/  HMMA.1688.F32.TF32 R44, R232.reuse, R82, R212 ;  /* 0x00000052e82c723c */ /* 0x060fe600000810d4 */
[----:B------:R1:W-:Y:S04]  /*2b4d0*/  STL.64 [R1+0x58], R18 ;  /* 0x0000581201007387 */ /* 0x0003e80000100a00 */
[----:B------:R-:W-:Y:S01]  /*2b4e0*/  LDS R195, [R252+UR7+0x23400] ;  /* 0x02340007fcc37984 */ /* 0x000fe20008000800 */
[C---:B-1----:R-:W-:Y:S07]  /*2b4f0*/  HMMA.1688.F32.TF32 R16, R232.reuse, R86, R216 ;  /* 0x00000056e810723c */ /* 0x042fee00000810d8 */
[----:B------:R-:W-:Y:S04]  /*2b500*/  STL.64 [R1+0x1a0], R48 ;  /* 0x0001a03001007387 */ /* 0x000fe80000100a00 */
[----:B------:R1:W-:Y:S04]  /*2b510*/  STL.64 [R1+0x1a8], R50 ;  /* 0x0001a83201007387 */ /* 0x0003e80000100a00 */
[----:B------:R-:W-:Y:S04]  /*2b520*/  STL.64 [R1+0x190], R44 ;  /* 0x0001902c01007387 */ /* 0x000fe80000100a00 */
[----:B------:R5:W-:Y:S01]  /*2b530*/  STL.64 [R1+0x198], R46 ;  /* 0x0001982e01007387 */ /* 0x000be20000100a00 */
[C---:B-1----:R-:W-:Y:S03]  /*2b540*/  HMMA.1688.F32.TF32 R48, R232.reuse, R14, R220 ;  /* 0x0000000ee830723c */ /* 0x042fe600000810dc */
[----:B------:R-:W-:Y:S03]  /*2b550*/  STL.64 [R1+0x180], R16 ;  /* 0x0001801001007387 */ /* 0x000fe60000100a00 */
[C---:B-----5:R-:W-:Y:S01]  /*2b560*/  HMMA.1688.F32.TF32 R44, R232.reuse, R134, R224 ;  /* 0x00000086e82c723c */ /* 0x060fe200000810e0 */
[----:B------:R1:W-:Y:S05]  /*2b570*/  STL.64 [R1+0x188], R18 ;  /* 0x0001881201007387 */ /* 0x0003ea0000100a00 */
[----:B-1----:R-:W-:Y:S11]  /*2b580*/  HMMA.1688.F32.TF32 R16, R232, R10, R152 ;  /* 0x0000000ae810723c */ /* 0x002ff60000081098 */
[----:B------:R1:W-:Y:S04]  /*2b590*/  STL.64 [R1+0x170], R48 ;  /* 0x0001703001007387 */ /* 0x0003e80000100a00 */
[----:B------:R5:W-:Y:S04]  /*2b5a0*/  STL.64 [R1+0x178], R50 ;  /* 0x0001783201007387 */ /* 0x000be80000100a00 */
[----:B------:R-:W-:Y:S04]  /*2b5b0*/  STL.64 [R1+0x160], R44 ;  /* 0x0001602c01007387 */ /* 0x000fe80000100a00 */
[----:B------:R5:W-:Y:S04]  /*2b5c0*/  STL.64 [R1+0x168], R46 ;  /* 0x0001682e01007387 */ /* 0x000be80000100a00 */
[----:B------:R-:W-:Y:S04]  /*2b5d0*/  STL.64 [R1+0x150], R16 ;  /* 0x0001501001007387 */ /* 0x000fe80000100a00 */
[----:B------:R-:W-:Y:S04]  /*2b5e0*/  STL.64 [R1+0x158], R18 ;  /* 0x0001581201007387 */ /* 0x000fe80000100a00 */
        /* <DEDUP_REMOVED lines=10> */
[----:B------:R-:W-:-:S03]  /*2b690*/  IMAD.MOV.U32 R204, RZ, RZ, R42 ;  /* 0x000000ffffcc7224 */ /* 0x000fc600078e002a */
[----:B------:R-:W5:Y:S01]  /*2b6a0*/  LDL.LU R36, [R1+0x12b4] ;  /* 0x0012b40001247983 */ /* 0x000f620000300800 */
[----:B------:R-:W-:-:S03]  /*2b6b0*/  IMAD.MOV.U32 R205, RZ, RZ, R41 ;  /* 0x000000ffffcd7224 */ /* 0x000fc600078e0029 */
[----:B------:R-:W5:Y:S01]  /*2b6c0*/  LDL.LU R43, [R1+0x12b0] ;  /* 0x0012b000012b7983 */ /* 0x000f620000300800 */
[----:B------:R-:W-:-:S03]  /*2b6d0*/  IMAD.MOV.U32 R208, RZ, RZ, R32 ;  /* 0x000000ffffd07224 */ /* 0x000fc600078e0020 */
[----:B------:R-:W1:Y:S01]  /*2b6e0*/  LDL.LU R42, [R1+0x12ac] ;  /* 0x0012ac00012a7983 */ /* 0x000e620000300800 */
[----:B------:R-:W-:-:S03]  /*2b6f0*/  IMAD.MOV.U32 R209, RZ, RZ, R39 ;  /* 0x000000ffffd17224 */ /* 0x000fc600078e0027 */
[----:B------:R-:W5:Y:S04]  /*2b700*/  LDL.LU R41, [R1+0x12a8] ;  /* 0x0012a80001297983 */ /* 0x000f680000300800 */
[----:B------:R-:W5:Y:S04]  /*2b710*/  LDL.LU R32, [R1+0x12a4] ;  /* 0x0012a40001207983 */ /* 0x000f680000300800 */
[----:B------:R-:W5:Y:S01]  /*2b720*/  LDL.LU R39, [R1+0x12a0] ;  /* 0x0012a00001277983 */ /* 0x000f620000300800 */
[----:B------:R-:W-:Y:S01]  /*2b730*/  IMAD.MOV.U32 R214, RZ, RZ, R124 ;  /* 0x000000ffffd67224 */ /* 0x000fe200078e007c */
[----:B------:R-:W-:Y:S01]  /*2b740*/  MOV R65, R4 ;  /* 0x0000000400417202 */ /* 0x000fe20000000f00 */
[----:B------:R-:W-:Y:S01]  /*2b750*/  IMAD.MOV.U32 R64, RZ, RZ, R5 ;  /* 0x000000ffff407224 */ /* 0x000fe200078e0005 */
[----:B------:R-:W-:Y:S01]  /*2b760*/  LDS R16, [R125+UR7+0x23080] ;  /* 0x023080077d107984 */ /* 0x000fe20008000800 */
[----:B------:R-:W-:Y:S03]  /*2b770*/  HMMA.1688.F32.TF32 R176, R232, R126, R176 ;  /* 0x0000007ee8b0723c */ /* 0x000fe600000810b0 */
[----:B------:R-:W-:Y:S04]  /*2b780*/  LDS R18, [R125+UR7+0x23480] ;  /* 0x023480077d127984 */ /* 0x000fe80008000800 */
[----:B------:R-:W-:Y:S04]  /*2b790*/  LDS R17, [R252+UR7+0x23080] ;  /* 0x02308007fc117984 */ /* 0x000fe80008000800 */
[----:B------:R-:W-:Y:S04]  /*2b7a0*/  LDS R19, [R252+UR7+0x23480] ;  /* 0x02348007fc137984 */ /* 0x000fe80008000800 */
[----:B--2---:R-:W-:Y:S04]  /*2b7b0*/  LDS R148, [R6+UR7+0x22880] ;  /* 0x0228800706947984 */ /* 0x004fe80008000800 */
[----:B------:R-:W-:Y:S04]  /*2b7c0*/  LDS R150, [R6+UR7+0x22c80] ;  /* 0x022c800706967984 */ /* 0x000fe80008000800 */
[----:B---3--:R-:W-:Y:S04]  /*2b7d0*/  LDS R149, [R7+UR7+0x22880] ;  /* 0x0228800707957984 */ /* 0x008fe80008000800 */
[----:B------:R-:W-:Y:S04]  /*2b7e0*/  LDS R151, [R7+UR7+0x22c80] ;  /* 0x022c800707977984 */ /* 0x000fe80008000800 */
[----:B------:R-:W-:Y:S04]  /*2b7f0*/  LDS R164, [R6+UR7+0x23000] ;  /* 0x0230000706a47984 */ /* 0x000fe80008000800 */
[----:B------:R-:W-:Y:S04]  /*2b800*/  LDS R166, [R6+UR7+0x23400] ;  /* 0x0234000706a67984 */ /* 0x000fe80008000800 */
[----:B------:R-:W-:Y:S04]  /*2b810*/  LDS R165, [R7+UR7+0x23000] ;  /* 0x0230000707a57984 */ /* 0x000fe80008000800 */
[----:B------:R-:W-:Y:S04]  /*2b820*/  LDS R167, [R7+UR7+0x23400] ;  /* 0x0234000707a77984 */ /* 0x000fe80008000800 */
[----:B------:R-:W-:Y:S04]  /*2b830*/  LDS R4, [R6+UR7+0x23080] ;  /* 0x0230800706047984 */ /* 0x000fe80008000800 */
[----:B------:R-:W-:Y:S04]  /*2b840*/  LDS R5, [R7+UR7+0x23080] ;  /* 0x0230800707057984 */ /* 0x000fe80008000800 */
[----:B----4-:R-:W2:Y:S04]  /*2b850*/  LDSM.16.M88.4 R92, [R203+UR10+0x80] ;  /* 0x0000800acb5c783b */ /* 0x010ea80008000200 */
[----:B------:R-:W3:Y:S04]  /*2b860*/  LDSM.16.M88.4 R156, [R203+UR10+0x1080] ;  /* 0x0010800acb9c783b */ /* 0x000ee80008000200 */
[----:B------:R-:W-:Y:S04]  /*2b870*/  LDS R6, [R6+UR7+0x23480] ;  /* 0x0234800706067984 */ /* 0x000fe80008000800 */
[----:B------:R-:W4:Y:S01]  /*2b880*/  LDS R7, [R7+UR7+0x23480] ;  /* 0x0234800707077984 */ /* 0x000f220008000800 */
[----:B-----5:R-:W-:-:S02]  /*2b890*/  IMAD.MOV.U32 R213, RZ, RZ, R37 ;  /* 0x000000ffffd57224 */ /* 0x020fc400078e0025 */
[----:B------:R-:W-:Y:S02]  /*2b8a0*/  IMAD.MOV.U32 R212, RZ, RZ, R38 ;  /* 0x000000ffffd47224 */ /* 0x000fe400078e0026 */
[----:B------:R-:W5:Y:S04]  /*2b8b0*/  LDL.LU R38, [R1+0x129c] ;  /* 0x00129c0001267983 */ /* 0x000f680000300800 */
[----:B------:R-:W2:Y:S04]  /*2b8c0*/  LDL.LU R37, [R1+0x1298] ;  /* 0x0012980001257983 */ /* 0x000ea80000300800 */
[----:B------:R-:W3:Y:S01]  /*2b8d0*/  LDL.LU R124, [R1+0x1294] ;  /* 0x00129400017c7983 */ /* 0x000ee20000300800 */
[----:B------:R-:W-:-:S02]  /*2b8e0*/  IMAD.MOV.U32 R222, RZ, RZ, R33 ;  /* 0x000000ffffde7224 */ /* 0x000fc400078e0021 */
[----:B------:R-:W-:Y:S01]  /*2b8f0*/  IMAD.MOV.U32 R221, RZ, RZ, R34 ;  /* 0x000000ffffdd7224 */ /* 0x000fe200078e0022 */
[----:B------:R-:W-:Y:S02]  /*2b900*/  MOV R220, R35 ;  /* 0x0000002300dc7202 */ /* 0x000fe40000000f00 */
[----:B------:R-:W4:Y:S04]  /*2b910*/  LDL.LU R35, [R1+0x1290] ;  /* 0x0012900001237983 */ /* 0x000f280000300800 */
[----:B------:R-:W3:Y:S04]  /*2b920*/  LDL.LU R34, [R1+0x128c] ;  /* 0x00128c0001227983 */ /* 0x000ee80000300800 */
[----:B------:R-:W3:Y:S01]  /*2b930*/  LDL.LU R33, [R1+0x1288] ;  /* 0x0012880001217983 */ /* 0x000ee20000300800 */
[----:B------:R-:W-:Y:S01]  /*2b940*/  IMAD.MOV.U32 R223, RZ, RZ, R40 ;  /* 0x000000ffffdf7224 */ /* 0x000fe200078e0028 */
[----:B-1----:R-:W-:-:S02]  /*2b950*/  MOV R49, R42 ;  /* 0x0000002a00317202 */ /* 0x002fc40000000f00 */
[----:B------:R-:W3:Y:S01]  /*2b960*/  LDL.LU R40, [R1+0x1284] ;  /* 0x0012840001287983 */ /* 0x000ee20000300800 */
[----:B------:R-:W-:-:S03]  /*2b970*/  IMAD.MOV.U32 R48, RZ, RZ, R41 ;  /* 0x000000ffff307224 */ /* 0x000fc600078e0029 */
[----:B------:R-:W3:Y:S01]  /*2b980*/  LDL.LU R41, [R1+0x1280] ;  /* 0x0012800001297983 */ /* 0x000ee20000300800 */
[----:B------:R-:W-:Y:S02]  /*2b990*/  IMAD.MOV.U32 R50, RZ, RZ, R43 ;  /* 0x000000ffff327224 */ /* 0x000fe400078e002b */
[----:B------:R-:W-:Y:S01]  /*2b9a0*/  IMAD.MOV.U32 R51, RZ, RZ, R36 ;  /* 0x000000ffff337224 */ /* 0x000fe200078e0024 */
[----:B------:R-:W3:Y:S04]  /*2b9b0*/  LDL.LU R42, [R1+0x127c] ;  /* 0x00127c00012a7983 */ /* 0x000ee80000300800 */
[----:B------:R-:W3:Y:S01]  /*2b9c0*/  LDL.LU R43, [R1+0x1278] ;  /* 0x00127800012b7983 */ /* 0x000ee20000300800 */
[----:B------:R-:W-:-:S03]  /*2b9d0*/  MOV R46, R39 ;  /* 0x00000027002e7202 */ /* 0x000fc60000000f00 */
[----:B------:R-:W3:Y:S01]  /*2b9e0*/  LDL.LU R36, [R1+0x1274] ;  /* 0x0012740001247983 */ /* 0x000ee20000300800 */
[----:B------:R-:W-:Y:S02]  /*2b9f0*/  IMAD.MOV.U32 R47, RZ, RZ, R32 ;  /* 0x000000ffff2f7224 */ /* 0x000fe400078e0020 */
[----:B-----5:R-:W-:Y:S02]  /*2ba00*/  IMAD.MOV.U32 R45, RZ, RZ, R38 ;  /* 0x000000ffff2d7224 */ /* 0x020fe400078e0026 */
[----:B--2---:R-:W-:Y:S02]  /*2ba10*/  IMAD.MOV.U32 R44, RZ, RZ, R37 ;  /* 0x000000ffff2c7224 */ /* 0x004fe400078e0025 */
[----:B------:R-:W2:Y:S04]  /*2ba20*/  LDL.LU R37, [R1+0x1270] ;  /* 0x0012700001257983 */ /* 0x000ea80000300800 */
[----:B------:R-:W2:Y:S04]  /*2ba30*/  LDL.LU R38, [R1+0x126c] ;  /* 0x00126c0001267983 */ /* 0x000ea80000300800 */
[----:B------:R-:W2:Y:S04]  /*2ba40*/  LDL.LU R39, [R1+0x1268] ;  /* 0x0012680001277983 */ /* 0x000ea80000300800 */
[----:B------:R-:W5:Y:S04]  /*2ba50*/  LDL.LU R32, [R1+0x1264] ;  /* 0x0012640001207983 */ /* 0x000f680000300800 */
[----:B------:R-:W2:Y:S04]  /*2ba60*/  LDL.LU R152, [R1+0x140] ;  /* 0x0001400001987983 */ /* 0x000ea80000300800 */
[----:B------:R-:W2:Y:S04]  /*2ba70*/  LDL.LU R153, [R1+0x144] ;  /* 0x0001440001997983 */ /* 0x000ea80000300800 */
[----:B------:R-:W2:Y:S01]  /*2ba80*/  LDL.LU R154, [R1+0x148] ;  /* 0x00014800019a7983 */ /* 0x000ea20000300800 */
[----:B----4-:R-:W-:-:S03]  /*2ba90*/  IMAD.MOV.U32 R226, RZ, RZ, R35 ;  /* 0x000000ffffe27224 */ /* 0x010fc600078e0023 */
[----:B------:R-:W4:Y:S01]  /*2baa0*/  LDL.LU R155, [R1+0x14c] ;  /* 0x00014c00019b7983 */ /* 0x000f220000300800 */
[----:B---3--:R-:W-:Y:S02]  /*2bab0*/  IMAD.MOV.U32 R225, RZ, RZ, R34 ;  /* 0x000000ffffe17224 */ /* 0x008fe400078e0022 */
[----:B------:R-:W-:Y:S02]  /*2bac0*/  IMAD.MOV.U32 R224, RZ, RZ, R33 ;  /* 0x000000ffffe07224 */ /* 0x000fe400078e0021 */
[----:B------:R-:W5:Y:S04]  /*2bad0*/  LDL.LU R33, [R1+0x1260] ;  /* 0x0012600001217983 */ /* 0x000f680000300800 */
[----:B------:R-:W5:Y:S04]  /*2bae0*/  LDL.LU R34, [R1+0x125c] ;  /* 0x00125c0001227983 */ /* 0x000f680000300800 */
[----:B------:R-:W5:Y:S01]  /*2baf0*/  LDL.LU R35, [R1+0x1258] ;  /* 0x0012580001237983 */ /* 0x000f620000300800 */
[----:B------:R-:W-:Y:S01]  /*2bb00*/  MOV R227, R124 ;  /* 0x0000007c00e37202 */ /* 0x000fe20000000f00 */
[----:B------:R-:W-:-:S02]  /*2bb10*/  IMAD.MOV.U32 R218, RZ, RZ, R117 ;  /* 0x000000ffffda7224 */ /* 0x000fc400078e0075 */
[----:B------:R-:W-:Y:S01]  /*2bb20*/  IMAD.MOV.U32 R219, RZ, RZ, R116 ;  /* 0x000000ffffdb7224 */ /* 0x000fe200078e0074 */
[----:B------:R-:W-:Y:S01]  /*2bb30*/  HMMA.1688.F32.TF32 R28, R164, R92, R28 ;  /* 0x0000005ca41c723c */ /* 0x000fe2000008101c */
[----:B------:R-:W-:Y:S04]  /*2bb40*/  STL [R1+0x1224], R94 ;  /* 0x0012245e01007387 */ /* 0x000fe80000100800 */
[----:B------:R-:W-:Y:S04]  /*2bb50*/  STL [R1+0x1220], R95 ;  /* 0x0012205f01007387 */ /* 0x000fe80000100800 */
[----:B------:R1:W-:Y:S04]  /*2bb60*/  STL [R1+0x122c], R158 ;  /* 0x00122c9e01007387 */ /* 0x0003e80000100800 */
[----:B------:R3:W-:Y:S11]  /*2bb70*/  STL [R1+0x1228], R159 ;  /* 0x0012289f01007387 */ /* 0x0007f60000100800 */
[----:B-1----:R-:W-:-:S02]  /*2bb80*/  IMAD.MOV.U32 R158, RZ, RZ, R30 ;  /* 0x000000ffff9e7224 */ /* 0x002fc400078e001e */
[----:B---3--:R-:W-:Y:S01]  /*2bb90*/  IMAD.MOV.U32 R159, RZ, RZ, R31 ;  /* 0x000000ffff9f7224 */ /* 0x008fe200078e001f */
[----:B------:R-:W-:Y:S01]  /*2bba0*/  MOV R206, R81 ;  /* 0x0000005100ce7202 */ /* 0x000fe20000000f00 */
[----:B------:R-:W-:Y:S01]  /*2bbb0*/  IMAD.MOV.U32 R207, RZ, RZ, R80 ;  /* 0x000000ffffcf7224 */ /* 0x000fe200078e0050 */
[----:B------:R-:W-:Y:S01]  /*2bbc0*/  MOV R189, R9 ;  /* 0x0000000900bd7202 */ /* 0x000fe20000000f00 */
[----:B------:R-:W-:Y:S02]  /*2bbd0*/  IMAD.MOV.U32 R188, RZ, RZ, R52 ;  /* 0x000000ffffbc7224 */ /* 0x000fe400078e0034 */
[----:B------:R-:W-:Y:S02]  /*2bbe0*/  IMAD.MOV.U32 R190, RZ, RZ, R8 ;  /* 0x000000ffffbe7224 */ /* 0x000fe400078e0008 */
[----:B------:R-:W-:Y:S01]  /*2bbf0*/  IMAD.MOV.U32 R191, RZ, RZ, R3 ;  /* 0x000000ffffbf7224 */ /* 0x000fe200078e0003 */
[----:B------:R-:W-:Y:S01]  /*2bc00*/  HMMA.1688.F32.TF32 R80, R148, R82, R204 ;  /* 0x000000529450723c */ /* 0x000fe200000810cc */
[----:B------:R-:W-:-:S05]  /*2bc10*/  IMAD.MOV.U32 R216, RZ, RZ, R121 ;  /* 0x000000ffffd87224 */ /* 0x000fca00078e0079 */
[----:B------:R-:W-:Y:S01]  /*2bc20*/  HMMA.1688.F32.TF32 R48, R148, R22, R48 ;  /* 0x000000169430723c */ /* 0x000fe20000081030 */
[----:B------:R-:W-:Y:S01]  /*2bc30*/  IMAD.MOV.U32 R206, RZ, RZ, R21 ;  /* 0x000000ffffce7224 */ /* 0x000fe200078e0015 */
[----:B------:R-:W-:Y:S01]  /*2bc40*/  MOV R207, R20 ;  /* 0x0000001400cf7202 */ /* 0x000fe20000000f00 */
[----:B------:R-:W-:-:S03]  /*2bc50*/  IMAD.MOV.U32 R217, RZ, RZ, R120 ;  /* 0x000000ffffd97224 */ /* 0x000fc600078e0078 */
[----:B------:R-:W-:Y:S06]  /*2bc60*/  HMMA.1688.F32.TF32 R20, R164, R156, R72 ;  /* 0x0000009ca414723c */ /* 0x000fec0000081048 */
[----:B------:R-:W-:Y:S01]  /*2bc70*/  HMMA.1688.F32.TF32 R180, R232, R122, R180 ;  /* 0x0000007ae8b4723c */ /* 0x000fe200000810b4 */
[----:B------:R-:W-:Y:S02]  /*2bc80*/  IMAD.MOV.U32 R204, RZ, RZ, R65 ;  /* 0x000000ffffcc7224 */ /* 0x000fe400078e0041 */
[----:B------:R-:W-:-:S15]  /*2bc90*/  IMAD.MOV.U32 R205, RZ, RZ, R64 ;  /* 0x000000ffffcd7224 */ /* 0x000fde00078e0040 */
[----:B------:R-:W-:Y:S02]  /*2bca0*/  IMAD.MOV.U32 R94, RZ, RZ, R20 ;  /* 0x000000ffff5e7224 */ /* 0x000fe400078e0014 */
[----:B------:R-:W-:Y:S01]  /*2bcb0*/  IMAD.MOV.U32 R95, RZ, RZ, R21 ;  /* 0x000000ffff5f7224 */ /* 0x000fe200078e0015 */
[C---:B-----5:R-:W-:Y:S06]  /*2bcc0*/  HMMA.1688.F32.TF32 R124, R148.reuse, R126, R32 ;  /* 0x0000007e947c723c */ /* 0x060fec0000081020 */
[----:B------:R-:W-:Y:S06]  /*2bcd0*/  HMMA.1688.F32.TF32 R32, R148, R118, R40 ;  /* 0x000000769420723c */ /* 0x000fec0000081028 */
[----:B------:R-:W-:Y:S01]  /*2bce0*/  HMMA.1688.F32.TF32 R116, R192, R92, R172 ;  /* 0x0000005cc074723c */ /* 0x000fe200000810ac */
[----:B------:R-:W-:Y:S01]  /*2bcf0*/  IMAD.MOV.U32 R186, RZ, RZ, R133 ;  /* 0x000000ffffba7224 */ /* 0x000fe200078e0085 */
[----:B------:R-:W-:Y:S01]  /*2bd00*/  MOV R211, R68 ;  /* 0x0000004400d37202 */ /* 0x000fe20000000f00 */
[----:B------:R-:W-:Y:S01]  /*2bd10*/  IMAD.MOV.U32 R187, RZ, RZ, R132 ;  /* 0x000000ffffbb7224 */ /* 0x000fe200078e0084 */
[----:B------:R-:W-:Y:S01]  /*2bd20*/  MOV R196, R60 ;  /* 0x0000003c00c47202 */ /* 0x000fe20000000f00 */
[----:B------:R-:W-:Y:S01]  /*2bd30*/  IMAD.MOV.U32 R90, RZ, RZ, R85 ;  /* 0x000000ffff5a7224 */ /* 0x000fe200078e0055 */
[----:B--2---:R-:W-:Y:S01]  /*2bd40*/  HMMA.1688.F32.TF32 R120, R148, R122, R36 ;  /* 0x0000007a9478723c */ /* 0x004fe20000081024 */
[----:B------:R-:W-:Y:S01]  /*2bd50*/  IMAD.MOV.U32 R91, RZ, RZ, R84 ;  /* 0x000000ffff5b7224 */ /* 0x000fe200078e0054 */
[----:B------:R-:W-:-:S15]  /*2bd60*/  LDSM.16.M88.4 R172, [R203+UR10+0x9080] ;  /* 0x0090800acbac783b */ /* 0x000fde0008000200 */
[----:B------:R-:W-:Y:S04]  /*2bd70*/  STL.64 [R1+0x120], R116 ;  /* 0x0001207401007387 */ /* 0x000fe80000100a00 */
[----:B------:R1:W-:Y:S02]  /*2bd80*/  STL.64 [R1+0x128], R118 ;  /* 0x0001287601007387 */ /* 0x0003e40000100a00 */
[-C--:B-1----:R-:W-:Y:S02]  /*2bd90*/  HMMA.1688.F32.TF32 R116, R4, R92.reuse, R124 ;  /* 0x0000005c0474723c */ /* 0x082fe4000008107c */
[----:B------:R1:W-:Y:S04]  /*2bda0*/  STL.64 [R1+0xf0], R28 ;  /* 0x0000f01c01007387 */ /* 0x0003e80000100a00 */
[----:B-1----:R-:W-:Y:S01]  /*2bdb0*/  HMMA.1688.F32.TF32 R28, R16, R92, R176 ;  /* 0x0000005c101c723c */ /* 0x002fe200000810b0 */
[----:B------:R-:W-:Y:S04]  /*2bdc0*/  STL [R1+0x123c], R158 ;  /* 0x00123c9e01007387 */ /* 0x000fe80000100800 */
[----:B------:R-:W-:Y:S02]  /*2bdd0*/  STL [R1+0x1238], R159 ;  /* 0x0012389f01007387 */ /* 0x000fe40000100800 */
[----:B------:R-:W-:-:S02]  /*2bde0*/  IMAD.MOV.U32 R93, RZ, RZ, R22 ;  /* 0x000000ffff5d7224 */ /* 0x000fc400078e0016 */
[----:B------:R-:W-:-:S08]  /*2bdf0*/  IMAD.MOV.U32 R92, RZ, RZ, R23 ;  /* 0x000000ffff5c7224 */ /* 0x000fd000078e0017 */
[----:B------:R-:W-:Y:S04]  /*2be00*/  STL.64 [R1+0x100], R116 ;  /* 0x0001007401007387 */ /* 0x000fe80000100a00 */
[----:B------:R-:W-:Y:S04]  /*2be10*/  STL.64 [R1+0x108], R118 ;  /* 0x0001087601007387 */ /* 0x000fe80000100a00 */
[----:B------:R-:W1:Y:S01]  /*2be20*/  LDSM.16.M88.4 R116, [R203+UR10+0x2080] ;  /* 0x0020800acb74783b */ /* 0x000e620008000200 */
[----:B----4-:R-:W-:Y:S01]  /*2be30*/  HMMA.1688.F32.TF32 R36, R148, R114, R152 ;  /* 0x000000729424723c */ /* 0x010fe20000081098 */
[----:B------:R-:W-:-:S02]  /*2be40*/  IMAD.MOV.U32 R210, RZ, RZ, R69 ;  /* 0x000000ffffd27224 */ /* 0x000fc400078e0045 */
[----:B------:R-:W-:Y:S01]  /*2be50*/  IMAD.MOV.U32 R215, RZ, RZ, R61 ;  /* 0x000000ffffd77224 */ /* 0x000fe200078e003d */
[----:B------:R2:W-:Y:S01]  /*2be60*/  STL.64 [R1+0x270], R28 ;  /* 0x0002701c01007387 */ /* 0x0005e20000100a00 */
[----:B------:R-:W-:Y:S01]  /*2be70*/  MOV R252, R30 ;  /* 0x0000001e00fc7202 */ /* 0x000fe20000000f00 */
[----:B------:R-:W-:Y:S01]  /*2be80*/  IMAD.MOV.U32 R3, RZ, RZ, R31 ;  /* 0x000000ffff037224 */ /* 0x000fe200078e001f */
[-C--:B------:R-:W-:Y:S01]  /*2be90*/  HMMA.1688.F32.TF32 R20, R16, R156.reuse, R180 ;  /* 0x0000009c1014723c */ /* 0x080fe200000810b4 */
[----:B------:R-:W-:Y:S01]  /*2bea0*/  IMAD.MOV.U32 R197, RZ, RZ, R57 ;  /* 0x000000ffffc57224 */ /* 0x000fe200078e0039 */
[----:B------:R-:W-:Y:S04]  /*2beb0*/  LDSM.16.M88.4 R152, [R203+UR10+0x7080] ;  /* 0x0070800acb98783b */ /* 0x000fe80008000200 */
[----:B------:R3:W-:Y:S01]  /*2bec0*/  STL [R1+0x1164], R252 ;  /* 0x001164fc01007387 */ /* 0x0007e20000100800 */
[----:B--2---:R-:W-:Y:S03]  /*2bed0*/  HMMA.1688.F32.TF32 R28, R192, R156, R188 ;  /* 0x0000009cc01c723c */ /* 0x004fe600000810bc */
[----:B------:R-:W-:Y:S01]  /*2bee0*/  STL [R1+0x1160], R3 ;  /* 0x0011600301007387 */ /* 0x000fe20000100800 */
[----:B------:R-:W-:-:S02]  /*2bef0*/  IMAD.MOV.U32 R198, RZ, RZ, R56 ;  /* 0x000000ffffc67224 */ /* 0x000fc400078e0038 */
[----:B------:R-:W-:Y:S01]  /*2bf00*/  IMAD.MOV.U32 R199, RZ, RZ, R53 ;  /* 0x000000ffffc77224 */ /* 0x000fe200078e0035 */
[----:B------:R-:W-:Y:S01]  /*2bf10*/  LDSM.16.M88.4 R176, [R203+UR10+0xa080] ;  /* 0x00a0800acbb0783b */ /* 0x000fe20008000200 */
[----:B-1----:R-:W-:-:S15]  /*2bf20*/  HMMA.1688.F32.TF32 R72, R164, R116, R204 ;  /* 0x00000074a448723c */ /* 0x002fde00000810cc */
[----:B------:R-:W-:Y:S04]  /*2bf30*/  STL.64 [R1+0x110], R28 ;  /* 0x0001101c01007387 */ /* 0x000fe80000100a00 */
[----:B------:R1:W-:Y:S01]  /*2bf40*/  STL.64 [R1+0x118], R30 ;  /* 0x0001181e01007387 */ /* 0x0003e20000100a00 */
[----:B---3--:R-:W-:Y:S01]  /*2bf50*/  MOV R252, R20 ;  /* 0x0000001400fc7202 */ /* 0x008fe20000000f00 */
[C---:B------:R-:W-:Y:S02]  /*2bf60*/  HMMA.1688.F32.TF32 R44, R148.reuse, R66, R44 ;  /* 0x00000042942c723c */ /* 0x040fe4000008102c */
[----:B------:R-:W-:Y:S04]  /*2bf70*/  LDSM.16.M88.4 R180, [R203+UR10+0xb080] ;  /* 0x00b0800acbb4783b */ /* 0x000fe80008000200 */
[----:B------:R-:W-:Y:S01]  /*2bf80*/  HMMA.1688.F32.TF32 R40, R148, R110, R224 ;  /* 0x0000006e9428723c */ /* 0x000fe200000810e0 */
[----:B------:R-:W-:Y:S05]  /*2bf90*/  LDSM.16.M88.4 R188, [R203+UR10+0xd080] ;  /* 0x00d0800acbbc783b */ /* 0x000fea0008000200 */
[----:B-1----:R-:W-:Y:S01]  /*2bfa0*/  HMMA.1688.F32.TF32 R28, R4, R156, R120 ;  /* 0x0000009c041c723c */ /* 0x002fe20000081078 */
[----:B------:R1:W-:Y:S01]  /*2bfb0*/  STL [R1+0x1234], R94 ;  /* 0x0012345e01007387 */ /* 0x0003e20000100800 */
[----:B------:R-:W-:-:S03]  /*2bfc0*/  IMAD.MOV.U32 R3, RZ, RZ, R21 ;  /* 0x000000ffff037224 */ /* 0x000fc600078e0015 */
[----:B------:R2:W-:Y:S01]  /*2bfd0*/  STL [R1+0x1230], R95 ;  /* 0x0012305f01007387 */ /* 0x0005e20000100800 */
[----:B------:R-:W-:Y:S02]  /*2bfe0*/  IMAD.MOV.U32 R158, RZ, RZ, R72 ;  /* 0x000000ffff9e7224 */ /* 0x000fe400078e0048 */
[----:B------:R-:W-:Y:S01]  /*2bff0*/  IMAD.MOV.U32 R159, RZ, RZ, R73 ;  /* 0x000000ffff9f7224 */ /* 0x000fe200078e0049 */
[----:B------:R-:W-:Y:S01]  /*2c000*/  LDSM.16.M88.4 R64, [R203+UR10+0x5080] ;  /* 0x0050800acb40783b */ /* 0x000fe20008000200 */
[----:B------:R-:W-:Y:S02]  /*2c010*/  IMAD.MOV.U32 R72, RZ, RZ, R0 ;  /* 0x000000ffff487224 */ /* 0x000fe400078e0000 */
[----:B-1----:R-:W-:Y:S02]  /*2c020*/  IMAD.MOV.U32 R94, RZ, RZ, R74 ;  /* 0x000000ffff5e7224 */ /* 0x002fe400078e004a */
[----:B------:R-:W-:Y:S01]  /*2c030*/  IMAD.MOV.U32 R73, RZ, RZ, R2 ;  /* 0x000000ffff497224 */ /* 0x000fe200078e0002 */
[----:B--2---:R-:W-:-:S08]  /*2c040*/  MOV R95, R75 ;  /* 0x0000004b005f7202 */ /* 0x004fd00000000f00 */
[----:B------:R-:W-:Y:S04]  /*2c050*/  STL.64 [R1+0xe0], R28 ;  /* 0x0000e01c01007387 */ /* 0x000fe80000100a00 */
[----:B------:R-:W-:Y:S04]  /*2c060*/  STL.64 [R1+0xe8], R30 ;  /* 0x0000e81e01007387 */ /* 0x000fe80000100a00 */
[----:B------:R-:W-:Y:S04]  /*2c070*/  STL.64 [R1+0x138], R22 ;  /* 0x0001381601007387 */ /* 0x000fe80000100a00 */
[----:B------:R-:W-:Y:S04]  /*2c080*/  STL [R1+0x117c], R252 ;  /* 0x00117cfc01007387 */ /* 0x000fe80000100800 */
[----:B------:R-:W-:Y:S01]  /*2c090*/  STL [R1+0x1178], R3 ;  /* 0x0011780301007387 */ /* 0x000fe20000100800 */
[----:B------:R-:W-:-:S03]  /*2c0a0*/  IMAD.MOV.U32 R74, RZ, RZ, R12 ;  /* 0x000000ffff4a7224 */ /* 0x000fc600078e000c */
[----:B------:R-:W2:Y:S01]  /*2c0b0*/  LDL.LU R114, [R1+0x2c8] ;  /* 0x0002c80001727983 */ /* 0x000ea20000300800 */
[----:B------:R-:W-:-:S03]  /*2c0c0*/  IMAD.MOV.U32 R75, RZ, RZ, R13 ;  /* 0x000000ffff4b7224 */ /* 0x000fc600078e000d */
[----:B------:R-:W2:Y:S04]  /*2c0d0*/  LDL.LU R115, [R1+0x2cc] ;  /* 0x0002cc0001737983 */ /* 0x000ea80000300800 */
[----:B------:R-:W3:Y:S04]  /*2c0e0*/  LDL.LU R0, [R1+0x1254] ;  /* 0x0012540001007983 */ /* 0x000ee80000300800 */
[----:B------:R-:W4:Y:S04]  /*2c0f0*/  LDL.LU R2, [R1+0x1250] ;  /* 0x0012500001027983 */ /* 0x000f280000300800 */
[----:B------:R-:W5:Y:S04]  /*2c100*/  LDL.LU R12, [R1+0x124c] ;  /* 0x00124c00010c7983 */ /* 0x000f680000300800 */
[----:B------:R-:W2:Y:S04]  /*2c110*/  LDL.LU R13, [R1+0x1248] ;  /* 0x00124800010d7983 */ /* 0x000ea80000300800 */
[----:B------:R-:W2:Y:S04]  /*2c120*/  LDL.LU R124, [R1+0x1f0] ;  /* 0x0001f000017c7983 */ /* 0x000ea80000300800 */
[----:B------:R-:W2:Y:S04]  /*2c130*/  LDL.LU R125, [R1+0x1f4] ;  /* 0x0001f400017d7983 */ /* 0x000ea80000300800 */
[----:B------:R-:W2:Y:S04]  /*2c140*/  LDL.LU R126, [R1+0x1f8] ;  /* 0x0001f800017e7983 */ /* 0x000ea80000300800 */
[----:B------:R-:W2:Y:S04]  /*2c150*/  LDL.LU R127, [R1+0x1fc] ;  /* 0x0001fc00017f7983 */ /* 0x000ea80000300800 */
[----:B------:R-:W-:Y:S01]  /*2c160*/  LDSM.16.M88.4 R20, [R203+UR10+0x3080] ;  /* 0x0030800acb14783b */ /* 0x000fe20008000200 */
[C---:B------:R-:W-:Y:S03]  /*2c170*/  HMMA.1688.F32.TF32 R52, R148.reuse, R54, R220 ;  /* 0x000000369434723c */ /* 0x040fe600000810dc */
[----:B------:R-:W1:Y:S03]  /*2c180*/  LDSM.16.M88.4 R28, [R203+UR10+0x4080] ;  /* 0x0040800acb1c783b */ /* 0x000e660008000200 */
[C---:B------:R-:W-:Y:S06]  /*2c190*/  HMMA.1688.F32.TF32 R56, R148.reuse, R58, R216 ;  /* 0x0000003a9438723c */ /* 0x040fec00000810d8 */
[C---:B------:R-:W-:Y:S06]  /*2c1a0*/  HMMA.1688.F32.TF32 R60, R148.reuse, R62, R212 ;  /* 0x0000003e943c723c */ /* 0x040fec00000810d4 */
[C---:B------:R-:W-:Y:S06]  /*2c1b0*/  HMMA.1688.F32.TF32 R68, R148.reuse, R70, R208 ;  /* 0x000000469444723c */ /* 0x040fec00000810d0 */
[C---:B------:R-:W-:Y:S06]  /*2c1c0*/  HMMA.1688.F32.TF32 R84, R148.reuse, R86, R196 ;  /* 0x000000569454723c */ /* 0x040fec00000810c4 */
[C---:B------:R-:W-:Y:S06]  /*2c1d0*/  HMMA.1688.F32.TF32 R88, R148.reuse, R14, R88 ;  /* 0x0000000e9458723c */ /* 0x040fec0000081058 */
[C---:B------:R-:W-:Y:S06]  /*2c1e0*/  HMMA.1688.F32.TF32 R132, R148.reuse, R134, R184 ;  /* 0x000000869484723c */ /* 0x040fec00000810b8 */
[----:B------:R-:W-:Y:S01]  /*2c1f0*/  HMMA.1688.F32.TF32 R8, R148, R10, R160 ;  /* 0x0000000a9408723c */ /* 0x000fe200000810a0 */
[----:B------:R-:W1:Y:S04]  /*2c200*/  LDSM.16.M88.4 R148, [R203+UR10+0x6080] ;  /* 0x0060800acb94783b */ /* 0x000e680008000200 */
[----:B------:R-:W1:Y:S01]  /*2c210*/  LDSM.16.M88.4 R160, [R203+UR10+0x8080] ;  /* 0x0080800acba0783b */ /* 0x000e620008000200 */
[----:B------:R-:W-:Y:S01]  /*2c220*/  IMAD.MOV.U32 R120, RZ, RZ, R171 ;  /* 0x000000ffff787224 */ /* 0x000fe200078e00ab */
[----:B------:R-:W-:Y:S01]  /*2c230*/  MOV R121, R170 ;  /* 0x000000aa00797202 */ /* 0x000fe20000000f00 */
[----:B------:R-:W-:-:S02]  /*2c240*/  IMAD.MOV.U32 R122, RZ, RZ, R169 ;  /* 0x000000ffff7a7224 */ /* 0x000fc400078e00a9 */
[----:B------:R-:W-:Y:S01]  /*2c250*/  IMAD.MOV.U32 R123, RZ, RZ, R168 ;  /* 0x000000ffff7b7224 */ /* 0x000fe200078e00a8 */
[C---:B-1----:R-:W-:Y:S01]  /*2c260*/  HMMA.1688.F32.TF32 R204, R164.reuse, R28, R244 ;  /* 0x0000001ca4cc723c */ /* 0x042fe200000810f4 */
[----:B------:R-:W1:Y:S04]  /*2c270*/  LDSM.16.M88.4 R184, [R203+UR10+0xc080] ;  /* 0x00c0800acbb8783b */ /* 0x000e680008000200 */
[----:B------:R-:W1:Y:S01]  /*2c280*/  LDSM.16.M88.4 R196, [R203+UR10+0xe080] ;  /* 0x00e0800acbc4783b */ /* 0x000e620008000200 */
[C---:B------:R-:W-:Y:S03]  /*2c290*/  HMMA.1688.F32.TF32 R168, R164.reuse, R20, R248 ;  /* 0x00000014a4a8723c */ /* 0x040fe600000810f8 */
[----:B------:R-:W1:Y:S03]  /*2c2a0*/  LDSM.16.M88.4 R200, [R203+UR10+0xf080] ;  /* 0x00f0800acbc8783b */ /* 0x000e660008000200 */
[C---:B------:R-:W-:Y:S06]  /*2c2b0*/  HMMA.1688.F32.TF32 R208, R164.reuse, R64, R240 ;  /* 0x00000040a4d0723c */ /* 0x040fec00000810f0 */
[C---:B------:R-:W-:Y:S06]  /*2c2c0*/  HMMA.1688.F32.TF32 R216, R164.reuse, R152, R128 ;  /* 0x00000098a4d8723c */ /* 0x040fec0000081080 */
[C---:B------:R-:W-:Y:S06]  /*2c2d0*/  HMMA.1688.F32.TF32 R212, R164.reuse, R148, R236 ;  /* 0x00000094a4d4723c */ /* 0x040fec00000810ec */
[C---:B------:R-:W-:Y:S06]  /*2c2e0*/  HMMA.1688.F32.TF32 R220, R164.reuse, R160, R96 ;  /* 0x000000a0a4dc723c */ /* 0x040fec0000081060 */
[C---:B------:R-:W-:Y:S06]  /*2c2f0*/  HMMA.1688.F32.TF32 R224, R164.reuse, R172, R100 ;  /* 0x000000aca4e0723c */ /* 0x040fec0000081064 */
[----:B------:R-:W-:Y:S01]  /*2c300*/  HMMA.1688.F32.TF32 R240, R164, R176, R104 ;  /* 0x000000b0a4f0723c */ /* 0x000fe20000081068 */
[----:B------:R-:W-:Y:S05]  /*2c310*/  STL.64 [R1+0x11a8], R170 ;  /* 0x0011a8aa01007387 */ /* 0x000fea0000100a00 */
[----:B------:R-:W-:Y:S01]  /*2c320*/  HMMA.1688.F32.TF32 R244, R16, R116, R120 ;  /* 0x0000007410f4723c */ /* 0x000fe20000081078 */
[----:B------:R1:W-:Y:S04]  /*2c330*/  STL.64 [R1+0x11a0], R168 ;  /* 0x0011a0a801007387 */ /* 0x0003e80000100a00 */
[----:B------:R-:W-:Y:S04]  /*2c340*/  STL.64 [R1+0x11b8], R206 ;  /* 0x0011b8ce01007387 */ /* 0x000fe80000100a00 */
[----:B------:R-:W-:Y:S04]  /*2c350*/  STL.64 [R1+0x11b0], R204 ;  /* 0x0011b0cc01007387 */ /* 0x000fe80000100a00 */
[----:B------:R-:W-:Y:S04]  /*2c360*/  STL.64 [R1+0x11c8], R210 ;  /* 0x0011c8d201007387 */ /* 0x000fe80000100a00 */
[----:B------:R-:W-:Y:S04]  /*2c370*/  STL.64 [R1+0x11c0], R208 ;  /* 0x0011c0d001007387 */ /* 0x000fe80000100a00 */
[----:B------:R-:W-:Y:S04]  /*2c380*/  STL.64 [R1+0x11d8], R214 ;  /* 0x0011d8d601007387 */ /* 0x000fe80000100a00 */
[----:B------:R-:W-:Y:S04]  /*2c390*/  STL.64 [R1+0x11d0], R212 ;  /* 0x0011d0d401007387 */ /* 0x000fe80000100a00 */
[----:B------:R-:W2:Y:S04]  /*2c3a0*/  LDL.LU R238, [R1+0xd34] ;  /* 0x000d340001ee7983 */ /* 0x000ea80000300800 */
[----:B------:R-:W2:Y:S04]  /*2c3b0*/  LDL.LU R239, [R1+0xd38] ;  /* 0x000d380001ef7983 */ /* 0x000ea80000300800 */
[----:B------:R-:W-:Y:S04]  /*2c3c0*/  STL.64 [R1+0x11e8], R218 ;  /* 0x0011e8da01007387 */ /* 0x000fe80000100a00 */
[----:B------:R-:W-:Y:S04]  /*2c3d0*/  STL.64 [R1+0x11e0], R216 ;  /* 0x0011e0d801007387 */ /* 0x000fe80000100a00 */
[----:B------:R-:W-:Y:S04]  /*2c3e0*/  STL.64 [R1+0x11f8], R222 ;  /* 0x0011f8de01007387 */ /* 0x000fe80000100a00 */
[----:B------:R-:W-:Y:S04]  /*2c3f0*/  STL.64 [R1+0x11f0], R220 ;  /* 0x0011f0dc01007387 */ /* 0x000fe80000100a00 */
[----:B------:R-:W-:Y:S04]  /*2c400*/  STL.64 [R1+0x1208], R226 ;  /* 0x001208e201007387 */ /* 0x000fe80000100a00 */
[----:B------:R2:W-:Y:S04]  /*2c410*/  STL.64 [R1+0x1200], R224 ;  /* 0x001200e001007387 */ /* 0x0005e80000100a00 */
[----:B------:R-:W-:Y:S04]  /*2c420*/  STL.64 [R1+0x1218], R242 ;  /* 0x001218f201007387 */ /* 0x000fe80000100a00 */
[----:B------:R2:W-:Y:S01]  /*2c430*/  STL.64 [R1+0x1210], R240 ;  /* 0x001210f001007387 */ /* 0x0005e20000100a00 */
[----:B-1----:R-:W-:-:S02]  /*2c440*/  IMAD.MOV.U32 R169, RZ, RZ, R109 ;  /* 0x000000ffffa97224 */ /* 0x002fc400078e006d */
[----:B------:R-:W-:Y:S02]  /*2c450*/  IMAD.MOV.U32 R170, RZ, RZ, R108 ;  /* 0x000000ffffaa7224 */ /* 0x000fe400078e006c */
[----:B---3--:R-:W-:Y:S01]  /*2c460*/  IMAD.MOV.U32 R251, RZ, RZ, R0 ;  /* 0x000000fffffb7224 */ /* 0x008fe200078e0000 */
[----:B----4-:R-:W-:Y:S01]  /*2c470*/  MOV R250, R2 ;  /* 0x0000000200fa7202 */ /* 0x010fe20000000f00 */
[----:B-----5:R-:W-:Y:S02]  /*2c480*/  IMAD.MOV.U32 R249, RZ, RZ, R12 ;  /* 0x000000fffff97224 */ /* 0x020fe400078e000c */
[----:B--2---:R-:W-:-:S07]  /*2c490*/  IMAD.MOV.U32 R248, RZ, RZ, R13 ;  /* 0x000000fffff87224 */ /* 0x004fce00078e000d */
[C---:B------:R-:W-:Y:S06]  /*2c4a0*/  HMMA.1688.F32.TF32 R128, R192.reuse, R116, R248 ;  /* 0x00000074c080723c */ /* 0x040fec00000810f8 */
[----:B------:R-:W-:-:S15]  /*2c4b0*/  HMMA.1688.F32.TF32 R124, R192, R20, R124 ;  /* 0x00000014c07c723c */ /* 0x000fde000008107c */
[----:B------:R-:W-:-:S02]  /*2c4c0*/  NOP ;  /* 0x0000000000007918 */ /* 0x000fc40000000000 */
        /* <DEDUP_REMOVED lines=11> */
[----:B------:R1:W-:Y:S04]  /*2c580*/  STL [R1+0x1190], R127 ;  /* 0x0011907f01007387 */ /* 0x0003e80000100800 */
[----:B------:R-:W2:Y:S04]  /*2c590*/  LDL.LU R168, [R1+0x200] ;  /* 0x0002000001a87983 */ /* 0x000ea80000300800 */
[----:B------:R-:W3:Y:S04]  /*2c5a0*/  LDL.LU R109, [R1+0x1244] ;  /* 0x00124400016d7983 */ /* 0x000ee80000300800 */
[----:B------:R-:W3:Y:S04]  /*2c5b0*/  LDL.LU R108, [R1+0x1240] ;  /* 0x00124000016c7983 */ /* 0x000ee80000300800 */
[----:B------:R-:W2:Y:S04]  /*2c5c0*/  LDL.LU R171, [R1+0x20c] ;  /* 0x00020c0001ab7983 */ /* 0x000ea80000300800 */
[----:B------:R-:W4:Y:S04]  /*2c5d0*/  LDL.LU R224, [R1+0x210] ;  /* 0x0002100001e07983 */ /* 0x000f280000300800 */
[----:B------:R-:W4:Y:S04]  /*2c5e0*/  LDL.LU R225, [R1+0x214] ;  /* 0x0002140001e17983 */ /* 0x000f280000300800 */
[----:B------:R-:W4:Y:S04]  /*2c5f0*/  LDL.LU R226, [R1+0x218] ;  /* 0x0002180001e27983 */ /* 0x000f280000300800 */
[----:B------:R-:W4:Y:S04]  /*2c600*/  LDL.LU R227, [R1+0x21c] ;  /* 0x00021c0001e37983 */ /* 0x000f280000300800 */
[----:B------:R-:W3:Y:S04]  /*2c610*/  LDL.LU R110, [R1+0x2b8] ;  /* 0x0002b800016e7983 */ /* 0x000ee80000300800 */
[----:B------:R-:W3:Y:S04]  /*2c620*/  LDL.LU R111, [R1+0x2bc] ;  /* 0x0002bc00016f7983 */ /* 0x000ee80000300800 */
[----:B------:R-:W5:Y:S04]  /*2c630*/  LDL.LU R212, [R1+0x2a0] ;  /* 0x0002a00001d47983 */ /* 0x000f680000300800 */
[----:B------:R-:W5:Y:S04]  /*2c640*/  LDL.LU R213, [R1+0x2a4] ;  /* 0x0002a40001d57983 */ /* 0x000f680000300800 */
[----:B------:R-:W5:Y:S04]  /*2c650*/  LDL.LU R214, [R1+0x2a8] ;  /* 0x0002a80001d67983 */ /* 0x000f680000300800 */
[----:B------:R-:W5:Y:S04]  /*2c660*/  LDL.LU R215, [R1+0x2ac] ;  /* 0x0002ac0001d77983 */ /* 0x000f680000300800 */
[----:B------:R-:W2:Y:S04]  /*2c670*/  LDL.LU R240, [R1+0x230] ;  /* 0x0002300001f07983 */ /* 0x000ea80000300800 */
[----:B------:R-:W2:Y:S04]  /*2c680*/  LDL.LU R241, [R1+0x234] ;  /* 0x0002340001f17983 */ /* 0x000ea80000300800 */
[----:B------:R-:W2:Y:S04]  /*2c690*/  LDL.LU R242, [R1+0x238] ;  /* 0x0002380001f27983 */ /* 0x000ea80000300800 */
[----:B------:R-:W2:Y:S04]  /*2c6a0*/  LDL.LU R243, [R1+0x23c] ;  /* 0x00023c0001f37983 */ /* 0x000ea80000300800 */
[----:B------:R-:W4:Y:S04]  /*2c6b0*/  LDL.LU R208, [R1+0x290] ;  /* 0x0002900001d07983 */ /* 0x000f280000300800 */
[----:B------:R-:W4:Y:S04]  /*2c6c0*/  LDL.LU R209, [R1+0x294] ;  /* 0x0002940001d17983 */ /* 0x000f280000300800 */
[----:B------:R-:W4:Y:S04]  /*2c6d0*/  LDL.LU R210, [R1+0x298] ;  /* 0x0002980001d27983 */ /* 0x000f280000300800 */
[----:B------:R-:W4:Y:S01]  /*2c6e0*/  LDL.LU R211, [R1+0x29c] ;  /* 0x00029c0001d37983 */ /* 0x000f220000300800 */
[----:B------:R-:W-:Y:S03]  /*2c6f0*/  HMMA.1688.F32.TF32 R120, R192, R28, R72 ;  /* 0x0000001cc078723c */ /* 0x000fe60000081048 */
[----:B------:R-:W3:Y:S04]  /*2c700*/  LDL.LU R204, [R1+0x280] ;  /* 0x0002800001cc7983 */ /* 0x000ee80000300800 */
[----:B------:R-:W3:Y:S04]  /*2c710*/  LDL.LU R205, [R1+0x284] ;  /* 0x0002840001cd7983 */ /* 0x000ee80000300800 */
[----:B------:R-:W3:Y:S01]  /*2c720*/  LDL.LU R206, [R1+0x288] ;  /* 0x0002880001ce7983 */ /* 0x000ee20000300800 */
[C---:B------:R-:W-:Y:S03]  /*2c730*/  HMMA.1688.F32.TF32 R12, R164.reuse, R180, R76 ;  /* 0x000000b4a40c723c */ /* 0x040fe6000008104c */
[----:B------:R-:W3:Y:S04]  /*2c740*/  LDL.LU R207, [R1+0x28c] ;  /* 0x00028c0001cf7983 */ /* 0x000ee80000300800 */
[----:B------:R-:W2:Y:S01]  /*2c750*/  LDL.LU R72, [R1+0x260] ;  /* 0x0002600001487983 */ /* 0x000ea20000300800 */
[C---:B------:R-:W-:Y:S03]  /*2c760*/  HMMA.1688.F32.TF32 R136, R164.reuse, R184, R136 ;  /* 0x000000b8a488723c */ /* 0x040fe60000081088 */
[----:B------:R-:W2:Y:S03]  /*2c770*/  LDL.LU R73, [R1+0x264] ;  /* 0x0002640001497983 */ /* 0x000ea60000300800 */
[C---:B------:R-:W-:Y:S01]  /*2c780*/  HMMA.1688.F32.TF32 R140, R164.reuse, R188, R140 ;  /* 0x000000bca48c723c */ /* 0x040fe2000008108c */
[----:B------:R-:W2:Y:S04]  /*2c790*/  LDL.LU R74, [R1+0x268] ;  /* 0x00026800014a7983 */ /* 0x000ea80000300800 */
[----:B------:R-:W2:Y:S01]  /*2c7a0*/  LDL.LU R75, [R1+0x26c] ;  /* 0x00026c00014b7983 */ /* 0x000ea20000300800 */
[C---:B------:R-:W-:Y:S01]  /*2c7b0*/  HMMA.1688.F32.TF32 R144, R164.reuse, R196, R144 ;  /* 0x000000c4a490723c */ /* 0x040fe20000081090 */
[----:B------:R-:W-:Y:S01]  /*2c7c0*/  MOV R232, R231 ;  /* 0x000000e700e87202 */ /* 0x000fe20000000f00 */
[----:B------:R-:W-:Y:S01]  /*2c7d0*/  IMAD.MOV.U32 R233, RZ, RZ, R230 ;  /* 0x000000ffffe97224 */ /* 0x000fe200078e00e6 */
[----:B------:R-:W-:Y:S03]  /*2c7e0*/  LDS R236, [R238+UR7+0x23880] ;  /* 0x02388007eeec7984 */ /* 0x000fe60008000800 */
[----:B------:R-:W-:Y:S01]  /*2c7f0*/  HMMA.1688.F32.TF32 R164, R164, R200, R24 ;  /* 0x000000c8a4a4723c */ /* 0x000fe20000081018 */
        /* <DEDUP_REMOVED lines=12> */
[----:B------:R-:W1:Y:S04]  /*2c8c0*/  LDL.LU R220, [R1+0x1c0] ;  /* 0x0001c00001dc7983 */ /* 0x000e680000300800 */
[----:B------:R-:W1:Y:S04]  /*2c8d0*/  LDL.LU R221, [R1+0x1c4] ;  /* 0x0001c40001dd7983 */ /* 0x000e680000300800 */
[----:B------:R-:W1:Y:S04]  /*2c8e0*/  LDL.LU R222, [R1+0x1c8] ;  /* 0x0001c80001de7983 */ /* 0x000e680000300800 */
[----:B------:R-:W1:Y:S04]  /*2c8f0*/  LDL.LU R223, [R1+0x1cc] ;  /* 0x0001cc0001df7983 */ /* 0x000e680000300800 */
[----:B------:R-:W2:Y:S04]  /*2c900*/  LDL.LU R216, [R1+0x1b0] ;  /* 0x0001b00001d87983 */ /* 0x000ea80000300800 */
[----:B------:R-:W2:Y:S04]  /*2c910*/  LDL.LU R217, [R1+0x1b4] ;  /* 0x0001b40001d97983 */ /* 0x000ea80000300800 */
[----:B------:R-:W2:Y:S04]  /*2c920*/  LDL.LU R218, [R1+0x1b8] ;  /* 0x0001b80001da7983 */ /* 0x000ea80000300800 */
[----:B------:R-:W2:Y:S01]  /*2c930*/  LDL.LU R219, [R1+0x1bc] ;  /* 0x0001bc0001db7983 */ /* 0x000ea20000300800 */
[----:B------:R-:W-:-:S02]  /*2c940*/  IMAD.MOV.U32 R234, RZ, RZ, R229 ;  /* 0x000000ffffea7224 */ /* 0x000fc400078e00e5 */
[----:B------:R-:W-:Y:S01]  /*2c950*/  IMAD.MOV.U32 R235, RZ, RZ, R228 ;  /* 0x000000ffffeb7224 */ /* 0x000fe200078e00e4 */
[C---:B------:R-:W-:Y:S01]  /*2c960*/  HMMA.1688.F32.TF32 R32, R4.reuse, R116, R32 ;  /* 0x000000740420723c */ /* 0x040fe20000081020 */
[----:B------:R-:W-:Y:S05]  /*2c970*/  LDS R237, [R239+UR7+0x23880] ;  /* 0x02388007efed7984 */ /* 0x000fea0008000800 */
        /* <DEDUP_REMOVED lines=13> */
[----:B------:R-:W-:Y:S01]  /*2ca50*/  HMMA.1688.F32.TF32 R4, R16, R20, R232 ;  /* 0x000000141004723c */ /* 0x000fe200000810e8 */
[----:B------:R-:W-:Y:S04]  /*2ca60*/  LDS R232, [R238+UR7+0x23800] ;  /* 0x02380007eee87984 */ /* 0x000fe80008000800 */
[----:B------:R-:W-:Y:S01]  /*2ca70*/  LDS R234, [R238+UR7+0x23c00] ;  /* 0x023c0007eeea7984 */ /* 0x000fe20008000800 */
[C---:B------:R-:W-:Y:S03]  /*2ca80*/  HMMA.1688.F32.TF32 R112, R192.reuse, R64, R112 ;  /* 0x00000040c070723c */ /* 0x040fe60000081070 */
[----:B------:R-:W-:Y:S04]  /*2ca90*/  LDS R233, [R239+UR7+0x23800] ;  /* 0x02380007efe97984 */ /* 0x000fe80008000800 */
[----:B------:R-:W1:Y:S04]  /*2caa0*/  LDS R235, [R239+UR7+0x23c00] ;  /* 0x023c0007efeb7984 */ /* 0x000e680008000800 */
[----:B------:R-:W-:Y:S04]  /*2cab0*/  LDS R238, [R238+UR7+0x23c80] ;  /* 0x023c8007eeee7984 */ /* 0x000fe80008000800 */
[----:B------:R-:W1:Y:S01]  /*2cac0*/  LDS R239, [R239+UR7+0x23c80] ;  /* 0x023c8007efef7984 */ /* 0x000e620008000800 */
[C---:B-----5:R-:W-:Y:S03]  /*2cad0*/  HMMA.1688.F32.TF32 R104, R192.reuse, R152, R212 ;  /* 0x00000098c068723c */ /* 0x060fe600000810d4 */
[----:B------:R-:W5:Y:S04]  /*2cae0*/  LDL.LU R212, [R1+0x30] ;  /* 0x0000300001d47983 */ /* 0x000f680000300800 */
[----:B------:R-:W5:Y:S04]  /*2caf0*/  LDL.LU R213, [R1+0x34] ;  /* 0x0000340001d57983 */ /* 0x000f680000300800 */
[----:B------:R-:W5:Y:S04]  /*2cb00*/  LDL.LU R214, [R1+0x38] ;  /* 0x0000380001d67983 */ /* 0x000f680000300800 */
[----:B------:R-:W5:Y:S01]  /*2cb10*/  LDL.LU R215, [R1+0x3c] ;  /* 0x00003c0001d77983 */ /* 0x000f620000300800 */
[C---:B----4-:R-:W-:Y:S03]  /*2cb20*/  HMMA.1688.F32.TF32 R100, R192.reuse, R160, R208 ;  /* 0x000000a0c064723c */ /* 0x050fe600000810d0 */
[----:B------:R-:W4:Y:S04]  /*2cb30*/  LDL.LU R208, [R1+0x40] ;  /* 0x0000400001d07983 */ /* 0x000f280000300800 */
[----:B------:R-:W4:Y:S04]  /*2cb40*/  LDL.LU R209, [R1+0x44] ;  /* 0x0000440001d17983 */ /* 0x000f280000300800 */
[----:B------:R-:W4:Y:S04]  /*2cb50*/  LDL.LU R210, [R1+0x48] ;  /* 0x0000480001d27983 */ /* 0x000f280000300800 */
[----:B------:R-:W4:Y:S01]  /*2cb60*/  LDL.LU R211, [R1+0x4c] ;  /* 0x00004c0001d37983 */ /* 0x000f220000300800 */
[----:B------:R-:W-:Y:S01]  /*2cb70*/  IMAD.MOV.U32 R0, RZ, RZ, R4 ;  /* 0x000000ffff007224 */ /* 0x000fe200078e0004 */
[----:B------:R-:W-:Y:S01]  /*2cb80*/  MOV R156, R7 ;  /* 0x00000007009c7202 */ /* 0x000fe20000000f00 */
[----:B---3--:R-:W-:Y:S01]  /*2cb90*/  HMMA.1688.F32.TF32 R96, R192, R172, R204 ;  /* 0x000000acc060723c */ /* 0x008fe200000810cc */
[----:B------:R-:W-:Y:S01]  /*2cba0*/  IMAD.MOV.U32 R2, RZ, RZ, R5 ;  /* 0x000000ffff027224 */ /* 0x000fe200078e0005 */
[----:B------:R-:W3:Y:S01]  /*2cbb0*/  LDL.LU R204, [R1+0x50] ;  /* 0x0000500001cc7983 */ /* 0x000ee20000300800 */
[----:B------:R-:W-:-:S03]  /*2cbc0*/  IMAD.MOV.U32 R157, RZ, RZ, R6 ;  /* 0x000000ffff9d7224 */ /* 0x000fc600078e0006 */
[----:B------:R-:W3:Y:S01]  /*2cbd0*/  LDL.LU R205, [R1+0x54] ;  /* 0x0000540001cd7983 */ /* 0x000ee20000300800 */
[C---:B------:R-:W-:Y:S03]  /*2cbe0*/  HMMA.1688.F32.TF32 R108, R192.reuse, R148, R108 ;  /* 0x00000094c06c723c */ /* 0x040fe6000008106c */
[----:B------:R-:W3:Y:S04]  /*2cbf0*/  LDL.LU R206, [R1+0x58] ;  /* 0x0000580001ce7983 */ /* 0x000ee80000300800 */
[----:B------:R-:W3:Y:S01]  /*2cc00*/  LDL.LU R207, [R1+0x5c] ;  /* 0x00005c0001cf7983 */ /* 0x000ee20000300800 */
[C---:B--2---:R-:W-:Y:S06]  /*2cc10*/  HMMA.1688.F32.TF32 R72, R192.reuse, R176, R72 ;  /* 0x000000b0c048723c */ /* 0x044fec0000081048 */
[C---:B------:R-:W-:Y:S06]  /*2cc20*/  HMMA.1688.F32.TF32 R8, R192.reuse, R180, R24 ;  /* 0x000000b4c008723c */ /* 0x040fec0000081018 */
[C---:B------:R-:W-:Y:S06]  /*2cc30*/  HMMA.1688.F32.TF32 R24, R192.reuse, R188, R240 ;  /* 0x000000bcc018723c */ /* 0x040fec00000810f0 */
[C---:B------:R-:W-:Y:S06]  /*2cc40*/  HMMA.1688.F32.TF32 R4, R192.reuse, R184, R76 ;  /* 0x000000b8c004723c */ /* 0x040fec000008104c */
[C---:B------:R-:W-:Y:S06]  /*2cc50*/  HMMA.1688.F32.TF32 R76, R192.reuse, R196, R224 ;  /* 0x000000c4c04c723c */ /* 0x040fec00000810e0 */
[----:B------:R-:W-:Y:S01]  /*2cc60*/  HMMA.1688.F32.TF32 R192, R192, R200, R168 ;  /* 0x000000c8c0c0723c */ /* 0x000fe200000810a8 */
[----:B------:R-:W2:Y:S04]  /*2cc70*/  LDL.LU R168, [R1+0x1a0] ;  /* 0x0001a00001a87983 */ /* 0x000ea80000300800 */
[----:B------:R-:W2:Y:S04]  /*2cc80*/  LDL.LU R169, [R1+0x1a4] ;  /* 0x0001a40001a97983 */ /* 0x000ea80000300800 */
[----:B------:R-:W2:Y:S04]  /*2cc90*/  LDL.LU R170, [R1+0x1a8] ;  /* 0x0001a80001aa7983 */ /* 0x000ea80000300800 */
[----:B------:R-:W2:Y:S04]  /*2cca0*/  LDL.LU R171, [R1+0x1ac] ;  /* 0x0001ac0001ab7983 */ /* 0x000ea80000300800 */
[----:B------:R-:W2:Y:S01]  /*2ccb0*/  LDL.LU R240, [R1+0x190] ;  /* 0x0001900001f07983 */ /* 0x000ea20000300800 */
[----:B-1----:R-:W-:Y:S03]  /*2ccc0*/  HMMA.1688.F32.TF32 R124, R16, R64, R220 ;  /* 0x00000040107c723c */ /* 0x002fe600000810dc */
[----:B------:R-:W2:Y:S04]  /*2ccd0*/  LDL.LU R241, [R1+0x194] ;  /* 0x0001940001f17983 */ /* 0x000ea80000300800 */
[----:B------:R-:W2:Y:S04]  /*2cce0*/  LDL.LU R242, [R1+0x198] ;  /* 0x0001980001f27983 */ /* 0x000ea80000300800 */
[----:B------:R-:W2:Y:S04]  /*2ccf0*/  LDL.LU R243, [R1+0x19c] ;  /* 0x00019c0001f37983 */ /* 0x000ea80000300800 */
[----:B------:R-:W2:Y:S04]  /*2cd00*/  LDL.LU R224, [R1+0x180] ;  /* 0x0001800001e07983 */ /* 0x000ea80000300800 */
[----:B------:R-:W2:Y:S04]  /*2cd10*/  LDL.LU R225, [R1+0x184] ;  /* 0x0001840001e17983 */ /* 0x000ea80000300800 */
[----:B------:R-:W2:Y:S01]  /*2cd20*/  LDL.LU R226, [R1+0x188] ;  /* 0x0001880001e27983 */ /* 0x000ea20000300800 */
[----:B------:R-:W-:Y:S01]  /*2cd30*/  IMAD.MOV.U32 R128, RZ, RZ, R124 ;  /* 0x000000ffff807224 */ /* 0x000fe200078e007c */
[----:B------:R-:W-:Y:S01]  /*2cd40*/  MOV R130, R126 ;  /* 0x0000007e00827202 */ /* 0x000fe20000000f00 */
[----:B------:R-:W-:Y:S01]  /*2cd50*/  IMAD.MOV.U32 R129, RZ, RZ, R125 ;  /* 0x000000ffff817224 */ /* 0x000fe200078e007d */
[----:B------:R-:W2:Y:S01]  /*2cd60*/  LDL.LU R227, [R1+0x18c] ;  /* 0x00018c0001e37983 */ /* 0x000ea20000300800 */
[----:B------:R-:W-:-:S02]  /*2cd70*/  IMAD.MOV.U32 R131, RZ, RZ, R127 ;  /* 0x000000ffff837224 */ /* 0x000fc400078e007f */
[----:B------:R-:W-:Y:S01]  /*2cd80*/  HMMA.1688.F32.TF32 R124, R16, R148, R216 ;  /* 0x00000094107c723c */ /* 0x000fe200000810d8 */
[----:B------:R-:W2:Y:S04]  /*2cd90*/  LDL.LU R220, [R1+0x170] ;  /* 0x0001700001dc7983 */ /* 0x000ea80000300800 */
[----:B------:R-:W2:Y:S04]  /*2cda0*/  LDL.LU R221, [R1+0x174] ;  /* 0x0001740001dd7983 */ /* 0x000ea80000300800 */
[----:B------:R-:W2:Y:S04]  /*2cdb0*/  LDL.LU R222, [R1+0x178] ;  /* 0x0001780001de7983 */ /* 0x000ea80000300800 */
[----:B------:R-:W2:Y:S04]  /*2cdc0*/  LDL.LU R223, [R1+0x17c] ;  /* 0x00017c0001df7983 */ /* 0x000ea80000300800 */
[----:B------:R-:W2:Y:S04]  /*2cdd0*/  LDL.LU R216, [R1+0x160] ;  /* 0x0001600001d87983 */ /* 0x000ea80000300800 */
[----:B------:R-:W2:Y:S03]  /*2cde0*/  LDL.LU R217, [R1+0x164] ;  /* 0x0001640001d97983 */ /* 0x000ea60000300800 */
[----:B------:R-:W-:Y:S01]  /*2cdf0*/  IMAD.MOV.U32 R246, RZ, RZ, R124 ;  /* 0x000000fffff67224 */ /* 0x000fe200078e007c */
[----:B------:R-:W-:Y:S01]  /*2ce00*/  MOV R3, R127 ;  /* 0x0000007f00037202 */ /* 0x000fe20000000f00 */
[----:B------:R-:W-:Y:S01]  /*2ce10*/  IMAD.MOV.U32 R247, RZ, RZ, R125 ;  /* 0x000000fffff77224 */ /* 0x000fe200078e007d */
[----:B------:R-:W2:Y:S01]  /*2ce20*/  LDL.LU R218, [R1+0x168] ;  /* 0x0001680001da7983 */ /* 0x000ea20000300800 */
[----:B------:R-:W-:-:S03]  /*2ce30*/  IMAD.MOV.U32 R252, RZ, RZ, R126 ;  /* 0x000000fffffc7224 */ /* 0x000fc600078e007e */
[----:B------:R-:W2:Y:S01]  /*2ce40*/  LDL.LU R219, [R1+0x16c] ;  /* 0x00016c0001db7983 */ /* 0x000ea20000300800 */
[----:B-----5:R-:W-:Y:S03]  /*2ce50*/  HMMA.1688.F32.TF32 R124, R16, R152, R212 ;  /* 0x00000098107c723c */ /* 0x020fe600000810d4 */
[----:B------:R-:W5:Y:S04]  /*2ce60*/  LDL.LU R212, [R1+0x150] ;  /* 0x0001500001d47983 */ /* 0x000f680000300800 */
[----:B------:R-:W5:Y:S04]  /*2ce70*/  LDL.LU R213, [R1+0x154] ;  /* 0x0001540001d57983 */ /* 0x000f680000300800 */
[----:B------:R-:W5:Y:S04]  /*2ce80*/  LDL.LU R214, [R1+0x158] ;  /* 0x0001580001d67983 */ /* 0x000f680000300800 */
[----:B------:R-:W5:Y:S09]  /*2ce90*/  LDL.LU R215, [R1+0x15c] ;  /* 0x00015c0001d77983 */ /* 0x000f720000300800 */
[----:B------:R-:W-:-:S02]  /*2cea0*/  IMAD.MOV.U32 R149, RZ, RZ, R124 ;  /* 0x000000ffff957224 */ /* 0x000fc400078e007c */
[----:B------:R-:W-:Y:S02]  /*2ceb0*/  IMAD.MOV.U32 R148, RZ, RZ, R125 ;  /* 0x000000ffff947224 */ /* 0x000fe400078e007d */
[----:B------:R-:W-:Y:S02]  /*2cec0*/  IMAD.MOV.U32 R117, RZ, RZ, R126 ;  /* 0x000000ffff757224 */ /* 0x000fe400078e007e */
[----:B------:R-:W-:Y:S02]  /*2ced0*/  IMAD.MOV.U32 R116, RZ, RZ, R127 ;  /* 0x000000ffff747224 */ /* 0x000fe400078e007f */
[----:B----4-:R-:W-:-:S15]  /*2cee0*/  HMMA.1688.F32.TF32 R124, R16, R160, R208 ;  /* 0x000000a0107c723c */ /* 0x010fde00000810d0 */
[----:B------:R-:W-:-:S09]  /*2cef0*/  NOP ;  /* 0x0000000000007918 */ /* 0x000fd20000000000 */
[----:B------:R-:W-:Y:S01]  /*2cf00*/  MOV R161, R124 ;  /* 0x0000007c00a17202 */ /* 0x000fe20000000f00 */
[----:B------:R-:W-:Y:S02]  /*2cf10*/  IMAD.MOV.U32 R160, RZ, RZ, R125 ;  /* 0x000000ffffa07224 */ /* 0x000fe400078e007d */
[----:B------:R-:W-:Y:S02]  /*2cf20*/  IMAD.MOV.U32 R153, RZ, RZ, R126 ;  /* 0x000000ffff997224 */ /* 0x000fe400078e007e */
[----:B------:R-:W-:Y:S02]  /*2cf30*/  IMAD.MOV.U32 R152, RZ, RZ, R127 ;  /* 0x000000ffff987224 */ /* 0x000fe400078e007f */
[----:B---3--:R-:W-:-:S15]  /*2cf40*/  HMMA.1688.F32.TF32 R124, R16, R172, R204 ;  /* 0x000000ac107c723c */ /* 0x008fde00000810cc */
[----:B------:R-:W-:-:S09]  /*2cf50*/  NOP ;  /* 0x0000000000007918 */ /* 0x000fd20000000000 */
[----:B------:R-:W-:Y:S01]  /*2cf60*/  IMAD.MOV.U32 R173, RZ, RZ, R126 ;  /* 0x000000ffffad7224 */ /* 0x000fe200078e007e */
[----:B--2---:R-:W-:Y:S01]  /*2cf70*/  HMMA.1688.F32.TF32 R168, R16, R176, R168 ;  /* 0x000000b010a8723c */ /* 0x004fe200000810a8 */
[----:B------:R-:W-:-:S15]  /*2cf80*/  IMAD.MOV.U32 R172, RZ, RZ, R127 ;  /* 0x000000ffffac7224 */ /* 0x000fde00078e007f */
[----:B------:R-:W-:-:S08]  /*2cf90*/  NOP ;  /* 0x0000000000007918 */ /* 0x000fd00000000000 */
[----:B------:R-:W-:Y:S01]  /*2cfa0*/  IMAD.MOV.U32 R126, RZ, RZ, R168 ;  /* 0x000000ffff7e7224 */ /* 0x000fe200078e00a8 */
[----:B------:R-:W-:Y:S01]  /*2cfb0*/  MOV R177, R170 ;  /* 0x000000aa00b17202 */ /* 0x000fe20000000f00 */
[----:B------:R-:W-:Y:S02]  /*2cfc0*/  IMAD.MOV.U32 R127, RZ, RZ, R169 ;  /* 0x000000ffff7f7224 */ /* 0x000fe400078e00a9 */
[----:B------:R-:W-:Y:S02]  /*2cfd0*/  IMAD.MOV.U32 R168, RZ, RZ, R158 ;  /* 0x000000ffffa87224 */ /* 0x000fe400078e009e */
[----:B------:R-:W2:Y:S01]  /*2cfe0*/  LDL.LU R158, [R1+0x123c] ;  /* 0x00123c00019e7983 */ /* 0x000ea20000300800 */
[----:B------:R-:W-:Y:S02]  /*2cff0*/  IMAD.MOV.U32 R169, RZ, RZ, R159 ;  /* 0x000000ffffa97224 */ /* 0x000fe400078e009f */
[----:B------:R-:W-:Y:S01]  /*2d000*/  IMAD.MOV.U32 R176, RZ, RZ, R171 ;  /* 0x000000ffffb07224 */ /* 0x000fe200078e00ab */
[----:B------:R-:W3:Y:S01]  /*2d010*/  LDL.LU R159, [R1+0x1238] ;  /* 0x00123800019f7983 */ /* 0x000ee20000300800 */
[----:B------:R-:W-:Y:S01]  /*2d020*/  IMAD.MOV.U32 R170, RZ, RZ, R94 ;  /* 0x000000ffffaa7224 */ /* 0x000fe200078e005e */
[----:B------:R-:W-:-:S02]  /*2d030*/  MOV R171, R95 ;  /* 0x0000005f00ab7202 */ /* 0x000fc40000000f00 */
[----:B------:R-:W4:Y:S04]  /*2d040*/  LDL.LU R94, [R1+0x1234] ;  /* 0x00123400015e7983 */ /* 0x000f280000300800 */
[----:B------:R-:W5:Y:S04]  /*2d050*/  LDL.LU R95, [R1+0x1230] ;  /* 0x00123000015f7983 */ /* 0x000f680000300800 */
[----:B------:R-:W5:Y:S04]  /*2d060*/  LDL.LU R208, [R1+0xf0] ;  /* 0x0000f00001d07983 */ /* 0x000f680000300800 */
[----:B------:R-:W5:Y:S01]  /*2d070*/  LDL.LU R209, [R1+0xf4] ;  /* 0x0000f40001d17983 */ /* 0x000f620000300800 */
[----:B--2---:R-:W-:-:S03]  /*2d080*/  IMAD.MOV.U32 R210, RZ, RZ, R158 ;  /* 0x000000ffffd27224 */ /* 0x004fc600078e009e */
[----:B------:R-:W2:Y:S01]  /*2d090*/  LDL.LU R158, [R1+0x122c] ;  /* 0x00122c00019e7983 */ /* 0x000ea20000300800 */
[----:B---3--:R-:W-:-:S03]  /*2d0a0*/  IMAD.MOV.U32 R211, RZ, RZ, R159 ;  /* 0x000000ffffd37224 */ /* 0x008fc600078e009f */
[----:B------:R-:W2:Y:S01]  /*2d0b0*/  LDL.LU R159, [R1+0x1228] ;  /* 0x00122800019f7983 */ /* 0x000ea20000300800 */
[----:B----4-:R-:W-:-:S03]  /*2d0c0*/  IMAD.MOV.U32 R204, RZ, RZ, R94 ;  /* 0x000000ffffcc7224 */ /* 0x010fc600078e005e */
[----:B------:R-:W3:Y:S01]  /*2d0d0*/  LDL.LU R94, [R1+0x1224] ;  /* 0x00122400015e7983 */ /* 0x000ee20000300800 */
[----:B-----5:R-:W-:-:S03]  /*2d0e0*/  IMAD.MOV.U32 R205, RZ, RZ, R95 ;  /* 0x000000ffffcd7224 */ /* 0x020fc600078e005f */
[----:B------:R-:W3:Y:S01]  /*2d0f0*/  LDL.LU R95, [R1+0x1220] ;  /* 0x00122000015f7983 */ /* 0x000ee20000300800 */
[C---:B------:R-:W-:Y:S06]  /*2d100*/  HMMA.1688.F32.TF32 R240, R16.reuse, R180, R240 ;  /* 0x000000b410f0723c */ /* 0x040fec00000810f0 */
[C---:B------:R-:W-:Y:S06]  /*2d110*/  HMMA.1688.F32.TF32 R224, R16.reuse, R184, R224 ;  /* 0x000000b810e0723c */ /* 0x040fec00000810e0 */
[----:B------:R-:W-:Y:S01]  /*2d120*/  HMMA.1688.F32.TF32 R220, R16, R188, R220 ;  /* 0x000000bc10dc723c */ /* 0x000fe200000810dc */
[----:B------:R-:W-:Y:S01]  /*2d130*/  MOV R206, R93 ;  /* 0x0000005d00ce7202 */ /* 0x000fe20000000f00 */
[----:B------:R-:W-:-:S04]  /*2d140*/  IMAD.MOV.U32 R207, RZ, RZ, R92 ;  /* 0x000000ffffcf7224 */ /* 0x000fc800078e005c */
[C---:B------:R-:W-:Y:S06]  /*2d150*/  HMMA.1688.F32.TF32 R216, R16.reuse, R196, R216 ;  /* 0x000000c410d8723c */ /* 0x040fec00000810d8 */
[C---:B------:R-:W-:Y:S06]  /*2d160*/  HMMA.1688.F32.TF32 R248, R16.reuse, R28, R248 ;  /* 0x0000001c10f8723c */ /* 0x040fec00000810f8 */
[----:B------:R-:W-:Y:S01]  /*2d170*/  HMMA.1688.F32.TF32 R16, R16, R200, R212 ;  /* 0x000000c81010723c */ /* 0x000fe200000810d4 */
[----:B------:R-:W-:Y:S01]  /*2d180*/  IMAD.MOV.U32 R65, RZ, RZ, R242 ;  /* 0x000000ffff417224 */ /* 0x000fe200078e00f2 */
[----:B------:R-:W-:-:S04]  /*2d190*/  MOV R64, R243 ;  /* 0x000000f300407202 */ /* 0x000fc80000000f00 */
[----:B------:R-:W-:Y:S01]  /*2d1a0*/  HMMA.1688.F32.TF32 R168, R232, R118, R168 ;  /* 0x00000076e8a8723c */ /* 0x000fe200000810a8 */
[----:B------:R-:W-:Y:S01]  /*2d1b0*/  IMAD.MOV.U32 R93, RZ, RZ, R240 ;  /* 0x000000ffff5d7224 */ /* 0x000fe200078e00f0 */
[----:B------:R-:W4:Y:S01]  /*2d1c0*/  LDL.LU.64 R242, [R1+0x1218] ;  /* 0x0012180001f27983 */ /* 0x000f220000300a00 */
[----:B------:R-:W-:Y:S02]  /*2d1d0*/  IMAD.MOV.U32 R92, RZ, RZ, R241 ;  /* 0x000000ffff5c7224 */ /* 0x000fe400078e00f1 */
[----:B------:R-:W-:Y:S01]  /*2d1e0*/  IMAD.MOV.U32 R181, RZ, RZ, R226 ;  /* 0x000000ffffb57224 */ /* 0x000fe200078e00e2 */
[----:B------:R-:W4:Y:S01]  /*2d1f0*/  LDL.LU.64 R240, [R1+0x1210] ;  /* 0x0012100001f07983 */ /* 0x000f220000300a00 */
[----:B------:R-:W-:Y:S02]  /*2d200*/  IMAD.MOV.U32 R180, RZ, RZ, R227 ;  /* 0x000000ffffb47224 */ /* 0x000fe400078e00e3 */
[----:B------:R-:W-:Y:S01]  /*2d210*/  IMAD.MOV.U32 R185, RZ, RZ, R224 ;  /* 0x000000ffffb97224 */ /* 0x000fe200078e00e0 */
[----:B------:R-:W5:Y:S01]  /*2d220*/  LDL.LU.64 R226, [R1+0x1208] ;  /* 0x0012080001e27983 */ /* 0x000f620000300a00 */
[----:B------:R-:W-:Y:S01]  /*2d230*/  IMAD.MOV.U32 R184, RZ, RZ, R225 ;  /* 0x000000ffffb87224 */ /* 0x000fe200078e00e1 */
[----:B------:R-:W-:Y:S01]  /*2d240*/  MOV R29, R220 ;  /* 0x000000dc001d7202 */ /* 0x000fe20000000f00 */
[----:B------:R-:W-:Y:S01]  /*2d250*/  IMAD.MOV.U32 R21, RZ, RZ, R222 ;  /* 0x000000ffff157224 */ /* 0x000fe200078e00de */
[----:B------:R-:W5:Y:S01]  /*2d260*/  LDL.LU.64 R224, [R1+0x1200] ;  /* 0x0012000001e07983 */ /* 0x000f620000300a00 */
[----:B------:R-:W-:-:S02]  /*2d270*/  IMAD.MOV.U32 R20, RZ, RZ, R223 ;  /* 0x000000ffff147224 */ /* 0x000fc400078e00df */
[----:B------:R-:W-:Y:S01]  /*2d280*/  IMAD.MOV.U32 R28, RZ, RZ, R221 ;  /* 0x000000ffff1c7224 */ /* 0x000fe200078e00dd */
[----:B------:R-:W5:Y:S01]  /*2d290*/  LDL.LU.64 R222, [R1+0x11f8] ;  /* 0x0011f80001de7983 */ /* 0x000f620000300a00 */
[----:B------:R-:W-:Y:S01]  /*2d2a0*/  IMAD.MOV.U32 R189, RZ, RZ, R218 ;  /* 0x000000ffffbd7224 */ /* 0x000fe200078e00da */
[----:B------:R-:W-:Y:S01]  /*2d2b0*/  MOV R196, R217 ;  /* 0x000000d900c47202 */ /* 0x000fe20000000f00 */
[----:B------:R-:W-:Y:S01]  /*2d2c0*/  IMAD.MOV.U32 R188, RZ, RZ, R219 ;  /* 0x000000ffffbc7224 */ /* 0x000fe200078e00db */
[----:B------:R-:W5:Y:S01]  /*2d2d0*/  LDL.LU.64 R220, [R1+0x11f0] ;  /* 0x0011f00001dc7983 */ /* 0x000f620000300a00 */
[----:B------:R-:W-:-:S03]  /*2d2e0*/  IMAD.MOV.U32 R197, RZ, RZ, R216 ;  /* 0x000000ffffc57224 */ /* 0x000fc600078e00d8 */
[----:B------:R-:W5:Y:S01]  /*2d2f0*/  LDL.LU.64 R218, [R1+0x11e8] ;  /* 0x0011e80001da7983 */ /* 0x000f620000300a00 */
[----:B------:R-:W-:Y:S01]  /*2d300*/  MOV R201, R18 ;  /* 0x0000001200c97202 */ /* 0x000fe20000000f00 */
[----:B------:R-:W-:Y:S02]  /*2d310*/  IMAD.MOV.U32 R200, RZ, RZ, R19 ;  /* 0x000000ffffc87224 */ /* 0x000fe400078e0013 */
[----:B------:R-:W5:Y:S04]  /*2d320*/  LDL.LU.64 R216, [R1+0x11e0] ;  /* 0x0011e00001d87983 */ /* 0x000f680000300a00 */
[----:B------:R-:W5:Y:S04]  /*2d330*/  LDL.LU.64 R214, [R1+0x11d8] ;  /* 0x0011d80001d67983 */ /* 0x000f680000300a00 */
[----:B------:R-:W5:Y:S04]  /*2d340*/  LDL.LU.64 R212, [R1+0x11d0] ;  /* 0x0011d00001d47983 */ /* 0x000f680000300a00 */
[----:B------:R-:W5:Y:S04]  /*2d350*/  LDL R19, [R1+0xd3c] ;  /* 0x000d3c0001137983 */ /* 0x000f680000100800 */
[----:B------:R-:W5:Y:S01]  /*2d360*/  LDL R18, [R1+0x220] ;  /* 0x0002200001127983 */ /* 0x000f620000100800 */
[C---:B--2---:R-:W-:Y:S06]  /*2d370*/  HMMA.1688.F32.TF32 R204, R232.reuse, R158, R204 ;  /* 0x0000009ee8cc723c */ /* 0x044fec00000810cc */
[----:B---3--:R-:W-:-:S15]  /*2d380*/  HMMA.1688.F32.TF32 R208, R232, R94, R208 ;  /* 0x0000005ee8d0723c */ /* 0x008fde00000810d0 */
[----:B------:R-:W-:-:S08]  /*2d390*/  NOP ;  /* 0x0000000000007918 */ /* 0x000fd00000000000 */
[----:B------:R-:W-:Y:S04]  /*2d3a0*/  STL.64 [R1+0x160], R208 ;  /* 0x000160d001007387 */ /* 0x000fe80000100a00 */
[----:B------:R1:W-:Y:S04]  /*2d3b0*/  STL.64 [R1+0x168], R210 ;  /* 0x000168d201007387 */ /* 0x0003e80000100a00 */
[----:B-1----:R-:W2:Y:S04]  /*2d3c0*/  LDL.LU.64 R210, [R1+0x11c8] ;  /* 0x0011c80001d27983 */ /* 0x002ea80000300a00 */
[----:B------:R-:W2:Y:S04]  /*2d3d0*/  LDL.LU.64 R208, [R1+0x11c0] ;  /* 0x0011c00001d07983 */ /* 0x000ea80000300a00 */
[----:B------:R-:W-:Y:S04]  /*2d3e0*/  STL.64 [R1+0x150], R204 ;  /* 0x000150cc01007387 */ /* 0x000fe80000100a00 */
[----:B------:R1:W-:Y:S04]  /*2d3f0*/  STL.64 [R1+0x158], R206 ;  /* 0x000158ce01007387 */ /* 0x0003e80000100a00 */
[----:B-1----:R-:W3:Y:S04]  /*2d400*/  LDL.LU.64 R206, [R1+0x11b8] ;  /* 0x0011b80001ce7983 */ /* 0x002ee80000300a00 */
[----:B------:R-:W3:Y:S04]  /*2d410*/  LDL.LU.64 R204, [R1+0x11b0] ;  /* 0x0011b00001cc7983 */ /* 0x000ee80000300a00 */
[----:B------:R-:W-:Y:S04]  /*2d420*/  STL.64 [R1+0x140], R168 ;  /* 0x000140a801007387 */ /* 0x000fe80000100a00 */
[----:B------:R1:W-:Y:S04]  /*2d430*/  STL.64 [R1+0x148], R170 ;  /* 0x000148aa01007387 */ /* 0x0003e80000100a00 */
[----:B-1----:R-:W5:Y:S04]  /*2d440*/  LDL.LU.64 R170, [R1+0x11a8] ;  /* 0x0011a80001aa7983 */ /* 0x002f680000300a00 */
[----:B------:R-:W5:Y:S01]  /*2d450*/  LDL.LU.64 R168, [R1+0x11a0] ;  /* 0x0011a00001a87983 */ /* 0x000f620000300a00 */
[C---:B----4-:R-:W-:Y:S06]  /*2d460*/  HMMA.1688.F32.TF32 R240, R232.reuse, R178, R240 ;  /* 0x000000b2e8f0723c */ /* 0x050fec00000810f0 */
[----:B-----5:R-:W-:-:S15]  /*2d470*/  HMMA.1688.F32.TF32 R168, R232, R22, R168 ;  /* 0x00000016e8a8723c */ /* 0x020fde00000810a8 */
[----:B------:R-:W-:-:S08]  /*2d480*/  NOP ;  /* 0x0000000000007918 */ /* 0x000fd00000000000 */
[----:B------:R-:W-:Y:S04]  /*2d490*/  STL.64 [R1+0x90], R168 ;  /* 0x000090a801007387 */ /* 0x000fe80000100a00 */
[----:B------:R3:W-:Y:S02]  /*2d4a0*/  STL.64 [R1+0x98], R170 ;  /* 0x000098aa01007387 */ /* 0x0007e40000100a00 */
[C---:B---3--:R-:W-:Y:S06]  /*2d4b0*/  HMMA.1688.F32.TF32 R168, R232.reuse, R30, R204 ;  /* 0x0000001ee8a8723c */ /* 0x048fec00000810cc */
[C---:B--2---:R-:W-:Y:S06]  /*2d4c0*/  HMMA.1688.F32.TF32 R204, R232.reuse, R66, R208 ;  /* 0x00000042e8cc723c */ /* 0x044fec00000810d0 */
[C---:B------:R-:W-:Y:S11]  /*2d4d0*/  HMMA.1688.F32.TF32 R208, R232.reuse, R150, R212 ;  /* 0x00000096e8d0723c */ /* 0x040ff600000810d4 */
[----:B------:R1:W-:Y:S04]  /*2d4e0*/  STL.64 [R1+0x180], R168 ;  /* 0x000180a801007387 */ /* 0x0003e80000100a00 */
[----:B------:R2:W-:Y:S04]  /*2d4f0*/  STL.64 [R1+0x188], R170 ;  /* 0x000188aa01007387 */ /* 0x0005e80000100a00 */
[----:B-1----:R-:W3:Y:S04]  /*2d500*/  LDL.LU R168, [R1+0x110] ;  /* 0x0001100001a87983 */ /* 0x002ee80000300800 */
[----:B------:R-:W-:Y:S04]  /*2d510*/  STL.64 [R1+0x170], R204 ;  /* 0x000170cc01007387 */ /* 0x000fe80000100a00 */
[----:B------:R1:W-:Y:S04]  /*2d520*/  STL.64 [R1+0x178], R206 ;  /* 0x000178ce01007387 */ /* 0x0003e80000100a00 */
[----:B------:R-:W3:Y:S04]  /*2d530*/  LDL.LU R169, [R1+0x114] ;  /* 0x0001140001a97983 */ /* 0x000ee80000300800 */
[----:B--2---:R-:W3:Y:S04]  /*2d540*/  LDL.LU R170, [R1+0x118] ;  /* 0x0001180001aa7983 */ /* 0x004ee80000300800 */
[----:B------:R-:W3:Y:S01]  /*2d550*/  LDL.LU R171, [R1+0x11c] ;  /* 0x00011c0001ab7983 */ /* 0x000ee20000300800 */
[C---:B-1----:R-:W-:Y:S03]  /*2d560*/  HMMA.1688.F32.TF32 R204, R232.reuse, R162, R220 ;  /* 0x000000a2e8cc723c */ /* 0x042fe600000810dc */
[----:B------:R-:W2:Y:S04]  /*2d570*/  LDL.LU R212, [R1+0x120] ;  /* 0x0001200001d47983 */ /* 0x000ea80000300800 */
[----:B------:R-:W2:Y:S04]  /*2d580*/  LDL.LU R213, [R1+0x124] ;  /* 0x0001240001d57983 */ /* 0x000ea80000300800 */
[----:B------:R-:W2:Y:S04]  /*2d590*/  LDL.LU R214, [R1+0x128] ;  /* 0x0001280001d67983 */ /* 0x000ea80000300800 */
[----:B------:R-:W2:Y:S04]  /*2d5a0*/  LDL.LU R215, [R1+0x12c] ;  /* 0x00012c0001d77983 */ /* 0x000ea80000300800 */
[----:B------:R-:W4:Y:S04]  /*2d5b0*/  LDL.LU R220, [R1+0xe0] ;  /* 0x0000e00001dc7983 */ /* 0x000f280000300800 */
[----:B------:R-:W4:Y:S04]  /*2d5c0*/  LDL.LU R221, [R1+0xe4] ;  /* 0x0000e40001dd7983 */ /* 0x000f280000300800 */
[----:B------:R-:W4:Y:S04]  /*2d5d0*/  LDL.LU R222, [R1+0xe8] ;  /* 0x0000e80001de7983 */ /* 0x000f280000300800 */
[----:B------:R-:W4:Y:S04]  /*2d5e0*/  LDL.LU R223, [R1+0xec] ;  /* 0x0000ec0001df7983 */ /* 0x000f280000300800 */
[----:B------:R-:W-:Y:S04]  /*2d5f0*/  STL.64 [R1+0x1c0], R240 ;  /* 0x0001c0f001007387 */ /* 0x000fe80000100a00 */
[----:B------:R1:W-:Y:S02]  /*2d600*/  STL.64 [R1+0x1c8], R242 ;  /* 0x0001c8f201007387 */ /* 0x0003e40000100a00 */
[----:B-1----:R-:W-:Y:S02]  /*2d610*/  HMMA.1688.F32.TF32 R240, R232, R182, R12 ;  /* 0x000000b6e8f0723c */ /* 0x002fe4000008100c */
[----:B------:R-:W5:Y:S04]  /*2d620*/  LDL.LU R15, [R1+0xd3c] ;  /* 0x000d3c00010f7983 */ /* 0x000f680000300800 */
[----:B------:R-:W3:-:S15]  /*2d630*/  LDL R14, [R1+0x220] ;  /* 0x00022000010e7983 */ /* 0x000ede0000100800 */
[----:B------:R-:W-:-:S02]  /*2d640*/  NOP ;  /* 0x0000000000007918 */ /* 0x000fc40000000000 */
[----:B------:R-:W-:Y:S04]  /*2d650*/  STL.64 [R1+0x1b0], R240 ;  /* 0x0001b0f001007387 */ /* 0x000fe80000100a00 */
[----:B------:R1:W-:Y:S02]  /*2d660*/  STL.64 [R1+0x1b8], R242 ;  /* 0x0001b8f201007387 */ /* 0x0003e40000100a00 */
[----:B-1----:R-:W-:Y:S02]  /*2d670*/  HMMA.1688.F32.TF32 R240, R232, R186, R136 ;  /* 0x000000bae8f0723c */ /* 0x002fe40000081088 */
[----:B------:R-:W2:-:S15]  /*2d680*/  LDL.LU R136, [R1+0x100] ;  /* 0x0001000001887983 */ /* 0x000e9e0000300800 */
[----:B------:R-:W-:-:S06]  /*2d690*/  NOP ;  /* 0x0000000000007918 */ /* 0x000fcc0000000000 */
[----:B------:R-:W-:Y:S04]  /*2d6a0*/  STL.64 [R1+0x1a0], R240 ;  /* 0x0001a0f001007387 */ /* 0x000fe80000100a00 */
[----:B------:R1:W-:Y:S04]  /*2d6b0*/  STL.64 [R1+0x1a8], R242 ;  /* 0x0001a8f201007387 */ /* 0x0003e80000100a00 */
[----:B------:R-:W2:Y:S04]  /*2d6c0*/  LDL.LU R137, [R1+0x104] ;  /* 0x0001040001897983 */ /* 0x000ea80000300800 */
[----:B------:R-:W2:Y:S04]  /*2d6d0*/  LDL.LU R138, [R1+0x108] ;  /* 0x00010800018a7983 */ /* 0x000ea80000300800 */
[----:B------:R-:W2:Y:S01]  /*2d6e0*/  LDL.LU R139, [R1+0x10c] ;  /* 0x00010c00018b7983 */ /* 0x000ea20000300800 */
[C---:B------:R-:W-:Y:S06]  /*2d6f0*/  HMMA.1688.F32.TF32 R140, R232.reuse, R190, R140 ;  /* 0x000000bee88c723c */ /* 0x040fec000008108c */
[C---:B-1----:R-:W-:Y:S06]  /*2d700*/  HMMA.1688.F32.TF32 R240, R232.reuse, R198, R144 ;  /* 0x000000c6e8f0723c */ /* 0x042fec0000081090 */
[----:B------:R-:W-:Y:S11]  /*2d710*/  HMMA.1688.F32.TF32 R144, R232, R202, R164 ;  /* 0x000000cae890723c */ /* 0x000ff600000810a4 */
[----:B------:R-:W-:Y:S04]  /*2d720*/  STL.64 [R1+0x190], R140 ;  /* 0x0001908c01007387 */ /* 0x000fe80000100a00 */
[----:B------:R4:W-:Y:S01]  /*2d730*/  STL.64 [R1+0x198], R142 ;  /* 0x0001988e01007387 */ /* 0x0009e20000100a00 */
[----:B------:R-:W-:Y:S01]  /*2d740*/  HMMA.1688.F32.TF32 R40, R236, R30, R40 ;  /* 0x0000001eec28723c */ /* 0x000fe20000081028 */
[----:B------:R-:W-:Y:S01]  /*2d750*/  IMAD.MOV.U32 R244, RZ, RZ, R124 ;  /* 0x000000fffff47224 */ /* 0x000fe200078e007c */
[----:B------:R-:W-:Y:S01]  /*2d760*/  MOV R245, R125 ;  /* 0x0000007d00f57202 */ /* 0x000fe20000000f00 */
[----:B------:R-:W-:-:S02]  /*2d770*/  IMAD.MOV.U32 R124, RZ, RZ, R16 ;  /* 0x000000ffff7c7224 */ /* 0x000fc400078e0010 */
[----:B------:R-:W-:Y:S01]  /*2d780*/  IMAD.MOV.U32 R125, RZ, RZ, R17 ;  /* 0x000000ffff7d7224 */ /* 0x000fe200078e0011 */
[----:B------:R-:W-:Y:S04]  /*2d790*/  LDS R16, [R18+UR7+0x23800] ;  /* 0x0238000712107984 */ /* 0x000fe80008000800 */
[----:B------:R-:W-:Y:S04]  /*2d7a0*/  LDS R17, [R19+UR7+0x23800] ;  /* 0x0238000713117984 */ /* 0x000fe80008000800 */
[----:B------:R-:W-:Y:S04]  /*2d7b0*/  LDS R19, [R19+UR7+0x23c00] ;  /* 0x023c000713137984 */ /* 0x000fe80008000800 */
[----:B------:R-:W1:Y:S01]  /*2d7c0*/  LDS R18, [R18+UR7+0x23c00] ;  /* 0x023c000712127984 */ /* 0x000e620008000800 */
[C---:B------:R-:W-:Y:S06]  /*2d7d0*/  HMMA.1688.F32.TF32 R216, R232.reuse, R154, R216 ;  /* 0x0000009ae8d8723c */ /* 0x040fec00000810d8 */
[----:B------:R-:W-:Y:S07]  /*2d7e0*/  HMMA.1688.F32.TF32 R224, R232, R174, R224 ;  /* 0x000000aee8e0723c */ /* 0x000fee00000810e0 */
[----:B------:R-:W-:Y:S01]  /*2d7f0*/  IMAD.MOV.U32 R232, RZ, RZ, R126 ;  /* 0x000000ffffe87224 */ /* 0x000fe200078e007e */
[----:B------:R-:W-:Y:S01]  /*2d800*/  MOV R233, R127 ;  /* 0x0000007f00e97202 */ /* 0x000fe20000000f00 */
[C---:B----4-:R-:W-:Y:S01]  /*2d810*/  HMMA.1688.F32.TF32 R140, R236.reuse, R158, R220 ;  /* 0x0000009eec8c723c */ /* 0x050fe200000810dc */
[----:B-----5:R-:W-:Y:S04]  /*2d820*/  LDS R13, [R15+UR7+0x23880] ;  /* 0x023880070f0d7984 */ /* 0x020fe80008000800 */
[----:B---3--:R-:W-:Y:S04]  /*2d830*/  LDS R12, [R14+UR7+0x23880] ;  /* 0x023880070e0c7984 */ /* 0x008fe80008000800 */
[----:B------:R-:W-:Y:S04]  /*2d840*/  LDS R15, [R15+UR7+0x23c80] ;  /* 0x023c80070f0f7984 */ /* 0x000fe80008000800 */
[----:B------:R-:W3:Y:S01]  /*2d850*/  LDS R14, [R14+UR7+0x23c80] ;  /* 0x023c80070e0e7984 */ /* 0x000ee20008000800 */
[C---:B--2---:R-:W-:Y:S06]  /*2d860*/  HMMA.1688.F32.TF32 R164, R236.reuse, R94, R136 ;  /* 0x0000005eeca4723c */ /* 0x044fec0000081088 */
[C---:B------:R-:W-:Y:S06]  /*2d870*/  HMMA.1688.F32.TF32 R136, R236.reuse, R118, R32 ;  /* 0x00000076ec88723c */ /* 0x040fec0000081020 */
[C---:B------:R-:W-:Y:S11]  /*2d880*/  HMMA.1688.F32.TF32 R32, R236.reuse, R22, R36 ;  /* 0x00000016ec20723c */ /* 0x040ff60000081024 */
[----:B------:R-:W-:Y:S04]  /*2d890*/  STL.64 [R1+0x2e0], R164 ;  /* 0x0002e0a401007387 */ /* 0x000fe80000100a00 */
[----:B------:R-:W-:Y:S04]  /*2d8a0*/  STL.64 [R1+0x2e8], R166 ;  /* 0x0002e8a601007387 */ /* 0x000fe80000100a00 */
[----:B------:R-:W-:Y:S01]  /*2d8b0*/  STL.64 [R1+0x2d0], R140 ;  /* 0x0002d08c01007387 */ /* 0x000fe20000100a00 */
[C---:B------:R-:W-:Y:S03]  /*2d8c0*/  HMMA.1688.F32.TF32 R36, R236.reuse, R66, R44 ;  /* 0x00000042ec24723c */ /* 0x040fe6000008102c */
[----:B------:R-:W-:Y:S04]  /*2d8d0*/  STL.64 [R1+0x2d8], R142 ;  /* 0x0002d88e01007387 */ /* 0x000fe80000100a00 */
[----:B------:R-:W-:Y:S04]  /*2d8e0*/  STL.64 [R1+0x2c0], R136 ;  /* 0x0002c08801007387 */ /* 0x000fe80000100a00 */
[----:B------:R-:W-:Y:S04]  /*2d8f0*/  STL.64 [R1+0x2c8], R138 ;  /* 0x0002c88a01007387 */ /* 0x000fe80000100a00 */
[----:B------:R-:W-:Y:S04]  /*2d900*/  STL.64 [R1+0x2b0], R32 ;  /* 0x0002b02001007387 */ /* 0x000fe80000100a00 */
[----:B------:R2:W-:Y:S02]  /*2d910*/  STL.64 [R1+0x2b8], R34 ;  /* 0x0002b82201007387 */ /* 0x0005e40000100a00 */
[C---:B--2---:R-:W-:Y:S02]  /*2d920*/  HMMA.1688.F32.TF32 R32, R236.reuse, R150, R48 ;  /* 0x00000096ec20723c */ /* 0x044fe40000081030 */
[----:B------:R-:W-:Y:S04]  /*2d930*/  STL.64 [R1+0x2a0], R40 ;  /* 0x0002a02801007387 */ /* 0x000fe80000100a00 */
[----:B------:R2:W-:Y:S04]  /*2d940*/  STL.64 [R1+0x2a8], R42 ;  /* 0x0002a82a01007387 */ /* 0x0005e80000100a00 */
[----:B------:R-:W-:Y:S04]  /*2d950*/  STL.64 [R1+0x290], R36 ;  /* 0x0002902401007387 */ /* 0x000fe80000100a00 */
[----:B------:R4:W-:Y:S01]  /*2d960*/  STL.64 [R1+0x298], R38 ;  /* 0x0002982601007387 */ /* 0x0009e20000100a00 */
[C---:B--2---:R-:W-:Y:S08]  /*2d970*/  HMMA.1688.F32.TF32 R40, R236.reuse, R154, R52 ;  /* 0x0000009aec28723c */ /* 0x044ff00000081034 */
[----:B------:R-:W-:Y:S01]  /*2d980*/  STL.64 [R1+0x280], R32 ;  /* 0x0002802001007387 */ /* 0x000fe20000100a00 */
[C---:B----4-:R-:W-:Y:S03]  /*2d990*/  HMMA.1688.F32.TF32 R36, R236.reuse, R162, R56 ;  /* 0x000000a2ec24723c */ /* 0x050fe60000081038 */
[----:B------:R2:W-:Y:S03]  /*2d9a0*/  STL.64 [R1+0x288], R34 ;  /* 0x0002882201007387 */ /* 0x0005e60000100a00 */
[C---:B--2---:R-:W-:Y:S08]  /*2d9b0*/  HMMA.1688.F32.TF32 R32, R236.reuse, R174, R60 ;  /* 0x000000aeec20723c */ /* 0x044ff0000008103c */
[----:B------:R-:W-:Y:S04]  /*2d9c0*/  STL.64 [R1+0x260], R40 ;  /* 0x0002602801007387 */ /* 0x000fe80000100a00 */
[----:B------:R2:W-:Y:S05]  /*2d9d0*/  STL.64 [R1+0x268], R42 ;  /* 0x0002682a01007387 */ /* 0x0005ea0000100a00 */
[----:B------:R-:W-:Y:S04]  /*2d9e0*/  STL.64 [R1+0x250], R36 ;  /* 0x0002502401007387 */ /* 0x000fe80000100a00 */
[----:B------:R4:W-:Y:S01]  /*2d9f0*/  STL.64 [R1+0x258], R38 ;  /* 0x0002582601007387 */ /* 0x0009e20000100a00 */
[C---:B--2---:R-:W-:Y:S03]  /*2da00*/  HMMA.1688.F32.TF32 R40, R236.reuse, R178, R68 ;  /* 0x000000b2ec28723c */ /* 0x044fe60000081044 */
[----:B------:R-:W-:Y:S03]  /*2da10*/  STL.64 [R1+0x240], R32 ;  /* 0x0002402001007387 */ /* 0x000fe60000100a00 */
[C---:B----4-:R-:W-:Y:S01]  /*2da20*/  HMMA.1688.F32.TF32 R36, R236.reuse, R182, R80 ;  /* 0x000000b6ec24723c */ /* 0x050fe20000081050 */
[----:B------:R2:W-:Y:S05]  /*2da30*/  STL.64 [R1+0x248], R34 ;  /* 0x0002482201007387 */ /* 0x0005ea0000100a00 */
[C---:B--2---:R-:W-:Y:S11]  /*2da40*/  HMMA.1688.F32.TF32 R32, R236.reuse, R186, R84 ;  /* 0x000000baec20723c */ /* 0x044ff60000081054 */
[----:B------:R-:W-:Y:S04]  /*2da50*/  STL.64 [R1+0x230], R40 ;  /* 0x0002302801007387 */ /* 0x000fe80000100a00 */
[----:B------:R2:W-:Y:S04]  /*2da60*/  STL.64 [R1+0x238], R42 ;  /* 0x0002382a01007387 */ /* 0x0005e80000100a00 */
[----:B------:R-:W-:Y:S04]  /*2da70*/  STL.64 [R1+0x210], R36 ;  /* 0x0002102401007387 */ /* 0x000fe80000100a00 */
[----:B------:R4:W-:Y:S01]  /*2da80*/  STL.64 [R1+0x218], R38 ;  /* 0x0002182601007387 */ /* 0x0009e20000100a00 */
[C---:B--2---:R-:W-:Y:S03]  /*2da90*/  HMMA.1688.F32.TF32 R40, R236.reuse, R190, R88 ;  /* 0x000000beec28723c */ /* 0x044fe60000081058 */
[----:B------:R-:W-:Y:S03]  /*2daa0*/  STL.64 [R1+0x200], R32 ;  /* 0x0002002001007387 */ /* 0x000fe60000100a00 */
[C---:B----4-:R-:W-:Y:S01]  /*2dab0*/  HMMA.1688.F32.TF32 R36, R236.reuse, R198, R132 ;  /* 0x000000c6ec24723c */ /* 0x050fe20000081084 */
[----:B------:R2:W-:Y:S05]  /*2dac0*/  STL.64 [R1+0x208], R34 ;  /* 0x0002082201007387 */ /* 0x0005ea0000100a00 */
[----:B--2---:R-:W-:Y:S11]  /*2dad0*/  HMMA.1688.F32.TF32 R32, R236, R202, R228 ;  /* 0x000000caec20723c */ /* 0x004ff600000810e4 */
[----:B------:R-:W-:Y:S04]  /*2dae0*/  STL.64 [R1+0x1f0], R40 ;  /* 0x0001f02801007387 */ /* 0x000fe80000100a00 */
[----:B------:R-:W-:Y:S01]  /*2daf0*/  STL.64 [R1+0x1f8], R42 ;  /* 0x0001f82a01007387 */ /* 0x000fe20000100a00 */
[----:B-1----:R-:W-:Y:S03]  /*2db00*/  HMMA.1688.F32.TF32 R132, R16, R158, R168 ;  /* 0x0000009e1084723c */ /* 0x002fe600000810a8 */
[----:B------:R-:W-:Y:S04]  /*2db10*/  STL.64 [R1+0x1e0], R36 ;  /* 0x0001e02401007387 */ /* 0x000fe80000100a00 */
[----:B------:R-:W-:Y:S01]  /*2db20*/  STL.64 [R1+0x1e8], R38 ;  /* 0x0001e82601007387 */ /* 0x000fe20000100a00 */
[----:B------:R-:W-:-:S02]  /*2db30*/  IMAD.MOV.U32 R168, RZ, RZ, R124 ;  /* 0x000000ffffa87224 */ /* 0x000fc400078e007c */
[----:B------:R-:W-:Y:S01]  /*2db40*/  IMAD.MOV.U32 R169, RZ, RZ, R125 ;  /* 0x000000ffffa97224 */ /* 0x000fe200078e007d */
        /* <DEDUP_REMOVED lines=11> */
[----:B------:R-:W5:Y:S01]  /*2dc00*/  LDL.LU R245, [R1+0x1188] ;  /* 0x0011880001f57983 */ /* 0x000f620000300800 */
[----:B------:R-:W-:-:S03]  /*2dc10*/  IMAD.MOV.U32 R46, RZ, RZ, R252 ;  /* 0x000000ffff2e7224 */ /* 0x000fc600078e00fc */
[----:B------:R-:W5:Y:S01]  /*2dc20*/  LDL.LU R246, [R1+0x1184] ;  /* 0x0011840001f67983 */ /* 0x000f620000300800 */
[----:B------:R-:W-:-:S03]  /*2dc30*/  IMAD.MOV.U32 R47, RZ, RZ, R3 ;  /* 0x000000ffff2f7224 */ /* 0x000fc600078e0003 */
[----:B------:R-:W5:Y:S04]  /*2dc40*/  LDL.LU R247, [R1+0x1180] ;  /* 0x0011800001f77983 */ /* 0x000f680000300800 */
[----:B------:R-:W3:Y:S04]  /*2dc50*/  LDL.LU R252, [R1+0x117c] ;  /* 0x00117c0001fc7983 */ /* 0x000ee80000300800 */
[----:B------:R-:W2:Y:S01]  /*2dc60*/  LDL.LU R3, [R1+0x1178] ;  /* 0x0011780001037983 */ /* 0x000ea20000300800 */
[----:B------:R-:W-:Y:S01]  /*2dc70*/  MOV R48, R128 ;  /* 0x0000008000307202 */ /* 0x000fe20000000f00 */
[----:B------:R-:W-:-:S02]  /*2dc80*/  IMAD.MOV.U32 R49, RZ, RZ, R129 ;  /* 0x000000ffff317224 */ /* 0x000fc400078e0081 */
[----:B------:R-:W4:Y:S01]  /*2dc90*/  LDL.LU R128, [R1+0x1174] ;  /* 0x0011740001807983 */ /* 0x000f220000300800 */
[----:B------:R-:W-:Y:S02]  /*2dca0*/  IMAD.MOV.U32 R50, RZ, RZ, R130 ;  /* 0x000000ffff327224 */ /* 0x000fe400078e0082 */
[----:B------:R-:W-:Y:S01]  /*2dcb0*/  IMAD.MOV.U32 R51, RZ, RZ, R131 ;  /* 0x000000ffff337224 */ /* 0x000fe200078e0083 */
[----:B------:R-:W4:Y:S04]  /*2dcc0*/  LDL.LU R129, [R1+0x1170] ;  /* 0x0011700001817983 */ /* 0x000f280000300800 */
[----:B------:R-:W4:Y:S04]  /*2dcd0*/  LDL.LU R130, [R1+0x116c] ;  /* 0x00116c0001827983 */ /* 0x000f280000300800 */
        /* <DEDUP_REMOVED lines=13> */
[----:B------:R-:W-:Y:S01]  /*2ddb0*/  IMAD.MOV.U32 R234, RZ, RZ, R177 ;  /* 0x000000ffffea7224 */ /* 0x000fe200078e00b1 */
[----:B------:R-:W-:Y:S01]  /*2ddc0*/  MOV R220, R29 ;  /* 0x0000001d00dc7202 */ /* 0x000fe20000000f00 */
[----:B------:R-:W-:-:S02]  /*2ddd0*/  IMAD.MOV.U32 R235, RZ, RZ, R176 ;  /* 0x000000ffffeb7224 */ /* 0x000fc400078e00b0 */
[----:B------:R-:W-:Y:S02]  /*2dde0*/  IMAD.MOV.U32 R221, RZ, RZ, R28 ;  /* 0x000000ffffdd7224 */ /* 0x000fe400078e001c */
[----:B------:R-:W-:Y:S02]  /*2ddf0*/  IMAD.MOV.U32 R222, RZ, RZ, R21 ;  /* 0x000000ffffde7224 */ /* 0x000fe400078e0015 */
[----:B------:R-:W-:Y:S01]  /*2de00*/  IMAD.MOV.U32 R223, RZ, RZ, R20 ;  /* 0x000000ffffdf7224 */ /* 0x000fe200078e0014 */
[----:B------:R-:W-:Y:S01]  /*2de10*/  UIADD3 UR5, UR5, 0x1, URZ ;  /* 0x0000000105057890 */ /* 0x000fe2000fffe03f */
[----:B------:R-:W-:Y:S01]  /*2de20*/  BAR.SYNC.DEFER_BLOCKING 0x0 ;  /* 0x0000000000007b1d */ /* 0x000fe20000010000 */
[----:B---3--:R-:W-:-:S05]  /*2de30*/  IMAD.MOV.U32 R56, RZ, RZ, R252 ;  /* 0x000000ffff387224 */ /* 0x008fca00078e00fc */
[----:B------:R-:W3:Y:S01]  /*2de40*/  LDL.LU R252, [R1+0x1164] ;  /* 0x0011640001fc7983 */ /* 0x000ee20000300800 */
[----:B--2---:R-:W-:-:S03]  /*2de50*/  MOV R57, R3 ;  /* 0x0000000300397202 */ /* 0x004fc60000000f00 */
[----:B------:R-:W2:Y:S04]  /*2de60*/  LDL.LU R3, [R1+0x1160] ;  /* 0x0011600001037983 */ /* 0x000ea80000300800 */
[----:B------:R-:W5:Y:S04]  /*2de70*/  LDL.LU R58, [R1+0x138] ;  /* 0x00013800013a7983 */ /* 0x000f680000300800 */
[----:B------:R-:W5:Y:S01]  /*2de80*/  LDL.LU R59, [R1+0x13c] ;  /* 0x00013c00013b7983 */ /* 0x000f620000300800 */
[----:B------:R-:W-:-:S03]  /*2de90*/  IMAD.MOV.U32 R52, RZ, RZ, R0 ;  /* 0x000000ffff347224 */ /* 0x000fc600078e0000 */
[----:B------:R-:W5:Y:S01]  /*2dea0*/  LDL.LU R60, [R1+0x270] ;  /* 0x00027000013c7983 */ /* 0x000f620000300800 */
[----:B------:R-:W-:-:S03]  /*2deb0*/  IMAD.MOV.U32 R53, RZ, RZ, R2 ;  /* 0x000000ffff357224 */ /* 0x000fc600078e0002 */
[----:B------:R-:W5:Y:S01]  /*2dec0*/  LDL.LU R61, [R1+0x274] ;  /* 0x00027400013d7983 */ /* 0x000f620000300800 */
[C---:B------:R-:W-:Y:S06]  /*2ded0*/  HMMA.1688.F32.TF32 R136, R16.reuse, R94, R212 ;  /* 0x0000005e1088723c */ /* 0x040fec00000810d4 */
[C---:B----4-:R-:W-:Y:S06]  /*2dee0*/  HMMA.1688.F32.TF32 R128, R16.reuse, R118, R128 ;  /* 0x000000761080723c */ /* 0x050fec0000081080 */
[----:B------:R-:W-:Y:S01]  /*2def0*/  HMMA.1688.F32.TF32 R124, R16, R22, R124 ;  /* 0x00000016107c723c */ /* 0x000fe2000008107c */
[----:B------:R-:W-:Y:S01]  /*2df00*/  IMAD.MOV.U32 R36, RZ, RZ, R161 ;  /* 0x000000ffff247224 */ /* 0x000fe200078e00a1 */
[----:B------:R-:W-:Y:S01]  /*2df10*/  MOV R39, R152 ;  /* 0x0000009800277202 */ /* 0x000fe20000000f00 */
[----:B------:R-:W-:-:S02]  /*2df20*/  IMAD.MOV.U32 R37, RZ, RZ, R160 ;  /* 0x000000ffff257224 */ /* 0x000fc400078e00a0 */
[----:B------:R-:W-:Y:S01]  /*2df30*/  IMAD.MOV.U32 R38, RZ, RZ, R153 ;  /* 0x000000ffff267224 */ /* 0x000fe200078e0099 */
[----:B------:R-:W-:Y:S01]  /*2df40*/  MOV R43, R116 ;  /* 0x00000074002b7202 */ /* 0x000fe20000000f00 */
[----:B------:R-:W-:Y:S02]  /*2df50*/  IMAD.MOV.U32 R40, RZ, RZ, R149 ;  /* 0x000000ffff287224 */ /* 0x000fe400078e0095 */
[----:B------:R-:W-:Y:S02]  /*2df60*/  IMAD.MOV.U32 R41, RZ, RZ, R148 ;  /* 0x000000ffff297224 */ /* 0x000fe400078e0094 */
[----:B------:R-:W-:Y:S01]  /*2df70*/  IMAD.MOV.U32 R42, RZ, RZ, R117 ;  /* 0x000000ffff2a7224 */ /* 0x000fe200078e0075 */
[C---:B------:R-:W-:Y:S06]  /*2df80*/  HMMA.1688.F32.TF32 R160, R12.reuse, R162, R36 ;  /* 0x000000a20ca0723c */ /* 0x040fec0000081024 */
[----:B------:R-:W-:Y:S01]  /*2df90*/  HMMA.1688.F32.TF32 R152, R12, R154, R40 ;  /* 0x0000009a0c98723c */ /* 0x000fe20000081028 */
[----:B---3--:R-:W-:-:S02]  /*2dfa0*/  IMAD.MOV.U32 R62, RZ, RZ, R252 ;  /* 0x000000ffff3e7224 */ /* 0x008fc400078e00fc */
[----:B------:R-:W3:Y:S01]  /*2dfb0*/  LDL.LU R252, [R1+0x115c] ;  /* 0x00115c0001fc7983 */ /* 0x000ee20000300800 */
[----:B--2---:R-:W-:-:S03]  /*2dfc0*/  IMAD.MOV.U32 R63, RZ, RZ, R3 ;  /* 0x000000ffff3f7224 */ /* 0x004fc600078e0003 */
[----:B------:R-:W2:Y:S04]  /*2dfd0*/  LDL.LU R3, [R1+0x1158] ;  /* 0x0011580001037983 */ /* 0x000ea80000300800 */
[----:B------:R-:W4:Y:S04]  /*2dfe0*/  LDL.LU R0, [R1+0x1154] ;  /* 0x0011540001007983 */ /* 0x000f280000300800 */
[----:B------:R-:W4:Y:S04]  /*2dff0*/  LDL.LU R2, [R1+0x1150] ;  /* 0x0011500001027983 */ /* 0x000f280000300800 */
[----:B------:R-:W3:Y:S04]  /*2e000*/  LDL.LU R18, [R1+0x22c] ;  /* 0x00022c0001127983 */ /* 0x000ee80000300800 */
[----:B------:R-:W2:Y:S04]  /*2e010*/  LDL.LU R39, [R1+0x338] ;  /* 0x0003380001277983 */ /* 0x000ea80000300800 */
[----:B------:R-:W4:Y:S04]  /*2e020*/  LDL.LU R37, [R1+0x358] ;  /* 0x0003580001257983 */ /* 0x000f280000300800 */
[----:B------:R-:W4:Y:S04]  /*2e030*/  LDL.LU R40, [R1+0x334] ;  /* 0x0003340001287983 */ /* 0x000f280000300800 */
[----:B------:R-:W4:Y:S01]  /*2e040*/  LDL.LU R38, [R1+0x354] ;  /* 0x0003540001267983 */ /* 0x000f220000300800 */
[----:B------:R-:W-:-:S02]  /*2e050*/  IMAD.MOV.U32 R212, RZ, RZ, R197 ;  /* 0x000000ffffd47224 */ /* 0x000fc400078e00c5 */
[----:B------:R-:W1:Y:S01]  /*2e060*/  LDC R197, c[0x0][0x230] ;  /* 0x00008c00ffc57b82 */ /* 0x000e620000000800 */
[----:B------:R-:W-:Y:S01]  /*2e070*/  MOV R34, R173 ;  /* 0x000000ad00227202 */ /* 0x000fe20000000f00 */
[----:B------:R-:W-:Y:S01]  /*2e080*/  IMAD.MOV.U32 R35, RZ, RZ, R172 ;  /* 0x000000ffff237224 */ /* 0x000fe200078e00ac */
[----:B------:R-:W-:Y:S01]  /*2e090*/  MOV R171, R200 ;  /* 0x000000c800ab7202 */ /* 0x000fe20000000f00 */
[----:B------:R-:W-:Y:S01]  /*2e0a0*/  IMAD.MOV.U32 R170, RZ, RZ, R201 ;  /* 0x000000ffffaa7224 */ /* 0x000fe200078e00c9 */
[----:B------:R-:W4:Y:S04]  /*2e0b0*/  LDL.LU R36, [R1+0x374] ;  /* 0x0003740001247983 */ /* 0x000f280000300800 */
[C---:B------:R-:W-:Y:S01]  /*2e0c0*/  HMMA.1688.F32.TF32 R172, R12.reuse, R174, R32 ;  /* 0x000000ae0cac723c */ /* 0x040fe20000081020 */
[----:B------:R-:W5:Y:S01]  /*2e0d0*/  LDC R33, c[0x0][0x230] ;  /* 0x00008c00ff217b82 */ /* 0x000f620000000800 */
[----:B------:R-:W4:Y:S04]  /*2e0e0*/  LDL.LU R35, [R1+0x378] ;  /* 0x0003780001237983 */ /* 0x000f280000300800 */
[----:B------:R-:W-:Y:S01]  /*2e0f0*/  HMMA.1688.F32.TF32 R200, R12, R202, R168 ;  /* 0x000000ca0cc8723c */ /* 0x000fe200000810a8 */
[----:B------:R-:W3:Y:S01]  /*2e100*/  S2R R171, SR_TID.X ;  /* 0x0000000000ab7919 */ /* 0x000ee20000002100 */
[----:B------:R-:W-:Y:S01]  /*2e110*/  IMAD.MOV.U32 R213, RZ, RZ, R196 ;  /* 0x000000ffffd57224 */ /* 0x000fe200078e00c4 */
[----:B------:R-:W-:Y:S01]  /*2e120*/  MOV R140, R185 ;  /* 0x000000b9008c7202 */ /* 0x000fe20000000f00 */
[----:B------:R-:W-:Y:S01]  /*2e130*/  IMAD.MOV.U32 R214, RZ, RZ, R189 ;  /* 0x000000ffffd67224 */ /* 0x000fe200078e00bd */
[----:B------:R-:W-:Y:S01]  /*2e140*/  MOV R54, R157 ;  /* 0x0000009d00367202 */ /* 0x000fe20000000f00 */
[----:B------:R-:W-:Y:S01]  /*2e150*/  IMAD.MOV.U32 R215, RZ, RZ, R188 ;  /* 0x000000ffffd77224 */ /* 0x000fe200078e00bc */
[----:B------:R-:W4:Y:S01]  /*2e160*/  LDL.LU R34, [R1+0x394] ;  /* 0x0003940001227983 */ /* 0x000f220000300800 */
[C---:B-1----:R-:W-:Y:S01]  /*2e170*/  IADD3 R19, R197.reuse, 0x3f, RZ ;  /* 0x0000003fc5137810 */ /* 0x042fe20007ffe0ff */
[----:B------:R-:W-:-:S02]  /*2e180*/  VIADD R32, R197, 0x3f ;  /* 0x0000003fc5207836 */ /* 0x000fc40000000000 */
[----:B------:R-:W4:Y:S01]  /*2e190*/  LDL.LU R16, [R1+0x398] ;  /* 0x0003980001107983 */ /* 0x000f220000300800 */
[----:B------:R-:W-:Y:S01]  /*2e1a0*/  SHF.R.S32.HI R19, RZ, 0x1f, R19 ;  /* 0x0000001fff137819 */ /* 0x000fe20000011413 */
[----:B------:R-:W-:Y:S02]  /*2e1b0*/  IMAD.MOV.U32 R141, RZ, RZ, R184 ;  /* 0x000000ffff8d7224 */ /* 0x000fe400078e00b8 */
[----:B------:R-:W-:Y:S02]  /*2e1c0*/  IMAD.MOV.U32 R142, RZ, RZ, R181 ;  /* 0x000000ffff8e7224 */ /* 0x000fe400078e00b5 */
[----:B------:R-:W-:Y:S02]  /*2e1d0*/  IMAD.MOV.U32 R143, RZ, RZ, R180 ;  /* 0x000000ffff8f7224 */ /* 0x000fe400078e00b4 */
[----:B------:R-:W-:Y:S02]  /*2e1e0*/  IMAD.MOV.U32 R55, RZ, RZ, R156 ;  /* 0x000000ffff377224 */ /* 0x000fe400078e009c */
[----:B------:R-:W-:-:S02]  /*2e1f0*/  IMAD.MOV.U32 R164, RZ, RZ, R93 ;  /* 0x000000ffffa47224 */ /* 0x000fc400078e005d */
[----:B------:R-:W-:Y:S02]  /*2e200*/  IMAD.MOV.U32 R165, RZ, RZ, R92 ;  /* 0x000000ffffa57224 */ /* 0x000fe400078e005c */
[----:B------:R-:W-:Y:S02]  /*2e210*/  IMAD.MOV.U32 R166, RZ, RZ, R65 ;  /* 0x000000ffffa67224 */ /* 0x000fe400078e0041 */
[----:B------:R-:W-:Y:S01]  /*2e220*/  IMAD.MOV.U32 R167, RZ, RZ, R64 ;  /* 0x000000ffffa77224 */ /* 0x000fe200078e0040 */
[----:B------:R-:W-:Y:S01]  /*2e230*/  LEA.HI R19, R19, R32, RZ, 0x6 ;  /* 0x0000002013137211 */ /* 0x000fe200078f30ff */
[----:B-----5:R-:W-:Y:S01]  /*2e240*/  VIADD R33, R33, 0xffffff80 ;  /* 0xffffff8021217836 */ /* 0x020fe20000000000 */
[----:B------:R-:W-:Y:S02]  /*2e250*/  HMMA.1688.F32.TF32 R92, R12, R94, R60 ;  /* 0x0000005e0c5c723c */ /* 0x000fe4000008103c */
[----:B------:R-:W-:-:S04]  /*2e260*/  SHF.R.S32.HI R19, RZ, 0x6, R19 ;  /* 0x00000006ff137819 */ /* 0x000fc80000011413 */
        /* <DEDUP_REMOVED lines=10> */
[----:B------:R-:W-:Y:S07]  /*2e310*/  HMMA.1688.F32.TF32 R196, R12, R198, R212 ;  /* 0x000000c60cc4723c */ /* 0x000fee00000810d4 */
[----:B------:R-:W-:Y:S01]  /*2e320*/  VIADD R13, R19, 0xfffffffe ;  /* 0xfffffffe130d7836 */ /* 0x000fe20000000000 */
[----:B------:R-:W-:-:S04]  /*2e330*/  UISETP.GT.AND UP0, UPT, UR5, 0x1, UPT ;  /* 0x000000010500788c */ /* 0x000fc8000bf04270 */
[----:B------:R-:W-:-:S04]  /*2e340*/  USEL UR5, UR5, URZ, !UP0 ;  /* 0x0000003f05057287 */ /* 0x000fc8000c000000 */
[----:B------:R-:W-:Y:S01]  /*2e350*/  ULEA UR7, UR5, UR4, 0xe ;  /* 0x0000000405077291 */ /* 0x000fe2000f8e703f */
[C---:B---3--:R-:W-:Y:S01]  /*2e360*/  IMAD R12, R18.reuse, -0x40, R33 ;  /* 0xffffffc0120c7824 */ /* 0x048fe200078e0221 */
[----:B------:R-:W-:-:S04]  /*2e370*/  ISETP.GE.AND P0, PT, R18, R13, PT ;  /* 0x0000000d1200720c */ /* 0x000fc80003f06270 */
[----:B------:R-:W-:-:S04]  /*2e380*/  ISETP.GT.AND P1, PT, R12, RZ, PT ;  /* 0x000000ff0c00720c */ /* 0x000fc80003f24270 */
[----:B------:R-:W-:Y:S02]  /*2e390*/  SEL R13, RZ, 0x4, !P1 ;  /* 0x00000004ff0d7807 */ /* 0x000fe40004800000 */
[----:B------:R-:W-:Y:S02]  /*2e3a0*/  ISETP.GT.AND P1, PT, R12, 0x4, PT ;  /* 0x000000040c00780c */ /* 0x000fe40003f24270 */
[----:B------:R-:W-:Y:S02]  /*2e3b0*/  SEL R13, R13, RZ, !P0 ;  /* 0x000000ff0d0d7207 */ /* 0x000fe40004000000 */
[----:B------:R-:W-:Y:S02]  /*2e3c0*/  LOP3.LUT R33, R171, 0x3f, RZ, 0xc0, !PT ;  /* 0x0000003fab217812 */ /* 0x000fe400078ec0ff */
[----:B------:R-:W-:Y:S02]  /*2e3d0*/  ISETP.NE.U32.AND P2, PT, R13, RZ, PT ;  /* 0x000000ff0d00720c */ /* 0x000fe40003f45070 */
[----:B------:R-:W-:-:S02]  /*2e3e0*/  SEL R13, RZ, 0x4, !P1 ;  /* 0x00000004ff0d7807 */ /* 0x000fc40004800000 */
[-C--:B--2---:R-:W-:Y:S01]  /*2e3f0*/  IADD3 R39, P3, R39, R252.reuse, RZ ;  /* 0x000000fc27277210 */ /* 0x084fe20007f7e0ff */
[----:B------:R-:W-:Y:S01]  /*2e400*/  IMAD.SHL.U32 R17, R33, 0x4, RZ ;  /* 0x0000000421117824 */ /* 0x000fe200078e00ff */
[----:B------:R-:W-:Y:S02]  /*2e410*/  SEL R13, R13, RZ, !P0 ;  /* 0x000000ff0d0d7207 */ /* 0x000fe40004000000 */
[----:B----4-:R-:W-:Y:S01]  /*2e420*/  IADD3 R37, P4, R37, R252, RZ ;  /* 0x000000fc25257210 */ /* 0x010fe20007f9e0ff */
[----:B------:R-:W-:Y:S01]  /*2e430*/  IMAD.X R40, R40, 0x1, R3, P3 ;  /* 0x0000000128287824 */ /* 0x000fe200018e0603 */
[----:B------:R-:W-:Y:S01]  /*2e440*/  ISETP.NE.U32.AND P1, PT, R13, RZ, PT ;  /* 0x000000ff0d00720c */ /* 0x000fe20003f25070 */
[----:B------:R-:W-:Y:S01]  /*2e450*/  VIADD R13, R17, UR7 ;  /* 0x00000007110d7c36 */ /* 0x000fe20008000000 */
[----:B------:R-:W-:Y:S01]  /*2e460*/  IADD3.X R38, R38, R3, RZ, P4, !PT ;  /* 0x0000000326267210 */ /* 0x000fe200027fe4ff */
[----:B------:R-:W-:Y:S02]  /*2e470*/  IMAD.MOV.U32 R14, RZ, RZ, R39 ;  /* 0x000000ffff0e7224 */ /* 0x000fe400078e0027 */
[----:B------:R-:W-:Y:S01]  /*2e480*/  IMAD.MOV.U32 R15, RZ, RZ, R40 ;  /* 0x000000ffff0f7224 */ /* 0x000fe200078e0028 */
[----:B------:R1:W-:Y:S04]  /*2e490*/  STL [R1+0x338], R39 ;  /* 0x0003382701007387 */ /* 0x0003e80000100800 */
[----:B------:R-:W-:Y:S04]  /*2e4a0*/  STL [R1+0x358], R37 ;  /* 0x0003582501007387 */ /* 0x000fe80000100800 */
[----:B------:R-:W-:Y:S04]  /*2e4b0*/  STL [R1+0x334], R40 ;  /* 0x0003342801007387 */ /* 0x000fe80000100800 */
[----:B------:R2:W-:Y:S04]  /*2e4c0*/  STL [R1+0x354], R38 ;  /* 0x0003542601007387 */ /* 0x0005e80000100800 */
[----:B------:R-:W-:Y:S01]  /*2e4d0*/  @!PT LDS RZ, [RZ] ;  /* 0x00000000fffff984 */ /* 0x000fe20000000800 */
[----:B------:R-:W-:Y:S01]  /*2e4e0*/  @!PT LDS RZ, [RZ] ;  /* 0x00000000fffff984 */ /* 0x000fe20000000800 */
[----:B------:R-:W-:Y:S01]  /*2e4f0*/  @!PT LDS RZ, [RZ] ;  /* 0x00000000fffff984 */ /* 0x000fe20000000800 */
[----:B------:R3:W-:Y:S04]  /*2e500*/  LDGSTS.E [R13+0x20000], desc[UR8][R14.64], P2 ;  /* 0x200000000e0d7fae */ /* 0x0007e80009121848 */
[----:B-1----:R-:W4:Y:S01]  /*2e510*/  LDL.LU R39, [R1+0x3b4] ;  /* 0x0003b40001277983 */ /* 0x002f220000300800 */
[----:B---3--:R-:W-:Y:S01]  /*2e520*/  MOV R15, R38 ;  /* 0x00000026000f7202 */ /* 0x008fe20000000f00 */
[----:B------:R-:W-:-:S02]  /*2e530*/  IMAD.MOV.U32 R14, RZ, RZ, R37 ;  /* 0x000000ffff0e7224 */ /* 0x000fc400078e0025 */
[----:B--2---:R-:W2:Y:S04]  /*2e540*/  LDL.LU R38, [R1+0x3b8] ;  /* 0x0003b80001267983 */ /* 0x004ea80000300800 */
[----:B------:R-:W3:Y:S04]  /*2e550*/  LDL.LU R37, [R1+0x3d4] ;  /* 0x0003d40001257983 */ /* 0x000ee80000300800 */
[----:B------:R-:W5:Y:S04]  /*2e560*/  LDL.LU R32, [R1+0x3d8] ;  /* 0x0003d80001207983 */ /* 0x000f680000300800 */
[----:B------:R1:W-:Y:S01]  /*2e570*/  LDGSTS.E [R13+0x20400], desc[UR8][R14.64], P1 ;  /* 0x204000000e0d7fae */ /* 0x0003e20008921848 */
[----:B------:R-:W-:-:S02]  /*2e580*/  ISETP.GT.AND P1, PT, R12, 0x8, PT ;  /* 0x000000080c00780c */ /* 0x000fc40003f24270 */
[----:B------:R-:W-:Y:S02]  /*2e590*/  IADD3 R35, P3, R35, R252, RZ ;  /* 0x000000fc23237210 */ /* 0x000fe40007f7e0ff */
[----:B-1----:R-:W-:Y:S02]  /*2e5a0*/  SEL R14, RZ, 0x4, !P1 ;  /* 0x00000004ff0e7807 */ /* 0x002fe40004800000 */
[----:B------:R-:W-:Y:S02]  /*2e5b0*/  ISETP.GT.AND P1, PT, R12, 0xc, PT ;  /* 0x0000000c0c00780c */ /* 0x000fe40003f24270 */
[----:B------:R-:W-:-:S04]  /*2e5c0*/  SEL R14, R14, RZ, !P0 ;  /* 0x000000ff0e0e7207 */ /* 0x000fc80004000000 */
[----:B------:R-:W-:Y:S02]  /*2e5d0*/  ISETP.NE.U32.AND P2, PT, R14, RZ, PT ;  /* 0x000000ff0e00720c */ /* 0x000fe40003f45070 */
[----:B------:R-:W-:Y:S02]  /*2e5e0*/  SEL R14, RZ, 0x4, !P1 ;  /* 0x00000004ff0e7807 */ /* 0x000fe40004800000 */
[----:B------:R-:W-:Y:S01]  /*2e5f0*/  IADD3 R16, P4, R16, R252, RZ ;  /* 0x000000fc10107210 */ /* 0x000fe20007f9e0ff */
[--C-:B------:R-:W-:Y:S01]  /*2e600*/  IMAD.X R36, R36, 0x1, R3.reuse, P3 ;  /* 0x0000000124247824 */ /* 0x100fe200018e0603 */
[----:B------:R-:W-:Y:S01]  /*2e610*/  SEL R14, R14, RZ, !P0 ;  /* 0x000000ff0e0e7207 */ /* 0x000fe20004000000 */
[----:B------:R-:W-:Y:S02]  /*2e620*/  STL [R1+0x378], R35 ;  /* 0x0003782301007387 */ /* 0x000fe40000100800 */
[----:B------:R-:W-:Y:S01]  /*2e630*/  IMAD.X R34, R34, 0x1, R3, P4 ;  /* 0x0000000122227824 */ /* 0x000fe200020e0603 */
[----:B------:R-:W-:Y:S01]  /*2e640*/  ISETP.NE.U32.AND P1, PT, R14, RZ, PT ;  /* 0x000000ff0e00720c */ /* 0x000fe20003f25070 */
[----:B------:R-:W-:-:S02]  /*2e650*/  IMAD.MOV.U32 R14, RZ, RZ, R35 ;  /* 0x000000ffff0e7224 */ /* 0x000fc400078e0023 */
[----:B------:R-:W-:Y:S01]  /*2e660*/  IMAD.MOV.U32 R15, RZ, RZ, R36 ;  /* 0x000000ffff0f7224 */ /* 0x000fe200078e0024 */
[----:B------:R1:W-:Y:S04]  /*2e670*/  STL [R1+0x374], R36 ;  /* 0x0003742401007387 */ /* 0x0003e80000100800 */
[----:B------:R-:W-:Y:S04]  /*2e680*/  STL [R1+0x398], R16 ;  /* 0x0003981001007387 */ /* 0x000fe80000100800 */
[----:B------:R1:W-:Y:S04]  /*2e690*/  STL [R1+0x394], R34 ;  /* 0x0003942201007387 */ /* 0x0003e80000100800 */
[----:B------:R1:W-:Y:S04]  /*2e6a0*/  LDGSTS.E [R13+0x20800], desc[UR8][R14.64], P2 ;  /* 0x208000000e0d7fae */ /* 0x0003e80009121848 */
[----:B-1----:R-:W3:Y:S04]  /*2e6b0*/  LDL.LU R36, [R1+0x3f4] ;  /* 0x0003f40001247983 */ /* 0x002ee80000300800 */
[----:B------:R-:W3:Y:S01]  /*2e6c0*/  LDL.LU R35, [R1+0x3f8] ;  /* 0x0003f80001237983 */ /* 0x000ee20000300800 */
[----:B------:R-:W-:Y:S01]  /*2e6d0*/  IMAD.MOV.U32 R15, RZ, RZ, R34 ;  /* 0x000000ffff0f7224 */ /* 0x000fe200078e0022 */
[----:B------:R-:W-:-:S02]  /*2e6e0*/  MOV R14, R16 ;  /* 0x00000010000e7202 */ /* 0x000fc40000000f00 */
[----:B------:R-:W3:Y:S04]  /*2e6f0*/  LDL.LU R34, [R1+0x414] ;  /* 0x0004140001227983 */ /* 0x000ee80000300800 */
[----:B------:R-:W3:Y:S04]  /*2e700*/  LDL.LU R16, [R1+0x418] ;  /* 0x0004180001107983 */ /* 0x000ee80000300800 */
[----:B------:R1:W-:Y:S01]  /*2e710*/  LDGSTS.E [R13+0x20c00], desc[UR8][R14.64], P1 ;  /* 0x20c000000e0d7fae */ /* 0x0003e20008921848 */
[----:B------:R-:W-:-:S04]  /*2e720*/  ISETP.GT.AND P1, PT, R12, 0x10, PT ;  /* 0x000000100c00780c */ /* 0x000fc80003f24270 */
[----:B-1----:R-:W-:Y:S02]  /*2e730*/  SEL R14, RZ, 0x4, !P1 ;  /* 0x00000004ff0e7807 */ /* 0x002fe40004800000 */
[----:B------:R-:W-:Y:S02]  /*2e740*/  ISETP.GT.AND P1, PT, R12, 0x14, PT ;  /* 0x000000140c00780c */ /* 0x000fe40003f24270 */
[----:B------:R-:W-:-:S04]  /*2e750*/  SEL R14, R14, RZ, !P0 ;  /* 0x000000ff0e0e7207 */ /* 0x000fc80004000000 */
[----:B------:R-:W-:Y:S02]  /*2e760*/  ISETP.NE.U32.AND P2, PT, R14, RZ, PT ;  /* 0x000000ff0e00720c */ /* 0x000fe40003f45070 */
[----:B------:R-:W-:-:S04]  /*2e770*/  SEL R14, RZ, 0x4, !P1 ;  /* 0x00000004ff0e7807 */ /* 0x000fc80004800000 */
[----:B------:R-:W-:-:S04]  /*2e780*/  SEL R14, R14, RZ, !P0 ;  /* 0x000000ff0e0e7207 */ /* 0x000fc80004000000 */
[----:B------:R-:W-:Y:S02]  /*2e790*/  ISETP.NE.U32.AND P1, PT, R14, RZ, PT ;  /* 0x000000ff0e00720c */ /* 0x000fe40003f25070 */
[----:B--2---:R-:W-:-:S05]  /*2e7a0*/  IADD3 R38, P3, R38, R252, RZ ;  /* 0x000000fc26267210 */ /* 0x004fca0007f7e0ff */
[----:B----4-:R-:W-:Y:S01]  /*2e7b0*/  IMAD.X R39, R39, 0x1, R3, P3 ;  /* 0x0000000127277824 */ /* 0x010fe200018e0603 */
[----:B-----5:R-:W-:Y:S01]  /*2e7c0*/  IADD3 R32, P4, R32, R252, RZ ;  /* 0x000000fc20207210 */ /* 0x020fe20007f9e0ff */
[----:B------:R-:W-:Y:S01]  /*2e7d0*/  STL [R1+0x3b8], R38 ;  /* 0x0003b82601007387 */ /* 0x000fe20000100800 */
[----:B------:R-:W-:-:S03]  /*2e7e0*/  IMAD.MOV.U32 R14, RZ, RZ, R38 ;  /* 0x000000ffff0e7224 */ /* 0x000fc600078e0026 */
[----:B---3--:R-:W-:Y:S01]  /*2e7f0*/  IMAD.X R37, R37, 0x1, R3, P4 ;  /* 0x0000000125257824 */ /* 0x008fe200020e0603 */
[----:B------:R1:W-:Y:S01]  /*2e800*/  STL [R1+0x3b4], R39 ;  /* 0x0003b42701007387 */ /* 0x0003e20000100800 */
[----:B------:R-:W-:-:S03]  /*2e810*/  MOV R15, R39 ;  /* 0x00000027000f7202 */ /* 0x000fc60000000f00 */
[----:B------:R-:W-:Y:S04]  /*2e820*/  STL [R1+0x3d8], R32 ;  /* 0x0003d82001007387 */ /* 0x000fe80000100800 */
[----:B------:R2:W-:Y:S04]  /*2e830*/  STL [R1+0x3d4], R37 ;  /* 0x0003d42501007387 */ /* 0x0005e80000100800 */
[----:B-1----:R-:W3:Y:S04]  /*2e840*/  LDL.LU R39, [R1+0x434] ;  /* 0x0004340001277983 */ /* 0x002ee80000300800 */
[----:B------:R-:W4:Y:S04]  /*2e850*/  LDL.LU R38, [R1+0x438] ;  /* 0x0004380001267983 */ /* 0x000f280000300800 */
[----:B------:R1:W-:Y:S02]  /*2e860*/  LDGSTS.E [R13+0x21000], desc[UR8][R14.64], P2 ;  /* 0x210000000e0d7fae */ /* 0x0003e40009121848 */
[----:B-1----:R-:W-:-:S02]  /*2e870*/  IMAD.MOV.U32 R15, RZ, RZ, R37 ;  /* 0x000000ffff0f7224 */ /* 0x002fc400078e0025 */
[----:B------:R-:W-:Y:S01]  /*2e880*/  IMAD.MOV.U32 R14, RZ, RZ, R32 ;  /* 0x000000ffff0e7224 */ /* 0x000fe200078e0020 */
[----:B--2---:R-:W2:Y:S04]  /*2e890*/  LDL.LU R37, [R1+0x454] ;  /* 0x0004540001257983 */ /* 0x004ea80000300800 */
[----:B------:R-:W5:Y:S04]  /*2e8a0*/  LDL.LU R32, [R1+0x458] ;  /* 0x0004580001207983 */ /* 0x000f680000300800 */
[----:B------:R1:W-:Y:S01]  /*2e8b0*/  LDGSTS.E [R13+0x21400], desc[UR8][R14.64], P1 ;  /* 0x214000000e0d7fae */ /* 0x0003e20008921848 */
[----:B------:R-:W-:-:S04]  /*2e8c0*/  ISETP.GT.AND P1, PT, R12, 0x18, PT ;  /* 0x000000180c00780c */ /* 0x000fc80003f24270 */
[----:B-1----:R-:W-:Y:S02]  /*2e8d0*/  SEL R14, RZ, 0x4, !P1 ;  /* 0x00000004ff0e7807 */ /* 0x002fe40004800000 */
[----:B------:R-:W-:Y:S02]  /*2e8e0*/  ISETP.GT.AND P1, PT, R12, 0x1c, PT ;  /* 0x0000001c0c00780c */ /* 0x000fe40003f24270 */
[----:B------:R-:W-:Y:S02]  /*2e8f0*/  SEL R14, R14, RZ, !P0 ;  /* 0x000000ff0e0e7207 */ /* 0x000fe40004000000 */
[----:B------:R-:W-:Y:S02]  /*2e900*/  IADD3 R35, P3, R35, R252, RZ ;  /* 0x000000fc23237210 */ /* 0x000fe40007f7e0ff */
[----:B------:R-:W-:Y:S02]  /*2e910*/  ISETP.NE.U32.AND P2, PT, R14, RZ, PT ;  /* 0x000000ff0e00720c */ /* 0x000fe40003f45070 */
[----:B------:R-:W-:-:S02]  /*2e920*/  SEL R14, RZ, 0x4, !P1 ;  /* 0x00000004ff0e7807 */ /* 0x000fc40004800000 */
[----:B------:R-:W-:Y:S01]  /*2e930*/  IADD3 R16, P4, R16, R252, RZ ;  /* 0x000000fc10107210 */ /* 0x000fe20007f9e0ff */
[--C-:B------:R-:W-:Y:S01]  /*2e940*/  IMAD.X R36, R36, 0x1, R3.reuse, P3 ;  /* 0x0000000124247824 */ /* 0x100fe200018e0603 */
[----:B------:R-:W-:Y:S01]  /*2e950*/  SEL R14, R14, RZ, !P0 ;  /* 0x000000ff0e0e7207 */ /* 0x000fe20004000000 */
[----:B------:R-:W-:Y:S02]  /*2e960*/  STL [R1+0x3f8], R35 ;  /* 0x0003f82301007387 */ /* 0x000fe40000100800 */
[----:B------:R-:W-:Y:S01]  /*2e970*/  IMAD.X R34, R34, 0x1, R3, P4 ;  /* 0x0000000122227824 */ /* 0x000fe200020e0603 */
[----:B------:R-:W-:Y:S01]  /*2e980*/  ISETP.NE.U32.AND P1, PT, R14, RZ, PT ;  /* 0x000000ff0e00720c */ /* 0x000fe20003f25070 */
[----:B------:R-:W-:Y:S01]  /*2e990*/  IMAD.MOV.U32 R15, RZ, RZ, R36 ;  /* 0x000000ffff0f7224 */ /* 0x000fe200078e0024 */
[----:B------:R-:W-:Y:S01]  /*2e9a0*/  MOV R14, R35 ;  /* 0x00000023000e7202 */ /* 0x000fe20000000f00 */
[----:B------:R1:W-:Y:S04]  /*2e9b0*/  STL [R1+0x3f4], R36 ;  /* 0x0003f42401007387 */ /* 0x0003e80000100800 */
[----:B------:R-:W-:Y:S04]  /*2e9c0*/  STL [R1+0x418], R16 ;  /* 0x0004181001007387 */ /* 0x000fe80000100800 */
[----:B------:R1:W-:Y:S04]  /*2e9d0*/  STL [R1+0x414], R34 ;  /* 0x0004142201007387 */ /* 0x0003e80000100800 */
[----:B-1----:R-:W2:Y:S04]  /*2e9e0*/  LDL.LU R36, [R1+0x474] ;  /* 0x0004740001247983 */ /* 0x002ea80000300800 */
[----:B------:R1:W-:Y:S04]  /*2e9f0*/  LDGSTS.E [R13+0x21800], desc[UR8][R14.64], P2 ;  /* 0x218000000e0d7fae */ /* 0x0003e80009121848 */
[----:B------:R-:W2:Y:S01]  /*2ea00*/  LDL.LU R35, [R1+0x478] ;  /* 0x0004780001237983 */ /* 0x000ea20000300800 */
[----:B-1----:R-:W-:-:S02]  /*2ea10*/  IMAD.MOV.U32 R15, RZ, RZ, R34 ;  /* 0x000000ffff0f7224 */ /* 0x002fc400078e0022 */
[----:B------:R-:W-:Y:S01]  /*2ea20*/  IMAD.MOV.U32 R14, RZ, RZ, R16 ;  /* 0x000000ffff0e7224 */ /* 0x000fe200078e0010 */
[----:B------:R-:W2:Y:S04]  /*2ea30*/  LDL.LU R34, [R1+0x494] ;  /* 0x0004940001227983 */ /* 0x000ea80000300800 */
[----:B------:R-:W2:Y:S04]  /*2ea40*/  LDL.LU R16, [R1+0x498] ;  /* 0x0004980001107983 */ /* 0x000ea80000300800 */
        /* <DEDUP_REMOVED lines=9> */
[----:B----4-:R-:W-:-:S05]  /*2eae0*/  IADD3 R38, P3, R38, R252, RZ ;  /* 0x000000fc26267210 */ /* 0x010fca0007f7e0ff */
[----:B---3--:R-:W-:Y:S01]  /*2eaf0*/  IMAD.X R39, R39, 0x1, R3, P3 ;  /* 0x0000000127277824 */ /* 0x008fe200018e0603 */
[----:B------:R-:W-:Y:S01]  /*2eb00*/  STL [R1+0x438], R38 ;  /* 0x0004382601007387 */ /* 0x000fe20000100800 */
[----:B------:R-:W-:Y:S02]  /*2eb10*/  IMAD.MOV.U32 R14, RZ, RZ, R38 ;  /* 0x000000ffff0e7224 */ /* 0x000fe400078e0026 */
[----:B------:R-:W-:Y:S01]  /*2eb20*/  IMAD.MOV.U32 R15, RZ, RZ, R39 ;  /* 0x000000ffff0f7224 */ /* 0x000fe200078e0027 */
[----:B------:R1:W-:Y:S04]  /*2eb30*/  STL [R1+0x434], R39 ;  /* 0x0004342701007387 */ /* 0x0003e80000100800 */
[----:B------:R3:W-:Y:S01]  /*2eb40*/  LDGSTS.E [R13+0x22000], desc[UR8][R14.64], P2 ;  /* 0x220000000e0d7fae */ /* 0x0007e20009121848 */
[----:B-----5:R-:W-:-:S04]  /*2eb50*/  IADD3 R32, P4, R32, R252, RZ ;  /* 0x000000fc20207210 */ /* 0x020fc80007f9e0ff */
[----:B--2---:R-:W-:Y:S01]  /*2eb60*/  IADD3.X R37, R37, R3, RZ, P4, !PT ;  /* 0x0000000325257210 */ /* 0x004fe200027fe4ff */
[----:B------:R-:W-:Y:S01]  /*2eb70*/  STL [R1+0x458], R32 ;  /* 0x0004582001007387 */ /* 0x000fe20000100800 */
[----:B---3--:R-:W-:-:S03]  /*2eb80*/  IMAD.MOV.U32 R14, RZ, RZ, R32 ;  /* 0x000000ffff0e7224 */ /* 0x008fc600078e0020 */
[----:B------:R2:W-:Y:S01]  /*2eb90*/  STL [R1+0x454], R37 ;  /* 0x0004542501007387 */ /* 0x0005e20000100800 */
[----:B------:R-:W-:-:S03]  /*2eba0*/  IMAD.MOV.U32 R15, RZ, RZ, R37 ;  /* 0x000000ffff0f7224 */ /* 0x000fc600078e0025 */
[----:B-1----:R-:W3:Y:S04]  /*2ebb0*/  LDL.LU R39, [R1+0x4b4] ;  /* 0x0004b40001277983 */ /* 0x002ee80000300800 */
[----:B------:R-:W4:Y:S04]  /*2ebc0*/  LDL.LU R38, [R1+0x4b8] ;  /* 0x0004b80001267983 */ /* 0x000f280000300800 */
[----:B--2---:R-:W2:Y:S04]  /*2ebd0*/  LDL.LU R37, [R1+0x4d4] ;  /* 0x0004d40001257983 */ /* 0x004ea80000300800 */
[----:B------:R-:W5:Y:S04]  /*2ebe0*/  LDL.LU R32, [R1+0x4d8] ;  /* 0x0004d80001207983 */ /* 0x000f680000300800 */
[----:B------:R1:W-:Y:S01]  /*2ebf0*/  LDGSTS.E [R13+0x22400], desc[UR8][R14.64], P1 ;  /* 0x224000000e0d7fae */ /* 0x0003e20008921848 */
[----:B------:R-:W-:-:S04]  /*2ec00*/  ISETP.GT.AND P1, PT, R12, 0x28, PT ;  /* 0x000000280c00780c */ /* 0x000fc80003f24270 */
[----:B-1----:R-:W-:Y:S02]  /*2ec10*/  SEL R14, RZ, 0x4, !P1 ;  /* 0x00000004ff0e7807 */ /* 0x002fe40004800000 */
[----:B------:R-:W-:Y:S02]  /*2ec20*/  ISETP.GT.AND P1, PT, R12, 0x2c, PT ;  /* 0x0000002c0c00780c */ /* 0x000fe40003f24270 */
[----:B------:R-:W-:-:S04]  /*2ec30*/  SEL R14, R14, RZ, !P0 ;  /* 0x000000ff0e0e7207 */ /* 0x000fc80004000000 */
[----:B------:R-:W-:Y:S02]  /*2ec40*/  ISETP.NE.U32.AND P2, PT, R14, RZ, PT ;  /* 0x000000ff0e00720c */ /* 0x000fe40003f45070 */
[----:B------:R-:W-:Y:S02]  /*2ec50*/  SEL R14, RZ, 0x4, !P1 ;  /* 0x00000004ff0e7807 */ /* 0x000fe40004800000 */
[-C--:B------:R-:W-:Y:S02]  /*2ec60*/  IADD3 R35, P3, R35, R252.reuse, RZ ;  /* 0x000000fc23237210 */ /* 0x080fe40007f7e0ff */
[----:B------:R-:W-:Y:S02]  /*2ec70*/  SEL R14, R14, RZ, !P0 ;  /* 0x000000ff0e0e7207 */ /* 0x000fe40004000000 */
[----:B------:R-:W-:Y:S02]  /*2ec80*/  IADD3.X R36, R36, R3, RZ, P3, !PT ;  /* 0x0000000324247210 */ /* 0x000fe40001ffe4ff */
[----:B------:R-:W-:Y:S01]  /*2ec90*/  ISETP.NE.U32.AND P1, PT, R14, RZ, PT ;  /* 0x000000ff0e00720c */ /* 0x000fe20003f25070 */
[----:B------:R-:W-:Y:S01]  /*2eca0*/  IMAD.MOV.U32 R14, RZ, RZ, R35 ;  /* 0x000000ffff0e7224 */ /* 0x000fe200078e0023 */
[----:B------:R-:W-:Y:S01]  /*2ecb0*/  STL [R1+0x478], R35 ;  /* 0x0004782301007387 */ /* 0x000fe20000100800 */
[----:B------:R-:W-:Y:S01]  /*2ecc0*/  IMAD.MOV.U32 R15, RZ, RZ, R36 ;  /* 0x000000ffff0f7224 */ /* 0x000fe200078e0024 */
[----:B------:R-:W-:-:S02]  /*2ecd0*/  IADD3 R16, P4, R16, R252, RZ ;  /* 0x000000fc10107210 */ /* 0x000fc40007f9e0ff */
[----:B------:R1:W-:Y:S03]  /*2ece0*/  STL [R1+0x474], R36 ;  /* 0x0004742401007387 */ /* 0x0003e60000100800 */
[----:B------:R-:W-:Y:S01]  /*2ecf0*/  IMAD.X R34, R34, 0x1, R3, P4 ;  /* 0x0000000122227824 */ /* 0x000fe200020e0603 */
[----:B------:R-:W-:Y:S04]  /*2ed00*/  STL [R1+0x498], R16 ;  /* 0x0004981001007387 */ /* 0x000fe80000100800 */
[----:B------:R1:W-:Y:S04]  /*2ed10*/  STL [R1+0x494], R34 ;  /* 0x0004942201007387 */ /* 0x0003e80000100800 */
[----:B------:R1:W-:Y:S04]  /*2ed20*/  LDGSTS.E [R13+0x22800], desc[UR8][R14.64], P2 ;  /* 0x228000000e0d7fae */ /* 0x0003e80009121848 */
[----:B-1----:R-:W2:Y:S04]  /*2ed30*/  LDL.LU R36, [R1+0x4f4] ;  /* 0x0004f40001247983 */ /* 0x002ea80000300800 */
[----:B------:R-:W2:Y:S01]  /*2ed40*/  LDL.LU R35, [R1+0x4f8] ;  /* 0x0004f80001237983 */ /* 0x000ea20000300800 */
[----:B------:R-:W-:Y:S01]  /*2ed50*/  MOV R15, R34 ;  /* 0x00000022000f7202 */ /* 0x000fe20000000f00 */
[----:B------:R-:W-:-:S02]  /*2ed60*/  IMAD.MOV.U32 R14, RZ, RZ, R16 ;  /* 0x000000ffff0e7224 */ /* 0x000fc400078e0010 */
        /* <DEDUP_REMOVED lines=13> */
[----:B-----5:R-:W-:Y:S01]  /*2ee40*/  IADD3 R32, P4, R32, R252, RZ ;  /* 0x000000fc20207210 */ /* 0x020fe20007f9e0ff */
[----:B------:R-:W-:Y:S01]  /*2ee50*/  STL [R1+0x4b8], R38 ;  /* 0x0004b82601007387 */ /* 0x000fe20000100800 */
[----:B------:R-:W-:-:S03]  /*2ee60*/  IMAD.MOV.U32 R14, RZ, RZ, R38 ;  /* 0x000000ffff0e7224 */ /* 0x000fc600078e0026 */
[----:B--2---:R-:W-:Y:S01]  /*2ee70*/  IMAD.X R37, R37, 0x1, R3, P4 ;  /* 0x0000000125257824 */ /* 0x004fe200020e0603 */
[----:B------:R1:W-:Y:S01]  /*2ee80*/  STL [R1+0x4b4], R39 ;  /* 0x0004b42701007387 */ /* 0x0003e20000100800 */
[----:B------:R-:W-:-:S03]  /*2ee90*/  IMAD.MOV.U32 R15, RZ, RZ, R39 ;  /* 0x000000ffff0f7224 */ /* 0x000fc600078e0027 */
[----:B------:R2:W-:Y:S04]  /*2eea0*/  STL [R1+0x4d8], R32 ;  /* 0x0004d82001007387 */ /* 0x0005e80000100800 */
[----:B------:R3:W-:Y:S04]  /*2eeb0*/  STL [R1+0x4d4], R37 ;  /* 0x0004d42501007387 */ /* 0x0007e80000100800 */
[----:B------:R-:W4:Y:S04]  /*2eec0*/  LDL.LU R40, [R1+0x33c] ;  /* 0x00033c0001287983 */ /* 0x000f280000300800 */
[----:B-1----:R-:W5:Y:S04]  /*2eed0*/  LDL.LU R39, [R1+0x340] ;  /* 0x0003400001277983 */ /* 0x002f680000300800 */
[----:B------:R1:W-:Y:S04]  /*2eee0*/  LDGSTS.E [R13+0x23000], desc[UR8][R14.64], P2 ;  /* 0x230000000e0d7fae */ /* 0x0003e80009121848 */
[----:B------:R-:W4:Y:S01]  /*2eef0*/  LDL.LU R38, [R1+0x35c] ;  /* 0x00035c0001267983 */ /* 0x000f220000300800 */
[----:B-1----:R-:W-:-:S03]  /*2ef00*/  MOV R14, R32 ;  /* 0x00000020000e7202 */ /* 0x002fc60000000f00 */
[----:B--2---:R-:W2:Y:S01]  /*2ef10*/  LDL.LU R32, [R1+0x360] ;  /* 0x0003600001207983 */ /* 0x004ea20000300800 */
[----:B------:R-:W-:-:S05]  /*2ef20*/  IMAD.MOV.U32 R15, RZ, RZ, R37 ;  /* 0x000000ffff0f7224 */ /* 0x000fca00078e0025 */
[----:B------:R1:W-:Y:S01]  /*2ef30*/  LDGSTS.E [R13+0x23400], desc[UR8][R14.64], P1 ;  /* 0x234000000e0d7fae */ /* 0x0003e20008921848 */
[----:B------:R-:W-:-:S04]  /*2ef40*/  ISETP.GT.AND P1, PT, R12, 0x38, PT ;  /* 0x000000380c00780c */ /* 0x000fc80003f24270 */
[----:B-1----:R-:W-:Y:S02]  /*2ef50*/  SEL R14, RZ, 0x4, !P1 ;  /* 0x00000004ff0e7807 */ /* 0x002fe40004800000 */
[----:B------:R-:W-:Y:S02]  /*2ef60*/  ISETP.GT.AND P1, PT, R12, 0x3c, PT ;  /* 0x0000003c0c00780c */ /* 0x000fe40003f24270 */
[----:B------:R-:W-:-:S04]  /*2ef70*/  SEL R14, R14, RZ, !P0 ;  /* 0x000000ff0e0e7207 */ /* 0x000fc80004000000 */
[----:B------:R-:W-:Y:S02]  /*2ef80*/  ISETP.NE.U32.AND P2, PT, R14, RZ, PT ;  /* 0x000000ff0e00720c */ /* 0x000fe40003f45070 */
[----:B------:R-:W-:Y:S02]  /*2ef90*/  SEL R14, RZ, 0x4, !P1 ;  /* 0x00000004ff0e7807 */ /* 0x000fe40004800000 */
[----:B------:R-:W-:Y:S02]  /*2efa0*/  IADD3 R35, P3, R35, R252, RZ ;  /* 0x000000fc23237210 */ /* 0x000fe40007f7e0ff */
[----:B------:R-:W-:-:S03]  /*2efb0*/  SEL R14, R14, RZ, !P0 ;  /* 0x000000ff0e0e7207 */ /* 0x000fc60004000000 */
[----:B------:R-:W-:Y:S01]  /*2efc0*/  IMAD.X R36, R36, 0x1, R3, P3 ;  /* 0x0000000124247824 */ /* 0x000fe200018e0603 */
[----:B------:R-:W-:Y:S01]  /*2efd0*/  IADD3 R16, P4, R16, R252, RZ ;  /* 0x000000fc10107210 */ /* 0x000fe20007f9e0ff */
[----:B------:R-:W-:Y:S01]  /*2efe0*/  STL [R1+0x4f8], R35 ;  /* 0x0004f82301007387 */ /* 0x000fe20000100800 */
[----:B------:R-:W-:-:S03]  /*2eff0*/  ISETP.NE.U32.AND P1, PT, R14, RZ, PT ;  /* 0x000000ff0e00720c */ /* 0x000fc60003f25070 */
[----:B------:R-:W-:Y:S01]  /*2f000*/  IMAD.X R34, R34, 0x1, R3, P4 ;  /* 0x0000000122227824 */ /* 0x000fe200020e0603 */
[----:B------:R1:W-:Y:S01]  /*2f010*/  STL [R1+0x4f4], R36 ;  /* 0x0004f42401007387 */ /* 0x0003e20000100800 */
[----:B------:R-:W-:Y:S01]  /*2f020*/  IMAD.MOV.U32 R14, RZ, RZ, R35 ;  /* 0x000000ffff0e7224 */ /* 0x000fe200078e0023 */
[----:B------:R-:W-:Y:S02]  /*2f030*/  MOV R15, R36 ;  /* 0x00000024000f7202 */ /* 0x000fe40000000f00 */
[----:B------:R-:W-:Y:S04]  /*2f040*/  STL [R1+0x518], R16 ;  /* 0x0005181001007387 */ /* 0x000fe80000100800 */
[----:B------:R1:W-:Y:S04]  /*2f050*/  STL [R1+0x514], R34 ;  /* 0x0005142201007387 */ /* 0x0003e80000100800 */
[----:B---3--:R-:W3:Y:S04]  /*2f060*/  LDL.LU R37, [R1+0x37c] ;  /* 0x00037c0001257983 */ /* 0x008ee80000300800 */
[----:B-1----:R-:W3:Y:S04]  /*2f070*/  LDL.LU R36, [R1+0x380] ;  /* 0x0003800001247983 */ /* 0x002ee80000300800 */
[----:B------:R1:W-:Y:S04]  /*2f080*/  LDGSTS.E [R13+0x23800], desc[UR8][R14.64], P2 ;  /* 0x238000000e0d7fae */ /* 0x0003e80009121848 */
[----:B------:R-:W3:Y:S01]  /*2f090*/  LDL.LU R35, [R1+0x39c] ;  /* 0x00039c0001237983 */ /* 0x000ee20000300800 */
[----:B-1----:R-:W-:-:S03]  /*2f0a0*/  IMAD.MOV.U32 R15, RZ, RZ, R34 ;  /* 0x000000ffff0f7224 */ /* 0x002fc600078e0022 */
[----:B------:R-:W3:Y:S01]  /*2f0b0*/  LDL.LU R34, [R1+0x3a0] ;  /* 0x0003a00001227983 */ /* 0x000ee20000300800 */
[----:B------:R-:W-:-:S05]  /*2f0c0*/  IMAD.MOV.U32 R14, RZ, RZ, R16 ;  /* 0x000000ffff0e7224 */ /* 0x000fca00078e0010 */
[----:B------:R1:W-:Y:S01]  /*2f0d0*/  LDGSTS.E [R13+0x23c00], desc[UR8][R14.64], P1 ;  /* 0x23c000000e0d7fae */ /* 0x0003e20008921848 */
[C---:B------:R-:W-:Y:S02]  /*2f0e0*/  ISETP.GT.AND P1, PT, R12.reuse, 0x1, PT ;  /* 0x000000010c00780c */ /* 0x040fe40003f24270 */
[----:B------:R-:W-:Y:S02]  /*2f0f0*/  ISETP.GT.AND P2, PT, R12, 0x5, PT ;  /* 0x000000050c00780c */ /* 0x000fe40003f44270 */
[----:B-1----:R-:W-:-:S04]  /*2f100*/  SEL R13, RZ, 0x4, !P1 ;  /* 0x00000004ff0d7807 */ /* 0x002fc80004800000 */
[----:B------:R-:W-:Y:S02]  /*2f110*/  SEL R13, R13, RZ, !P0 ;  /* 0x000000ff0d0d7207 */ /* 0x000fe40004000000 */
[----:B------:R-:W-:Y:S02]  /*2f120*/  SEL R14, RZ, 0x4, !P2 ;  /* 0x00000004ff0e7807 */ /* 0x000fe40005000000 */
[----:B------:R-:W-:Y:S02]  /*2f130*/  ISETP.NE.U32.AND P1, PT, R13, RZ, PT ;  /* 0x000000ff0d00720c */ /* 0x000fe40003f25070 */
[----:B------:R-:W-:Y:S02]  /*2f140*/  SEL R14, R14, RZ, !P0 ;  /* 0x000000ff0e0e7207 */ /* 0x000fe40004000000 */
[----:B------:R-:W-:Y:S02]  /*2f150*/  LOP3.LUT R16, R17, 0x20, RZ, 0x3c, !PT ;  /* 0x0000002011107812 */ /* 0x000fe400078e3cff */
[----:B------:R-:W-:-:S02]  /*2f160*/  ISETP.NE.U32.AND P2, PT, R14, RZ, PT ;  /* 0x000000ff0e00720c */ /* 0x000fc40003f45070 */
[----:B------:R-:W-:Y:S02]  /*2f170*/  IADD3 R13, R16, UR7, RZ ;  /* 0x00000007100d7c10 */ /* 0x000fe4000fffe0ff */
[----:B-----5:R-:W-:-:S05]  /*2f180*/  IADD3 R39, P3, R39, R252, RZ ;  /* 0x000000fc27277210 */ /* 0x020fca0007f7e0ff */
[----:B----4-:R-:W-:Y:S01]  /*2f190*/  IMAD.X R40, R40, 0x1, R3, P3 ;  /* 0x0000000128287824 */ /* 0x010fe200018e0603 */
[----:B------:R-:W-:Y:S01]  /*2f1a0*/  STL [R1+0x340], R39 ;  /* 0x0003402701007387 */ /* 0x000fe20000100800 */
[----:B------:R-:W-:Y:S02]  /*2f1b0*/  IMAD.MOV.U32 R14, RZ, RZ, R39 ;  /* 0x000000ffff0e7224 */ /* 0x000fe400078e0027 */
[----:B------:R-:W-:-:S05]  /*2f1c0*/  IMAD.MOV.U32 R15, RZ, RZ, R40 ;  /* 0x000000ffff0f7224 */ /* 0x000fca00078e0028 */
[----:B------:R1:W-:Y:S01]  /*2f1d0*/  LDGSTS.E [R13+0x20100], desc[UR8][R14.64], P1 ;  /* 0x201000000e0d7fae */ /* 0x0003e20008921848 */
[----:B--2---:R-:W-:-:S05]  /*2f1e0*/  IADD3 R32, P4, R32, R252, RZ ;  /* 0x000000fc20207210 */ /* 0x004fca0007f9e0ff */
[----:B------:R-:W-:Y:S01]  /*2f1f0*/  IMAD.X R38, R38, 0x1, R3, P4 ;  /* 0x0000000126267824 */ /* 0x000fe200020e0603 */
[----:B------:R-:W-:Y:S04]  /*2f200*/  STL [R1+0x360], R32 ;  /* 0x0003602001007387 */ /* 0x000fe80000100800 */
[----:B------:R2:W-:Y:S01]  /*2f210*/  STL [R1+0x33c], R40 ;  /* 0x00033c2801007387 */ /* 0x0005e20000100800 */
[----:B-1----:R-:W-:-:S03]  /*2f220*/  IMAD.MOV.U32 R15, RZ, RZ, R38 ;  /* 0x000000ffff0f7224 */ /* 0x002fc600078e0026 */
[----:B------:R1:W-:Y:S01]  /*2f230*/  STL [R1+0x35c], R38 ;  /* 0x00035c2601007387 */ /* 0x0003e20000100800 */
[----:B------:R-:W-:-:S03]  /*2f240*/  IMAD.MOV.U32 R14, RZ, RZ, R32 ;  /* 0x000000ffff0e7224 */ /* 0x000fc600078e0020 */
[----:B--2---:R-:W2:Y:S04]  /*2f250*/  LDL.LU R40, [R1+0x3bc] ;  /* 0x0003bc0001287983 */ /* 0x004ea80000300800 */
[----:B------:R-:W4:Y:S04]  /*2f260*/  LDL.LU R39, [R1+0x3c0] ;  /* 0x0003c00001277983 */ /* 0x000f280000300800 */
[----:B-1----:R-:W5:Y:S04]  /*2f270*/  LDL.LU R38, [R1+0x3dc] ;  /* 0x0003dc0001267983 */ /* 0x002f680000300800 */
[----:B------:R-:W5:Y:S01]  /*2f280*/  LDL.LU R32, [R1+0x3e0] ;  /* 0x0003e00001207983 */ /* 0x000f620000300800 */
[----:B------:R-:W-:-:S03]  /*2f290*/  ISETP.GT.AND P1, PT, R12, 0x9, PT ;  /* 0x000000090c00780c */ /* 0x000fc60003f24270 */
[----:B------:R1:W-:Y:S02]  /*2f2a0*/  LDGSTS.E [R13+0x20500], desc[UR8][R14.64], P2 ;  /* 0x205000000e0d7fae */ /* 0x0003e40009121848 */
[----:B-1----:R-:W-:Y:S02]  /*2f2b0*/  SEL R14, RZ, 0x4, !P1 ;  /* 0x00000004ff0e7807 */ /* 0x002fe40004800000 */
[----:B------:R-:W-:Y:S02]  /*2f2c0*/  ISETP.GT.AND P1, PT, R12, 0xd, PT ;  /* 0x0000000d0c00780c */ /* 0x000fe40003f24270 */
[----:B------:R-:W-:-:S04]  /*2f2d0*/  SEL R14, R14, RZ, !P0 ;  /* 0x000000ff0e0e7207 */ /* 0x000fc80004000000 */
[----:B------:R-:W-:Y:S02]  /*2f2e0*/  ISETP.NE.U32.AND P2, PT, R14, RZ, PT ;  /* 0x000000ff0e00720c */ /* 0x000fe40003f45070 */
[----:B------:R-:W-:Y:S02]  /*2f2f0*/  SEL R14, RZ, 0x4, !P1 ;  /* 0x00000004ff0e7807 */ /* 0x000fe40004800000 */
[-C--:B---3--:R-:W-:Y:S02]  /*2f300*/  IADD3 R36, P3, R36, R252.reuse, RZ ;  /* 0x000000fc24247210 */ /* 0x088fe40007f7e0ff */
        /* <DEDUP_REMOVED lines=12> */
[----:B-1----:R-:W5:Y:S04]  /*2f3d0*/  LDL.LU R37, [R1+0x3fc] ;  /* 0x0003fc0001257983 */ /* 0x002f680000300800 */
[----:B------:R-:W5:Y:S01]  /*2f3e0*/  LDL.LU R36, [R1+0x400] ;  /* 0x0004000001247983 */ /* 0x000f620000300800 */
[----:B---3--:R-:W-:Y:S01]  /*2f3f0*/  MOV R15, R35 ;  /* 0x00000023000f7202 */ /* 0x008fe20000000f00 */
[----:B------:R-:W-:-:S02]  /*2f400*/  IMAD.MOV.U32 R14, RZ, RZ, R34 ;  /* 0x000000ffff0e7224 */ /* 0x000fc400078e0022 */
        /* <DEDUP_REMOVED lines=12> */
[----:B--2---:R-:W-:Y:S01]  /*2f4d0*/  IMAD.X R40, R40, 0x1, R3, P3 ;  /* 0x0000000128287824 */ /* 0x004fe200018e0603 */
[----:B-----5:R-:W-:Y:S01]  /*2f4e0*/  IADD3 R32, P4, R32, R252, RZ ;  /* 0x000000fc20207210 */ /* 0x020fe20007f9e0ff */
[----:B------:R-:W-:Y:S01]  /*2f4f0*/  STL [R1+0x3c0], R39 ;  /* 0x0003c02701007387 */ /* 0x000fe20000100800 */
[----:B------:R-:W-:-:S03]  /*2f500*/  IMAD.MOV.U32 R14, RZ, RZ, R39 ;  /* 0x000000ffff0e7224 */ /* 0x000fc600078e0027 */
[----:B------:R-:W-:Y:S01]  /*2f510*/  IMAD.X R38, R38, 0x1, R3, P4 ;  /* 0x0000000126267824 */ /* 0x000fe200020e0603 */
[----:B------:R1:W-:Y:S01]  /*2f520*/  STL [R1+0x3bc], R40 ;  /* 0x0003bc2801007387 */ /* 0x0003e20000100800 */
[----:B------:R-:W-:-:S03]  /*2f530*/  IMAD.MOV.U32 R15, RZ, RZ, R40 ;  /* 0x000000ffff0f7224 */ /* 0x000fc600078e0028 */
[----:B------:R-:W-:Y:S04]  /*2f540*/  STL [R1+0x3e0], R32 ;  /* 0x0003e02001007387 */ /* 0x000fe80000100800 */
[----:B------:R2:W-:Y:S04]  /*2f550*/  STL [R1+0x3dc], R38 ;  /* 0x0003dc2601007387 */ /* 0x0005e80000100800 */
[----:B-1----:R-:W4:Y:S04]  /*2f560*/  LDL.LU R40, [R1+0x43c] ;  /* 0x00043c0001287983 */ /* 0x002f280000300800 */
[----:B------:R1:W-:Y:S04]  /*2f570*/  LDGSTS.E [R13+0x21100], desc[UR8][R14.64], P2 ;  /* 0x211000000e0d7fae */ /* 0x0003e80009121848 */
[----:B------:R-:W5:Y:S01]  /*2f580*/  LDL.LU R39, [R1+0x440] ;  /* 0x0004400001277983 */ /* 0x000f620000300800 */
[----:B-1----:R-:W-:Y:S01]  /*2f590*/  IMAD.MOV.U32 R15, RZ, RZ, R38 ;  /* 0x000000ffff0f7224 */ /* 0x002fe200078e0026 */
[----:B------:R-:W-:-:S02]  /*2f5a0*/  MOV R14, R32 ;  /* 0x00000020000e7202 */ /* 0x000fc40000000f00 */
[----:B--2---:R-:W2:Y:S04]  /*2f5b0*/  LDL.LU R38, [R1+0x45c] ;  /* 0x00045c0001267983 */ /* 0x004ea80000300800 */
[----:B------:R-:W2:Y:S04]  /*2f5c0*/  LDL.LU R32, [R1+0x460] ;  /* 0x0004600001207983 */ /* 0x000ea80000300800 */
        /* <DEDUP_REMOVED lines=10> */
[----:B---3--:R-:W-:Y:S01]  /*2f670*/  IADD3 R34, P4, R34, R252, RZ ;  /* 0x000000fc22227210 */ /* 0x008fe20007f9e0ff */
        /* <DEDUP_REMOVED lines=8> */
[----:B-1----:R-:W2:Y:S04]  /*2f700*/  LDL.LU R37, [R1+0x47c] ;  /* 0x00047c0001257983 */ /* 0x002ea80000300800 */
[----:B------:R-:W2:Y:S04]  /*2f710*/  LDL.LU R36, [R1+0x480] ;  /* 0x0004800001247983 */ /* 0x000ea80000300800 */
[----:B------:R1:W-:Y:S02]  /*2f720*/  LDGSTS.E [R13+0x21900], desc[UR8][R14.64], P2 ;  /* 0x219000000e0d7fae */ /* 0x0003e40009121848 */
[----:B-1----:R-:W-:-:S02]  /*2f730*/  IMAD.MOV.U32 R15, RZ, RZ, R35 ;  /* 0x000000ffff0f7224 */ /* 0x002fc400078e0023 */
[----:B------:R-:W-:Y:S01]  /*2f740*/  IMAD.MOV.U32 R14, RZ, RZ, R34 ;  /* 0x000000ffff0e7224 */ /* 0x000fe200078e0022 */
[----:B---3--:R-:W3:Y:S04]  /*2f750*/  LDL.LU R35, [R1+0x49c] ;  /* 0x00049c0001237983 */ /* 0x008ee80000300800 */
        /* <DEDUP_REMOVED lines=10> */
[----:B-----5:R-:W-:-:S05]  /*2f800*/  IADD3 R39, P3, R39, R252, RZ ;  /* 0x000000fc27277210 */ /* 0x020fca0007f7e0ff */
[--C-:B----4-:R-:W-:Y:S01]  /*2f810*/  IMAD.X R40, R40, 0x1, R3.reuse, P3 ;  /* 0x0000000128287824 */ /* 0x110fe200018e0603 */
[----:B------:R-:W-:Y:S01]  /*2f820*/  MOV R14, R39 ;  /* 0x00000027000e7202 */ /* 0x000fe20000000f00 */
[----:B------:R-:W-:Y:S01]  /*2f830*/  STL [R1+0x440], R39 ;  /* 0x0004402701007387 */ /* 0x000fe20000100800 */
[----:B--2---:R-:W-:Y:S01]  /*2f840*/  IADD3 R32, P4, R32, R252, RZ ;  /* 0x000000fc20207210 */ /* 0x004fe20007f9e0ff */
[----:B------:R-:W-:Y:S02]  /*2f850*/  IMAD.MOV.U32 R15, RZ, RZ, R40 ;  /* 0x000000ffff0f7224 */ /* 0x000fe400078e0028 */
[----:B------:R1:W-:Y:S02]  /*2f860*/  STL [R1+0x43c], R40 ;  /* 0x00043c2801007387 */ /* 0x0003e40000100800 */
[----:B------:R-:W-:Y:S02]  /*2f870*/  IMAD.X R38, R38, 0x1, R3, P4 ;  /* 0x0000000126267824 */ /* 0x000fe400020e0603 */
[----:B------:R-:W-:Y:S04]  /*2f880*/  STL [R1+0x460], R32 ;  /* 0x0004602001007387 */ /* 0x000fe80000100800 */
[----:B------:R2:W-:Y:S04]  /*2f890*/  STL [R1+0x45c], R38 ;  /* 0x00045c2601007387 */ /* 0x0005e80000100800 */
[----:B------:R4:W-:Y:S04]  /*2f8a0*/  LDGSTS.E [R13+0x22100], desc[UR8][R14.64], P2 ;  /* 0x221000000e0d7fae */ /* 0x0009e80009121848 */
[----:B-1----:R-:W5:Y:S04]  /*2f8b0*/  LDL.LU R40, [R1+0x4bc] ;  /* 0x0004bc0001287983 */ /* 0x002f680000300800 */
[----:B------:R-:W5:Y:S01]  /*2f8c0*/  LDL.LU R39, [R1+0x4c0] ;  /* 0x0004c00001277983 */ /* 0x000f620000300800 */
[----:B----4-:R-:W-:-:S02]  /*2f8d0*/  IMAD.MOV.U32 R15, RZ, RZ, R38 ;  /* 0x000000ffff0f7224 */ /* 0x010fc400078e0026 */
[----:B------:R-:W-:Y:S01]  /*2f8e0*/  IMAD.MOV.U32 R14, RZ, RZ, R32 ;  /* 0x000000ffff0e7224 */ /* 0x000fe200078e0020 */
[----:B--2---:R-:W2:Y:S04]  /*2f8f0*/  LDL.LU R38, [R1+0x4dc] ;  /* 0x0004dc0001267983 */ /* 0x004ea80000300800 */
[----:B------:R-:W4:Y:S04]  /*2f900*/  LDL.LU R32, [R1+0x4e0] ;  /* 0x0004e00001207983 */ /* 0x000f280000300800 */
        /* <DEDUP_REMOVED lines=10> */
[----:B------:R-:W-:Y:S01]  /*2f9b0*/  ISETP.NE.U32.AND P1, PT, R14, RZ, PT ;  /* 0x000000ff0e00720c */ /* 0x000fe20003f25070 */
[----:B------:R-:W-:Y:S01]  /*2f9c0*/  IMAD.MOV.U32 R14, RZ, RZ, R36 ;  /* 0x000000ffff0e7224 */ /* 0x000fe200078e0024 */
[----:B------:R-:W-:Y:S01]  /*2f9d0*/  STL [R1+0x480], R36 ;  /* 0x0004802401007387 */ /* 0x000fe20000100800 */
[----:B------:R-:W-:-:S03]  /*2f9e0*/  IMAD.MOV.U32 R15, RZ, RZ, R37 ;  /* 0x000000ffff0f7224 */ /* 0x000fc600078e0025 */
[----:B------:R1:W-:Y:S04]  /*2f9f0*/  STL [R1+0x47c], R37 ;  /* 0x00047c2501007387 */ /* 0x0003e80000100800 */
[----:B------:R1:W-:Y:S01]  /*2fa00*/  LDGSTS.E [R13+0x22900], desc[UR8][R14.64], P2 ;  /* 0x229000000e0d7fae */ /* 0x0003e20009121848 */
[----:B---3--:R-:W-:-:S04]  /*2fa10*/  IADD3 R34, P4, R34, R252, RZ ;  /* 0x000000fc22227210 */ /* 0x008fc80007f9e0ff */
[----:B------:R-:W-:Y:S01]  /*2fa20*/  IADD3.X R35, R35, R3, RZ, P4, !PT ;  /* 0x0000000323237210 */ /* 0x000fe200027fe4ff */
[----:B------:R-:W-:Y:S01]  /*2fa30*/  STL [R1+0x4a0], R34 ;  /* 0x0004a02201007387 */ /* 0x000fe20000100800 */
[----:B-1----:R-:W-:-:S03]  /*2fa40*/  IMAD.MOV.U32 R14, RZ, RZ, R34 ;  /* 0x000000ffff0e7224 */ /* 0x002fc600078e0022 */
[----:B------:R1:W-:Y:S01]  /*2fa50*/  STL [R1+0x49c], R35 ;  /* 0x00049c2301007387 */ /* 0x0003e20000100800 */
[----:B------:R-:W-:-:S03]  /*2fa60*/  IMAD.MOV.U32 R15, RZ, RZ, R35 ;  /* 0x000000ffff0f7224 */ /* 0x000fc600078e0023 */
[----:B------:R-:W3:Y:S04]  /*2fa70*/  LDL.LU R37, [R1+0x4fc] ;  /* 0x0004fc0001257983 */ /* 0x000ee80000300800 */
[----:B------:R-:W3:Y:S04]  /*2fa80*/  LDL.LU R36, [R1+0x500] ;  /* 0x0005000001247983 */ /* 0x000ee80000300800 */
[----:B-1----:R-:W3:Y:S04]  /*2fa90*/  LDL.LU R35, [R1+0x51c] ;  /* 0x00051c0001237983 */ /* 0x002ee80000300800 */
        /* <DEDUP_REMOVED lines=10> */
[----:B-----5:R-:W-:-:S04]  /*2fb40*/  IADD3 R39, P3, R39, R252, RZ ;  /* 0x000000fc27277210 */ /* 0x020fc80007f7e0ff */
[----:B------:R-:W-:Y:S02]  /*2fb50*/  IADD3.X R40, R40, R3, RZ, P3, !PT ;  /* 0x0000000328287210 */ /* 0x000fe40001ffe4ff */
[----:B----4-:R-:W-:Y:S01]  /*2fb60*/  IADD3 R32, P4, R32, R252, RZ ;  /* 0x000000fc20207210 */ /* 0x010fe20007f9e0ff */
[----:B------:R-:W-:Y:S01]  /*2fb70*/  STL [R1+0x4c0], R39 ;  /* 0x0004c02701007387 */ /* 0x000fe20000100800 */
[----:B------:R-:W-:-:S03]  /*2fb80*/  IMAD.MOV.U32 R14, RZ, RZ, R39 ;  /* 0x000000ffff0e7224 */ /* 0x000fc600078e0027 */
[----:B--2---:R-:W-:Y:S01]  /*2fb90*/  IMAD.X R38, R38, 0x1, R3, P4 ;  /* 0x0000000126267824 */ /* 0x004fe200020e0603 */
[----:B------:R1:W-:Y:S01]  /*2fba0*/  STL [R1+0x4bc], R40 ;  /* 0x0004bc2801007387 */ /* 0x0003e20000100800 */
[----:B------:R-:W-:-:S03]  /*2fbb0*/  IMAD.MOV.U32 R15, RZ, RZ, R40 ;  /* 0x000000ffff0f7224 */ /* 0x000fc600078e0028 */
[----:B------:R2:W-:Y:S04]  /*2fbc0*/  STL [R1+0x4e0], R32 ;  /* 0x0004e02001007387 */ /* 0x0005e80000100800 */
[----:B------:R4:W-:Y:S04]  /*2fbd0*/  STL [R1+0x4dc], R38 ;  /* 0x0004dc2601007387 */ /* 0x0009e80000100800 */
[----:B------:R-:W5:Y:S04]  /*2fbe0*/  LDL.LU R41, [R1+0x344] ;  /* 0x0003440001297983 */ /* 0x000f680000300800 */
[----:B-1----:R-:W5:Y:S04]  /*2fbf0*/  LDL.LU R40, [R1+0x348] ;  /* 0x0003480001287983 */ /* 0x002f680000300800 */
[----:B------:R1:W-:Y:S04]  /*2fc00*/  LDGSTS.E [R13+0x23100], desc[UR8][R14.64], P2 ;  /* 0x231000000e0d7fae */ /* 0x0003e80009121848 */
[----:B------:R-:W5:Y:S01]  /*2fc10*/  LDL.LU R39, [R1+0x364] ;  /* 0x0003640001277983 */ /* 0x000f620000300800 */
[----:B-1----:R-:W-:-:S03]  /*2fc20*/  IMAD.MOV.U32 R14, RZ, RZ, R32 ;  /* 0x000000ffff0e7224 */ /* 0x002fc600078e0020 */
[----:B--2---:R-:W2:Y:S01]  /*2fc30*/  LDL.LU R32, [R1+0x368] ;  /* 0x0003680001207983 */ /* 0x004ea20000300800 */
[----:B------:R-:W-:-:S05]  /*2fc40*/  MOV R15, R38 ;  /* 0x00000026000f7202 */ /* 0x000fca0000000f00 */
[----:B------:R1:W-:Y:S01]  /*2fc50*/  LDGSTS.E [R13+0x23500], desc[UR8][R14.64], P1 ;  /* 0x235000000e0d7fae */ /* 0x0003e20008921848 */
[----:B------:R-:W-:-:S04]  /*2fc60*/  ISETP.GT.AND P1, PT, R12, 0x39, PT ;  /* 0x000000390c00780c */ /* 0x000fc80003f24270 */
[----:B-1----:R-:W-:Y:S02]  /*2fc70*/  SEL R14, RZ, 0x4, !P1 ;  /* 0x00000004ff0e7807 */ /* 0x002fe40004800000 */
[----:B------:R-:W-:Y:S02]  /*2fc80*/  ISETP.GT.AND P1, PT, R12, 0x3d, PT ;  /* 0x0000003d0c00780c */ /* 0x000fe40003f24270 */
[----:B------:R-:W-:-:S04]  /*2fc90*/  SEL R14, R14, RZ, !P0 ;  /* 0x000000ff0e0e7207 */ /* 0x000fc80004000000 */
[----:B------:R-:W-:Y:S02]  /*2fca0*/  ISETP.NE.U32.AND P2, PT, R14, RZ, PT ;  /* 0x000000ff0e00720c */ /* 0x000fe40003f45070 */
[----:B------:R-:W-:Y:S02]  /*2fcb0*/  SEL R14, RZ, 0x4, !P1 ;  /* 0x00000004ff0e7807 */ /* 0x000fe40004800000 */
[-C--:B---3--:R-:W-:Y:S02]  /*2fcc0*/  IADD3 R36, P3, R36, R252.reuse, RZ ;  /* 0x000000fc24247210 */ /* 0x088fe40007f7e0ff */
[----:B------:R-:W-:Y:S02]  /*2fcd0*/  SEL R14, R14, RZ, !P0 ;  /* 0x000000ff0e0e7207 */ /* 0x000fe40004000000 */
[----:B------:R-:W-:Y:S01]  /*2fce0*/  IADD3 R34, P4, R34, R252, RZ ;  /* 0x000000fc22227210 */ /* 0x000fe20007f9e0ff */
[--C-:B------:R-:W-:Y:S01]  /*2fcf0*/  IMAD.X R37, R37, 0x1, R3.reuse, P3 ;  /* 0x0000000125257824 */ /* 0x100fe200018e0603 */
[----:B------:R-:W-:Y:S01]  /*2fd00*/  ISETP.NE.U32.AND P1, PT, R14, RZ, PT ;  /* 0x000000ff0e00720c */ /* 0x000fe20003f25070 */
[----:B------:R-:W-:Y:S02]  /*2fd10*/  STL [R1+0x500], R36 ;  /* 0x0005002401007387 */ /* 0x000fe40000100800 */
[----:B------:R-:W-:-:S02]  /*2fd20*/  IMAD.X R35, R35, 0x1, R3, P4 ;  /* 0x0000000123237824 */ /* 0x000fc400020e0603 */
[----:B------:R-:W-:Y:S01]  /*2fd30*/  IMAD.MOV.U32 R14, RZ, RZ, R36 ;  /* 0x000000ffff0e7224 */ /* 0x000fe200078e0024 */
[----:B------:R1:W-:Y:S01]  /*2fd40*/  STL [R1+0x4fc], R37 ;  /* 0x0004fc2501007387 */ /* 0x0003e20000100800 */
[----:B------:R-:W-:-:S03]  /*2fd50*/  IMAD.MOV.U32 R15, RZ, RZ, R37 ;  /* 0x000000ffff0f7224 */ /* 0x000fc600078e0025 */
[----:B------:R-:W-:Y:S04]  /*2fd60*/  STL [R1+0x520], R34 ;  /* 0x0005202201007387 */ /* 0x000fe80000100800 */
[----:B------:R3:W-:Y:S04]  /*2fd70*/  STL [R1+0x51c], R35 ;  /* 0x00051c2301007387 */ /* 0x0007e80000100800 */
[----:B----4-:R-:W4:Y:S04]  /*2fd80*/  LDL.LU R38, [R1+0x384] ;  /* 0x0003840001267983 */ /* 0x010f280000300800 */
[----:B------:R3:W-:Y:S04]  /*2fd90*/  LDGSTS.E [R13+0x23900], desc[UR8][R14.64], P2 ;  /* 0x239000000e0d7fae */ /* 0x0007e80009121848 */
[----:B-1----:R-:W4:Y:S04]  /*2fda0*/  LDL.LU R37, [R1+0x388] ;  /* 0x0003880001257983 */ /* 0x002f280000300800 */
[----:B------:R-:W4:Y:S01]  /*2fdb0*/  LDL.LU R36, [R1+0x3a4] ;  /* 0x0003a40001247983 */ /* 0x000f220000300800 */
[----:B---3--:R-:W-:-:S03]  /*2fdc0*/  IMAD.MOV.U32 R15, RZ, RZ, R35 ;  /* 0x000000ffff0f7224 */ /* 0x008fc600078e0023 */
[----:B------:R-:W3:Y:S01]  /*2fdd0*/  LDL.LU R35, [R1+0x3a8] ;  /* 0x0003a80001237983 */ /* 0x000ee20000300800 */
[----:B------:R-:W-:-:S05]  /*2fde0*/  MOV R14, R34 ;  /* 0x00000022000e7202 */ /* 0x000fca0000000f00 */
[----:B------:R1:W-:Y:S01]  /*2fdf0*/  LDGSTS.E [R13+0x23d00], desc[UR8][R14.64], P1 ;  /* 0x23d000000e0d7fae */ /* 0x0003e20008921848 */
[C---:B------:R-:W-:Y:S02]  /*2fe00*/  ISETP.GT.AND P1, PT, R12.reuse, 0x2, PT ;  /* 0x000000020c00780c */ /* 0x040fe40003f24270 */
[----:B------:R-:W-:Y:S01]  /*2fe10*/  ISETP.GT.AND P2, PT, R12, 0x6, PT ;  /* 0x000000060c00780c */ /* 0x000fe20003f44270 */
[----:B------:R-:W-:Y:S01]  /*2fe20*/  IMAD.SHL.U32 R34, R33, 0x4, RZ ;  /* 0x0000000421227824 */ /* 0x000fe200078e00ff */
        /* <DEDUP_REMOVED lines=9> */
[----:B------:R-:W-:Y:S01]  /*2fec0*/  IMAD.X R41, R41, 0x1, R3, P3 ;  /* 0x0000000129297824 */ /* 0x000fe200018e0603 */
        /* <DEDUP_REMOVED lines=12> */
[----:B------:R-:W5:Y:S04]  /*2ff90*/  LDL.LU R40, [R1+0x3c8] ;  /* 0x0003c80001287983 */ /* 0x000f680000300800 */
[----:B-1----:R-:W2:Y:S04]  /*2ffa0*/  LDL.LU R39, [R1+0x3e4] ;  /* 0x0003e40001277983 */ /* 0x002ea80000300800 */
[----:B------:R-:W2:Y:S01]  /*2ffb0*/  LDL.LU R32, [R1+0x3e8] ;  /* 0x0003e80001207983 */ /* 0x000ea20000300800 */
[----:B------:R-:W-:-:S03]  /*2ffc0*/  ISETP.GT.AND P1, PT, R12, 0xa, PT ;  /* 0x0000000a0c00780c */ /* 0x000fc60003f24270 */
[----:B------:R1:W-:Y:S02]  /*2ffd0*/  LDGSTS.E [R13+0x20600], desc[UR8][R14.64], P2 ;  /* 0x206000000e0d7fae */ /* 0x0003e40009121848 */
[----:B-1----:R-:W-:Y:S02]  /*2ffe0*/  SEL R14, RZ, 0x4, !P1 ;  /* 0x00000004ff0e7807 */ /* 0x002fe40004800000 */
[----:B------:R-:W-:Y:S02]  /*2fff0*/  ISETP.GT.AND P1, PT, R12, 0xe, PT ;  /* 0x0000000e0c00780c */ /* 0x000fe40003f24270 */
[----:B------:R-:W-:-:S04]  /*30000*/  SEL R14, R14, RZ, !P0 ;  /* 0x000000ff0e0e7207 */ /* 0x000fc80004000000 */
[----:B------:R-:W-:Y:S02]  /*30010*/  ISETP.NE.U32.AND P2, PT, R14, RZ, PT ;  /* 0x000000ff0e00720c */ /* 0x000fe40003f45070 */
[----:B------:R-:W-:Y:S02]  /*30020*/  SEL R14, RZ, 0x4, !P1 ;  /* 0x00000004ff0e7807 */ /* 0x000fe40004800000 */
[-C--:B----4-:R-:W-:Y:S02]  /*30030*/  IADD3 R37, P3, R37, R252.reuse, RZ ;  /* 0x000000fc25257210 */ /* 0x090fe40007f7e0ff */
[----:B------:R-:W-:Y:S02]  /*30040*/  SEL R14, R14, RZ, !P0 ;  /* 0x000000ff0e0e7207 */ /* 0x000fe40004000000 */
[----:B------:R-:W-:Y:S02]  /*30050*/  IADD3.X R38, R38, R3, RZ, P3, !PT ;  /* 0x0000000326267210 */ /* 0x000fe40001ffe4ff */
[----:B---3--:R-:W-:Y:S01]  /*30060*/  IADD3 R35, P4, R35, R252, RZ ;  /* 0x000000fc23237210 */ /* 0x008fe20007f9e0ff */
[----:B------:R-:W-:Y:S01]  /*30070*/  STL [R1+0x388], R37 ;  /* 0x0003882501007387 */ /* 0x000fe20000100800 */
[----:B------:R-:W-:Y:S01]  /*30080*/  ISETP.NE.U32.AND P1, PT, R14, RZ, PT ;  /* 0x000000ff0e00720c */ /* 0x000fe20003f25070 */
[----:B------:R-:W-:-:S02]  /*30090*/  IMAD.MOV.U32 R14, RZ, RZ, R37 ;  /* 0x000000ffff0e7224 */ /* 0x000fc400078e0025 */
[----:B------:R-:W-:Y:S01]  /*300a0*/  IMAD.X R36, R36, 0x1, R3, P4 ;  /* 0x0000000124247824 */ /* 0x000fe200020e0603 */
[----:B------:R1:W-:Y:S01]  /*300b0*/  STL [R1+0x384], R38 ;  /* 0x0003842601007387 */ /* 0x0003e20000100800 */
[----:B------:R-:W-:-:S03]  /*300c0*/  IMAD.MOV.U32 R15, RZ, RZ, R38 ;  /* 0x000000ffff0f7224 */ /* 0x000fc600078e0026 */
[----:B------:R-:W-:Y:S04]  /*300d0*/  STL [R1+0x3a8], R35 ;  /* 0x0003a82301007387 */ /* 0x000fe80000100800 */
[----:B------:R3:W-:Y:S04]  /*300e0*/  STL [R1+0x3a4], R36 ;  /* 0x0003a42401007387 */ /* 0x0007e80000100800 */
[----:B-1----:R-:W4:Y:S04]  /*300f0*/  LDL.LU R38, [R1+0x404] ;  /* 0x0004040001267983 */ /* 0x002f280000300800 */
[----:B------:R1:W-:Y:S04]  /*30100*/  LDGSTS.E [R13+0x20a00], desc[UR8][R14.64], P2 ;  /* 0x20a000000e0d7fae */ /* 0x0003e80009121848 */
[----:B------:R-:W4:Y:S01]  /*30110*/  LDL.LU R37, [R1+0x408] ;  /* 0x0004080001257983 */ /* 0x000f220000300800 */
[----:B-1----:R-:W-:Y:S01]  /*30120*/  MOV R15, R36 ;  /* 0x00000024000f7202 */ /* 0x002fe20000000f00 */
[----:B------:R-:W-:-:S02]  /*30130*/  IMAD.MOV.U32 R14, RZ, RZ, R35 ;  /* 0x000000ffff0e7224 */ /* 0x000fc400078e0023 */
        /* <DEDUP_REMOVED lines=12> */
[----:B--2---:R-:W-:Y:S01]  /*30200*/  IMAD.X R41, R41, 0x1, R3, P3 ;  /* 0x0000000129297824 */ /* 0x004fe200018e0603 */
[----:B------:R-:W-:Y:S01]  /*30210*/  IADD3 R32, P4, R32, R252, RZ ;  /* 0x000000fc20207210 */ /* 0x000fe20007f9e0ff */
[----:B------:R-:W-:Y:S01]  /*30220*/  STL [R1+0x3c8], R40 ;  /* 0x0003c82801007387 */ /* 0x000fe20000100800 */
[----:B------:R-:W-:-:S03]  /*30230*/  IMAD.MOV.U32 R14, RZ, RZ, R40 ;  /* 0x000000ffff0e7224 */ /* 0x000fc600078e0028 */
[----:B------:R-:W-:Y:S01]  /*30240*/  IMAD.X R39, R39, 0x1, R3, P4 ;  /* 0x0000000127277824 */ /* 0x000fe200020e0603 */
[----:B------:R1:W-:Y:S01]  /*30250*/  STL [R1+0x3c4], R41 ;  /* 0x0003c42901007387 */ /* 0x0003e20000100800 */
[----:B------:R-:W-:-:S03]  /*30260*/  IMAD.MOV.U32 R15, RZ, RZ, R41 ;  /* 0x000000ffff0f7224 */ /* 0x000fc600078e0029 */
[----:B------:R-:W-:Y:S04]  /*30270*/  STL [R1+0x3e8], R32 ;  /* 0x0003e82001007387 */ /* 0x000fe80000100800 */
[----:B------:R2:W-:Y:S04]  /*30280*/  STL [R1+0x3e4], R39 ;  /* 0x0003e42701007387 */ /* 0x0005e80000100800 */
[----:B-1----:R-:W5:Y:S04]  /*30290*/  LDL.LU R41, [R1+0x444] ;  /* 0x0004440001297983 */ /* 0x002f680000300800 */
        /* <DEDUP_REMOVED lines=13> */
[----:B----4-:R-:W-:Y:S02]  /*30370*/  IADD3 R37, P3, R37, R252, RZ ;  /* 0x000000fc25257210 */ /* 0x010fe40007f7e0ff */
[----:B------:R-:W-:-:S03]  /*30380*/  SEL R14, R14, RZ, !P0 ;  /* 0x000000ff0e0e7207 */ /* 0x000fc60004000000 */
[----:B------:R-:W-:Y:S01]  /*30390*/  IMAD.X R38, R38, 0x1, R3, P3 ;  /* 0x0000000126267824 */ /* 0x000fe200018e0603 */
[----:B------:R-:W-:Y:S01]  /*303a0*/  ISETP.NE.U32.AND P1, PT, R14, RZ, PT ;  /* 0x000000ff0e00720c */ /* 0x000fe20003f25070 */
[----:B------:R-:W-:Y:S01]  /*303b0*/  STL [R1+0x408], R37 ;  /* 0x0004082501007387 */ /* 0x000fe20000100800 */
[----:B---3--:R-:W-:Y:S01]  /*303c0*/  IADD3 R35, P4, R35, R252, RZ ;  /* 0x000000fc23237210 */ /* 0x008fe20007f9e0ff */
[----:B------:R-:W-:Y:S01]  /*303d0*/  IMAD.MOV.U32 R14, RZ, RZ, R37 ;  /* 0x000000ffff0e7224 */ /* 0x000fe200078e0025 */
[----:B------:R-:W-:-:S03]  /*303e0*/  MOV R15, R38 ;  /* 0x00000026000f7202 */ /* 0x000fc60000000f00 */
[----:B------:R-:W-:Y:S01]  /*303f0*/  IMAD.X R36, R36, 0x1, R3, P4 ;  /* 0x0000000124247824 */ /* 0x000fe200020e0603 */
[----:B------:R1:W-:Y:S04]  /*30400*/  STL [R1+0x404], R38 ;  /* 0x0004042601007387 */ /* 0x0003e80000100800 */
[----:B------:R-:W-:Y:S04]  /*30410*/  STL [R1+0x428], R35 ;  /* 0x0004282301007387 */ /* 0x000fe80000100800 */
[----:B------:R3:W-:Y:S04]  /*30420*/  STL [R1+0x424], R36 ;  /* 0x0004242401007387 */ /* 0x0007e80000100800 */
[----:B-1----:R-:W4:Y:S04]  /*30430*/  LDL.LU R38, [R1+0x484] ;  /* 0x0004840001267983 */ /* 0x002f280000300800 */
[----:B------:R1:W-:Y:S04]  /*30440*/  LDGSTS.E [R13+0x21a00], desc[UR8][R14.64], P2 ;  /* 0x21a000000e0d7fae */ /* 0x0003e80009121848 */
[----:B------:R-:W4:Y:S01]  /*30450*/  LDL.LU R37, [R1+0x488] ;  /* 0x0004880001257983 */ /* 0x000f220000300800 */
        /* <DEDUP_REMOVED lines=14> */
[----:B------:R-:W-:Y:S01]  /*30540*/  IMAD.X R41, R41, 0x1, R3, P3 ;  /* 0x0000000129297824 */ /* 0x000fe200018e0603 */
        /* <DEDUP_REMOVED lines=9> */
[----:B-1----:R-:W3:Y:S04]  /*305e0*/  LDL.LU R41, [R1+0x4c4] ;  /* 0x0004c40001297983 */ /* 0x002ee80000300800 */
[----:B------:R-:W3:Y:S01]  /*305f0*/  LDL.LU R40, [R1+0x4c8] ;  /* 0x0004c80001287983 */ /* 0x000ee20000300800 */
[----:B-----5:R-:W-:-:S02]  /*30600*/  IMAD.MOV.U32 R15, RZ, RZ, R39 ;  /* 0x000000ffff0f7224 */ /* 0x020fc400078e0027 */
[----:B------:R-:W-:Y:S01]  /*30610*/  IMAD.MOV.U32 R14, RZ, RZ, R32 ;  /* 0x000000ffff0e7224 */ /* 0x000fe200078e0020 */
        /* <DEDUP_REMOVED lines=8> */
[----:B------:R-:W-:-:S04]  /*306a0*/  SEL R14, RZ, 0x4, !P1 ;  /* 0x00000004ff0e7807 */ /* 0x000fc80004800000 */
[----:B------:R-:W-:Y:S02]  /*306b0*/  SEL R14, R14, RZ, !P0 ;  /* 0x000000ff0e0e7207 */ /* 0x000fe40004000000 */
[----:B----4-:R-:W-:Y:S02]  /*306c0*/  IADD3 R37, P3, R37, R252, RZ ;  /* 0x000000fc25257210 */ /* 0x010fe40007f7e0ff */
[----:B------:R-:W-:-:S03]  /*306d0*/  ISETP.NE.U32.AND P1, PT, R14, RZ, PT ;  /* 0x000000ff0e00720c */ /* 0x000fc60003f25070 */
[----:B------:R-:W-:Y:S01]  /*306e0*/  IMAD.X R38, R38, 0x1, R3, P3 ;  /* 0x0000000126267824 */ /* 0x000fe200018e0603 */
[----:B------:R-:W-:Y:S01]  /*306f0*/  STL [R1+0x488], R37 ;  /* 0x0004882501007387 */ /* 0x000fe20000100800 */
[----:B------:R-:W-:Y:S02]  /*30700*/  IMAD.MOV.U32 R14, RZ, RZ, R37 ;  /* 0x000000ffff0e7224 */ /* 0x000fe400078e0025 */
[----:B------:R-:W-:Y:S01]  /*30710*/  IMAD.MOV.U32 R15, RZ, RZ, R38 ;  /* 0x000000ffff0f7224 */ /* 0x000fe200078e0026 */
[----:B---3--:R-:W-:Y:S01]  /*30720*/  IADD3 R35, P4, R35, R252, RZ ;  /* 0x000000fc23237210 */ /* 0x008fe20007f9e0ff */
[----:B------:R1:W-:Y:S03]  /*30730*/  STL [R1+0x484], R38 ;  /* 0x0004842601007387 */ /* 0x0003e60000100800 */
[----:B------:R-:W-:Y:S01]  /*30740*/  IADD3.X R36, R36, R3, RZ, P4, !PT ;  /* 0x0000000324247210 */ /* 0x000fe200027fe4ff */
        /* <DEDUP_REMOVED lines=18> */
[----:B------:R-:W-:-:S04]  /*30870*/  IADD3 R40, P3, R40, R252, RZ ;  /* 0x000000fc28287210 */ /* 0x000fc80007f7e0ff */
[----:B------:R-:W-:Y:S02]  /*30880*/  IADD3.X R41, R41, R3, RZ, P3, !PT ;  /* 0x0000000329297210 */ /* 0x000fe40001ffe4ff */
        /* <DEDUP_REMOVED lines=9> */
[----:B------:R2:W-:Y:S04]  /*30920*/  LDGSTS.E [R13+0x23200], desc[UR8][R14.64], P2 ;  /* 0x232000000e0d7fae */ /* 0x0005e80009121848 */
[----:B-1----:R-:W5:Y:S04]  /*30930*/  LDL.LU R41, [R1+0x350] ;  /* 0x0003500001297983 */ /* 0x002f680000300800 */
[----:B------:R-:W5:Y:S01]  /*30940*/  LDL.LU R40, [R1+0x36c] ;  /* 0x00036c0001287983 */ /* 0x000f620000300800 */
[----:B--2---:R-:W-:-:S03]  /*30950*/  IMAD.MOV.U32 R14, RZ, RZ, R32 ;  /* 0x000000ffff0e7224 */ /* 0x004fc600078e0020 */
[----:B------:R-:W2:Y:S01]  /*30960*/  LDL.LU R32, [R1+0x370] ;  /* 0x0003700001207983 */ /* 0x000ea20000300800 */
        /* <DEDUP_REMOVED lines=12> */
[----:B------:R-:W-:Y:S01]  /*30a30*/  IMAD.MOV.U32 R14, RZ, RZ, R37 ;  /* 0x000000ffff0e7224 */ /* 0x000fe200078e0025 */
[----:B------:R1:W-:Y:S01]  /*30a40*/  STL [R1+0x508], R37 ;  /* 0x0005082501007387 */ /* 0x0003e20000100800 */
[----:B------:R-:W-:Y:S01]  /*30a50*/  IMAD.MOV.U32 R15, RZ, RZ, R38 ;  /* 0x000000ffff0f7224 */ /* 0x000fe200078e0026 */
[----:B---3--:R-:W-:Y:S02]  /*30a60*/  IADD3 R35, P4, R35, R252, RZ ;  /* 0x000000fc23237210 */ /* 0x008fe40007f9e0ff */
[----:B------:R-:W-:Y:S03]  /*30a70*/  STL [R1+0x504], R38 ;  /* 0x0005042601007387 */ /* 0x000fe60000100800 */
[----:B------:R-:W-:Y:S01]  /*30a80*/  IMAD.X R36, R36, 0x1, R3, P4 ;  /* 0x0000000124247824 */ /* 0x000fe200020e0603 */
[----:B------:R-:W-:Y:S04]  /*30a90*/  STL [R1+0x528], R35 ;  /* 0x0005282301007387 */ /* 0x000fe80000100800 */
[----:B------:R3:W-:Y:S04]  /*30aa0*/  STL [R1+0x524], R36 ;  /* 0x0005242401007387 */ /* 0x0007e80000100800 */
[----:B------:R4:W-:Y:S04]  /*30ab0*/  LDGSTS.E [R13+0x23a00], desc[UR8][R14.64], P2 ;  /* 0x23a000000e0d7fae */ /* 0x0009e80009121848 */
[----:B-----5:R-:W5:Y:S04]  /*30ac0*/  LDL.LU R39, [R1+0x38c] ;  /* 0x00038c0001277983 */ /* 0x020f680000300800 */
[----:B-1----:R-:W5:Y:S01]  /*30ad0*/  LDL.LU R37, [R1+0x390] ;  /* 0x0003900001257983 */ /* 0x002f620000300800 */
[----:B----4-:R-:W-:Y:S01]  /*30ae0*/  IMAD.MOV.U32 R15, RZ, RZ, R36 ;  /* 0x000000ffff0f7224 */ /* 0x010fe200078e0024 */
[----:B------:R-:W-:-:S02]  /*30af0*/  MOV R14, R35 ;  /* 0x00000023000e7202 */ /* 0x000fc40000000f00 */
[----:B---3--:R-:W3:Y:S04]  /*30b00*/  LDL.LU R36, [R1+0x3ac] ;  /* 0x0003ac0001247983 */ /* 0x008ee80000300800 */
[----:B------:R-:W4:Y:S04]  /*30b10*/  LDL.LU R35, [R1+0x3b0] ;  /* 0x0003b00001237983 */ /* 0x000f280000300800 */
        /* <DEDUP_REMOVED lines=12> */
[----:B------:R-:W-:-:S05]  /*30be0*/  IADD3 R41, P3, R41, R252, RZ ;  /* 0x000000fc29297210 */ /* 0x000fca0007f7e0ff */
[----:B------:R-:W-:Y:S01]  /*30bf0*/  IMAD.X R42, R42, 0x1, R3, P3 ;  /* 0x000000012a2a7824 */ /* 0x000fe200018e0603 */
[----:B--2---:R-:W-:Y:S01]  /*30c00*/  IADD3 R32, P4, R32, R252, RZ ;  /* 0x000000fc20207210 */ /* 0x004fe20007f9e0ff */
[----:B------:R-:W-:Y:S01]  /*30c10*/  STL [R1+0x350], R41 ;  /* 0x0003502901007387 */ /* 0x000fe20000100800 */
[----:B------:R-:W-:-:S03]  /*30c20*/  IMAD.MOV.U32 R14, RZ, RZ, R41 ;  /* 0x000000ffff0e7224 */ /* 0x000fc600078e0029 */
[----:B------:R-:W-:Y:S01]  /*30c30*/  IMAD.X R40, R40, 0x1, R3, P4 ;  /* 0x0000000128287824 */ /* 0x000fe200020e0603 */
[----:B------:R-:W-:Y:S01]  /*30c40*/  STL [R1+0x370], R32 ;  /* 0x0003702001007387 */ /* 0x000fe20000100800 */
[----:B------:R-:W-:-:S03]  /*30c50*/  IMAD.MOV.U32 R15, RZ, RZ, R42 ;  /* 0x000000ffff0f7224 */ /* 0x000fc600078e002a */
[----:B------:R1:W-:Y:S04]  /*30c60*/  STL [R1+0x34c], R42 ;  /* 0x00034c2a01007387 */ /* 0x0003e80000100800 */
[----:B------:R2:W-:Y:S04]  /*30c70*/  STL [R1+0x36c], R40 ;  /* 0x00036c2801007387 */ /* 0x0005e80000100800 */
[----:B------:R2:W-:Y:S04]  /*30c80*/  LDGSTS.E [R13+0x20300], desc[UR8][R14.64], P1 ;  /* 0x203000000e0d7fae */ /* 0x0005e80008921848 */
[----:B-1----:R-:W3:Y:S04]  /*30c90*/  LDL.LU R42, [R1+0x3cc] ;  /* 0x0003cc00012a7983 */ /* 0x002ee80000300800 */
[----:B------:R-:W3:Y:S01]  /*30ca0*/  LDL.LU R41, [R1+0x3d0] ;  /* 0x0003d00001297983 */ /* 0x000ee20000300800 */
[----:B--2---:R-:W-:-:S02]  /*30cb0*/  IMAD.MOV.U32 R15, RZ, RZ, R40 ;  /* 0x000000ffff0f7224 */ /* 0x004fc400078e0028 */
[----:B------:R-:W-:Y:S01]  /*30cc0*/  IMAD.MOV.U32 R14, RZ, RZ, R32 ;  /* 0x000000ffff0e7224 */ /* 0x000fe200078e0020 */
[----:B------:R-:W2:Y:S04]  /*30cd0*/  LDL.LU R40, [R1+0x3ec] ;  /* 0x0003ec0001287983 */ /* 0x000ea80000300800 */
[----:B------:R-:W2:Y:S01]  /*30ce0*/  LDL.LU R32, [R1+0x3f0] ;  /* 0x0003f00001207983 */ /* 0x000ea20000300800 */
[----:B------:R-:W-:-:S03]  /*30cf0*/  ISETP.GT.AND P1, PT, R12, 0xb, PT ;  /* 0x0000000b0c00780c */ /* 0x000fc60003f24270 */
[----:B------:R1:W-:Y:S02]  /*30d00*/  LDGSTS.E [R13+0x20700], desc[UR8][R14.64], P2 ;  /* 0x207000000e0d7fae */ /* 0x0003e40009121848 */
[----:B-1----:R-:W-:Y:S02]  /*30d10*/  SEL R14, RZ, 0x4, !P1 ;  /* 0x00000004ff0e7807 */ /* 0x002fe40004800000 */
[----:B------:R-:W-:Y:S02]  /*30d20*/  ISETP.GT.AND P1, PT, R12, 0xf, PT ;  /* 0x0000000f0c00780c */ /* 0x000fe40003f24270 */
[----:B------:R-:W-:-:S04]  /*30d30*/  SEL R14, R14, RZ, !P0 ;  /* 0x000000ff0e0e7207 */ /* 0x000fc80004000000 */
[----:B------:R-:W-:Y:S02]  /*30d40*/  ISETP.NE.U32.AND P2, PT, R14, RZ, PT ;  /* 0x000000ff0e00720c */ /* 0x000fe40003f45070 */
[----:B------:R-:W-:-:S04]  /*30d50*/  SEL R14, RZ, 0x4, !P1 ;  /* 0x00000004ff0e7807 */ /* 0x000fc80004800000 */
[----:B------:R-:W-:Y:S02]  /*30d60*/  SEL R14, R14, RZ, !P0 ;  /* 0x000000ff0e0e7207 */ /* 0x000fe40004000000 */
[----:B-----5:R-:W-:-:S04]  /*30d70*/  IADD3 R37, P3, R37, R252, RZ ;  /* 0x000000fc25257210 */ /* 0x020fc80007f7e0ff */
[----:B------:R-:W-:Y:S02]  /*30d80*/  IADD3.X R39, R39, R3, RZ, P3, !PT ;  /* 0x0000000327277210 */ /* 0x000fe40001ffe4ff */
[----:B----4-:R-:W-:Y:S01]  /*30d90*/  IADD3 R35, P4, R35, R252, RZ ;  /* 0x000000fc23237210 */ /* 0x010fe20007f9e0ff */
[----:B------:R-:W-:Y:S01]  /*30da0*/  STL [R1+0x390], R37 ;  /* 0x0003902501007387 */ /* 0x000fe20000100800 */
[----:B------:R-:W-:Y:S01]  /*30db0*/  ISETP.NE.U32.AND P1, PT, R14, RZ, PT ;  /* 0x000000ff0e00720c */ /* 0x000fe20003f25070 */
[----:B------:R-:W-:Y:S02]  /*30dc0*/  IMAD.MOV.U32 R14, RZ, RZ, R37 ;  /* 0x000000ffff0e7224 */ /* 0x000fe400078e0025 */
[----:B---3--:R-:W-:Y:S01]  /*30dd0*/  IMAD.X R36, R36, 0x1, R3, P4 ;  /* 0x0000000124247824 */ /* 0x008fe200020e0603 */
[----:B------:R1:W-:Y:S01]  /*30de0*/  STL [R1+0x38c], R39 ;  /* 0x00038c2701007387 */ /* 0x0003e20000100800 */
[----:B------:R-:W-:-:S03]  /*30df0*/  IMAD.MOV.U32 R15, RZ, RZ, R39 ;  /* 0x000000ffff0f7224 */ /* 0x000fc600078e0027 */
[----:B------:R-:W-:Y:S04]  /*30e00*/  STL [R1+0x3b0], R35 ;  /* 0x0003b02301007387 */ /* 0x000fe80000100800 */
[----:B------:R3:W-:Y:S04]  /*30e10*/  STL [R1+0x3ac], R36 ;  /* 0x0003ac2401007387 */ /* 0x0007e80000100800 */
[----:B-1----:R-:W4:Y:S04]  /*30e20*/  LDL.LU R39, [R1+0x40c] ;  /* 0x00040c0001277983 */ /* 0x002f280000300800 */
[----:B------:R1:W-:Y:S04]  /*30e30*/  LDGSTS.E [R13+0x20b00], desc[UR8][R14.64], P2 ;  /* 0x20b000000e0d7fae */ /* 0x0003e80009121848 */
[----:B------:R-:W5:Y:S01]  /*30e40*/  LDL.LU R37, [R1+0x410] ;  /* 0x0004100001257983 */ /* 0x000f620000300800 */
        /* <DEDUP_REMOVED lines=13> */
[----:B------:R-:W-:-:S05]  /*30f20*/  IADD3 R41, P3, R41, R252, RZ ;  /* 0x000000fc29297210 */ /* 0x000fca0007f7e0ff */
[----:B------:R-:W-:Y:S01]  /*30f30*/  IMAD.X R42, R42, 0x1, R3, P3 ;  /* 0x000000012a2a7824 */ /* 0x000fe200018e0603 */
[----:B--2---:R-:W-:Y:S01]  /*30f40*/  IADD3 R32, P4, R32, R252, RZ ;  /* 0x000000fc20207210 */ /* 0x004fe20007f9e0ff */
[----:B------:R-:W-:Y:S01]  /*30f50*/  IMAD.MOV.U32 R14, RZ, RZ, R41 ;  /* 0x000000ffff0e7224 */ /* 0x000fe200078e0029 */
[----:B------:R-:W-:Y:S01]  /*30f60*/  STL [R1+0x3d0], R41 ;  /* 0x0003d02901007387 */ /* 0x000fe20000100800 */
[----:B------:R-:W-:Y:S02]  /*30f70*/  IMAD.MOV.U32 R15, RZ, RZ, R42 ;  /* 0x000000ffff0f7224 */ /* 0x000fe400078e002a */
[----:B------:R-:W-:Y:S01]  /*30f80*/  IMAD.X R40, R40, 0x1, R3, P4 ;  /* 0x0000000128287824 */ /* 0x000fe200020e0603 */
[----:B------:R1:W-:Y:S04]  /*30f90*/  STL [R1+0x3cc], R42 ;  /* 0x0003cc2a01007387 */ /* 0x0003e80000100800 */
[----:B------:R-:W-:Y:S04]  /*30fa0*/  STL [R1+0x3f0], R32 ;  /* 0x0003f02001007387 */ /* 0x000fe80000100800 */
[----:B------:R2:W-:Y:S04]  /*30fb0*/  STL [R1+0x3ec], R40 ;  /* 0x0003ec2801007387 */ /* 0x0005e80000100800 */
[----:B------:R2:W-:Y:S04]  /*30fc0*/  LDGSTS.E [R13+0x21300], desc[UR8][R14.64], P2 ;  /* 0x213000000e0d7fae */ /* 0x0005e80009121848 */
[----:B-1----:R-:W3:Y:S04]  /*30fd0*/  LDL.LU R42, [R1+0x44c] ;  /* 0x00044c00012a7983 */ /* 0x002ee80000300800 */
[----:B------:R-:W3:Y:S01]  /*30fe0*/  LDL.LU R41, [R1+0x450] ;  /* 0x0004500001297983 */ /* 0x000ee20000300800 */
[----:B--2---:R-:W-:Y:S01]  /*30ff0*/  IMAD.MOV.U32 R15, RZ, RZ, R40 ;  /* 0x000000ffff0f7224 */ /* 0x004fe200078e0028 */
[----:B------:R-:W-:-:S02]  /*31000*/  MOV R14, R32 ;  /* 0x00000020000e7202 */ /* 0x000fc40000000f00 */
        /* <DEDUP_REMOVED lines=10> */
[----:B-----5:R-:W-:-:S05]  /*310b0*/  IADD3 R37, P3, R37, R252, RZ ;  /* 0x000000fc25257210 */ /* 0x020fca0007f7e0ff */
[----:B----4-:R-:W-:Y:S01]  /*310c0*/  IMAD.X R39, R39, 0x1, R3, P3 ;  /* 0x0000000127277824 */ /* 0x010fe200018e0603 */
        /* <DEDUP_REMOVED lines=11> */
[----:B------:R-:W5:Y:S01]  /*31180*/  LDL.LU R37, [R1+0x490] ;  /* 0x0004900001257983 */ /* 0x000f620000300800 */
        /* <DEDUP_REMOVED lines=16> */
[----:B------:R-:W-:Y:S01]  /*31290*/  STL [R1+0x450], R41 ;  /* 0x0004502901007387 */ /* 0x000fe20000100800 */
[----:B------:R-:W-:-:S03]  /*312a0*/  MOV R14, R41 ;  /* 0x00000029000e7202 */ /* 0x000fc60000000f00 */
[----:B------:R-:W-:Y:S01]  /*312b0*/  IMAD.X R40, R40, 0x1, R3, P4 ;  /* 0x0000000128287824 */ /* 0x000fe200020e0603 */
[----:B------:R1:W-:Y:S01]  /*312c0*/  STL [R1+0x44c], R42 ;  /* 0x00044c2a01007387 */ /* 0x0003e20000100800 */
[----:B------:R-:W-:-:S03]  /*312d0*/  IMAD.MOV.U32 R15, RZ, RZ, R42 ;  /* 0x000000ffff0f7224 */ /* 0x000fc600078e002a */
[----:B------:R-:W-:Y:S04]  /*312e0*/  STL [R1+0x470], R32 ;  /* 0x0004702001007387 */ /* 0x000fe80000100800 */
[----:B------:R2:W-:Y:S04]  /*312f0*/  STL [R1+0x46c], R40 ;  /* 0x00046c2801007387 */ /* 0x0005e80000100800 */
[----:B-1----:R-:W3:Y:S04]  /*31300*/  LDL.LU R42, [R1+0x4cc] ;  /* 0x0004cc00012a7983 */ /* 0x002ee80000300800 */
[----:B------:R-:W3:Y:S04]  /*31310*/  LDL.LU R41, [R1+0x4d0] ;  /* 0x0004d00001297983 */ /* 0x000ee80000300800 */
[----:B------:R1:W-:Y:S02]  /*31320*/  LDGSTS.E [R13+0x22300], desc[UR8][R14.64], P2 ;  /* 0x223000000e0d7fae */ /* 0x0003e40009121848 */
[----:B-1----:R-:W-:-:S02]  /*31330*/  IMAD.MOV.U32 R15, RZ, RZ, R40 ;  /* 0x000000ffff0f7224 */ /* 0x002fc400078e0028 */
[----:B------:R-:W-:Y:S01]  /*31340*/  IMAD.MOV.U32 R14, RZ, RZ, R32 ;  /* 0x000000ffff0e7224 */ /* 0x000fe200078e0020 */
        /* <DEDUP_REMOVED lines=9> */
[----:B-----5:R-:W-:Y:S02]  /*313e0*/  IADD3 R37, P3, R37, R252, RZ ;  /* 0x000000fc25257210 */ /* 0x020fe40007f7e0ff */
[----:B------:R-:W-:-:S03]  /*313f0*/  SEL R14, R14, RZ, !P0 ;  /* 0x000000ff0e0e7207 */ /* 0x000fc60004000000 */
[----:B----4-:R-:W-:Y:S01]  /*31400*/  IMAD.X R39, R39, 0x1, R3, P3 ;  /* 0x0000000127277824 */ /* 0x010fe200018e0603 */
[----:B------:R-:W-:Y:S01]  /*31410*/  STL [R1+0x490], R37 ;  /* 0x0004902501007387 */ /* 0x000fe20000100800 */
[----:B------:R-:W-:Y:S02]  /*31420*/  ISETP.NE.U32.AND P1, PT, R14, RZ, PT ;  /* 0x000000ff0e00720c */ /* 0x000fe40003f25070 */
[----:B---3--:R-:W-:Y:S01]  /*31430*/  IADD3 R35, P4, R35, R252, RZ ;  /* 0x000000fc23237210 */ /* 0x008fe20007f9e0ff */
[----:B------:R1:W-:Y:S03]  /*31440*/  STL [R1+0x48c], R39 ;  /* 0x00048c2701007387 */ /* 0x0003e60000100800 */
[----:B------:R-:W-:Y:S01]  /*31450*/  IADD3.X R36, R36, R3, RZ, P4, !PT ;  /* 0x0000000324247210 */ /* 0x000fe200027fe4ff */
[----:B------:R-:W-:Y:S01]  /*31460*/  STL [R1+0x4b0], R35 ;  /* 0x0004b02301007387 */ /* 0x000fe20000100800 */
[----:B------:R-:W-:-:S02]  /*31470*/  IMAD.MOV.U32 R14, RZ, RZ, R37 ;  /* 0x000000ffff0e7224 */ /* 0x000fc400078e0025 */
[----:B------:R-:W-:Y:S01]  /*31480*/  IMAD.MOV.U32 R15, RZ, RZ, R39 ;  /* 0x000000ffff0f7224 */ /* 0x000fe200078e0027 */
[----:B------:R3:W-:Y:S04]  /*31490*/  STL [R1+0x4ac], R36 ;  /* 0x0004ac2401007387 */ /* 0x0007e80000100800 */
[----:B-1----:R-:W4:Y:S04]  /*314a0*/  LDL.LU R39, [R1+0x50c] ;  /* 0x00050c0001277983 */ /* 0x002f280000300800 */
[----:B------:R-:W5:Y:S04]  /*314b0*/  LDL.LU R37, [R1+0x510] ;  /* 0x0005100001257983 */ /* 0x000f680000300800 */
        /* <DEDUP_REMOVED lines=15> */
[----:B------:R-:W-:Y:S01]  /*315b0*/  IADD3.X R42, R42, R3, RZ, P3, !PT ;  /* 0x000000032a2a7210 */ /* 0x000fe20001ffe4ff */
[----:B------:R-:W-:Y:S01]  /*315c0*/  IMAD.MOV.U32 R14, RZ, RZ, R41 ;  /* 0x000000ffff0e7224 */ /* 0x000fe200078e0029 */
[----:B------:R-:W-:Y:S03]  /*315d0*/  STL [R1+0x4d0], R41 ;  /* 0x0004d02901007387 */ /* 0x000fe60000100800 */
[----:B------:R-:W-:Y:S01]  /*315e0*/  IMAD.MOV.U32 R15, RZ, RZ, R42 ;  /* 0x000000ffff0f7224 */ /* 0x000fe200078e002a */
[----:B------:R-:W-:Y:S04]  /*315f0*/  STL [R1+0x4cc], R42 ;  /* 0x0004cc2a01007387 */ /* 0x000fe80000100800 */
[----:B------:R1:W-:Y:S01]  /*31600*/  LDGSTS.E [R13+0x23300], desc[UR8][R14.64], P2 ;  /* 0x233000000e0d7fae */ /* 0x0003e20009121848 */
[----:B--2---:R-:W-:-:S05]  /*31610*/  IADD3 R32, P4, R32, R252, RZ ;  /* 0x000000fc20207210 */ /* 0x004fca0007f9e0ff */
[----:B------:R-:W-:Y:S01]  /*31620*/  IMAD.X R40, R40, 0x1, R3, P4 ;  /* 0x0000000128287824 */ /* 0x000fe200020e0603 */
[----:B------:R-:W-:Y:S04]  /*31630*/  STL [R1+0x4f0], R32 ;  /* 0x0004f02001007387 */ /* 0x000fe80000100800 */
[----:B------:R2:W-:Y:S01]  /*31640*/  STL [R1+0x4ec], R40 ;  /* 0x0004ec2801007387 */ /* 0x0005e20000100800 */
[----:B-1----:R-:W-:-:S03]  /*31650*/  MOV R15, R40 ;  /* 0x00000028000f7202 */ /* 0x002fc60000000f00 */
[----:B------:R-:W3:Y:S04]  /*31660*/  LDL.LU R44, [R1+0x534] ;  /* 0x00053400012c7983 */ /* 0x000ee80000300800 */
[----:B--2---:R-:W2:Y:S04]  /*31670*/  LDL.LU R40, [R1+0x538] ;  /* 0x0005380001287983 */ /* 0x004ea80000300800 */
[----:B------:R-:W2:Y:S04]  /*31680*/  LDL.LU R48, [R1+0x574] ;  /* 0x0005740001307983 */ /* 0x000ea80000300800 */
[----:B------:R-:W2:Y:S01]  /*31690*/  LDL.LU R47, [R1+0x578] ;  /* 0x00057800012f7983 */ /* 0x000ea20000300800 */
[----:B------:R-:W-:-:S03]  /*316a0*/  IMAD.MOV.U32 R14, RZ, RZ, R32 ;  /* 0x000000ffff0e7224 */ /* 0x000fc600078e0020 */
[----:B------:R-:W2:Y:S04]  /*316b0*/  LDL.LU R41, [R1+0x5b8] ;  /* 0x0005b80001297983 */ /* 0x000ea80000300800 */
[----:B------:R1:W-:Y:S01]  /*316c0*/  LDGSTS.E [R13+0x23700], desc[UR8][R14.64], P1 ;  /* 0x237000000e0d7fae */ /* 0x0003e20008921848 */
[----:B------:R-:W-:-:S03]  /*316d0*/  ISETP.GT.AND P1, PT, R12, 0x3b, PT ;  /* 0x0000003b0c00780c */ /* 0x000fc60003f24270 */
[----:B------:R-:W2:Y:S01]  /*316e0*/  LDL.LU R32, [R1+0x5f8] ;  /* 0x0005f80001207983 */ /* 0x000ea20000300800 */
[----:B-1----:R-:W-:Y:S02]  /*316f0*/  SEL R14, RZ, 0x4, !P1 ;  /* 0x00000004ff0e7807 */ /* 0x002fe40004800000 */
[----:B------:R-:W-:Y:S02]  /*31700*/  ISETP.GT.AND P1, PT, R12, 0x3f, PT ;  /* 0x0000003f0c00780c */ /* 0x000fe40003f24270 */
[----:B------:R-:W-:Y:S02]  /*31710*/  SEL R14, R14, RZ, !P0 ;  /* 0x000000ff0e0e7207 */ /* 0x000fe40004000000 */
[----:B-----5:R-:W-:-:S05]  /*31720*/  IADD3 R37, P3, R37, R252, RZ ;  /* 0x000000fc25257210 */ /* 0x020fca0007f7e0ff */
[----:B----4-:R-:W-:Y:S01]  /*31730*/  IMAD.X R39, R39, 0x1, R3, P3 ;  /* 0x0000000127277824 */ /* 0x010fe200018e0603 */
[----:B------:R-:W-:Y:S01]  /*31740*/  STL [R1+0x510], R37 ;  /* 0x0005102501007387 */ /* 0x000fe20000100800 */
[----:B------:R-:W-:-:S03]  /*31750*/  ISETP.NE.U32.AND P2, PT, R14, RZ, PT ;  /* 0x000000ff0e00720c */ /* 0x000fc60003f45070 */
[----:B------:R-:W-:Y:S01]  /*31760*/  STL [R1+0x50c], R39 ;  /* 0x00050c2701007387 */ /* 0x000fe20000100800 */
[----:B------:R-:W-:Y:S02]  /*31770*/  SEL R14, RZ, 0x4, !P1 ;  /* 0x00000004ff0e7807 */ /* 0x000fe40004800000 */
[----:B---3--:R-:W-:-:S05]  /*31780*/  IADD3 R35, P4, R35, R252, RZ ;  /* 0x000000fc23237210 */ /* 0x008fca0007f9e0ff */
[----:B------:R-:W-:Y:S01]  /*31790*/  IMAD.X R36, R36, 0x1, R3, P4 ;  /* 0x0000000124247824 */ /* 0x000fe200020e0603 */
[----:B------:R-:W-:Y:S04]  /*317a0*/  STL [R1+0x530], R35 ;  /* 0x0005302301007387 */ /* 0x000fe80000100800 */
[----:B------:R-:W3:Y:S01]  /*317b0*/  LDL.LU R46, [R1+0x5b4] ;  /* 0x0005b400012e7983 */ /* 0x000ee20000300800 */
[----:B------:R-:W-:-:S03]  /*317c0*/  SEL R14, R14, RZ, !P0 ;  /* 0x000000ff0e0e7207 */ /* 0x000fc60004000000 */
[----:B------:R1:W-:Y:S01]  /*317d0*/  STL [R1+0x52c], R36 ;  /* 0x00052c2401007387 */ /* 0x0003e20000100800 */
[----:B------:R-:W-:-:S03]  /*317e0*/  ISETP.NE.U32.AND P1, PT, R14, RZ, PT ;  /* 0x000000ff0e00720c */ /* 0x000fc60003f25070 */
[----:B------:R-:W4:Y:S01]  /*317f0*/  LDL.LU R45, [R1+0x5f4] ;  /* 0x0005f400012d7983 */ /* 0x000f220000300800 */
[----:B------:R-:W-:Y:S02]  /*31800*/  IMAD.MOV.U32 R14, RZ, RZ, R37 ;  /* 0x000000ffff0e7224 */ /* 0x000fe400078e0025 */
[----:B------:R-:W-:Y:S01]  /*31810*/  IMAD.MOV.U32 R15, RZ, RZ, R39 ;  /* 0x000000ffff0f7224 */ /* 0x000fe200078e0027 */
[----:B------:R-:W5:Y:S04]  /*31820*/  LDL.LU R42, [R1+0x634] ;  /* 0x00063400012a7983 */ /* 0x000f680000300800 */
[----:B------:R1:W-:Y:S02]  /*31830*/  LDGSTS.E [R13+0x23b00], desc[UR8][R14.64], P2 ;  /* 0x23b000000e0d7fae */ /* 0x0003e40009121848 */
[----:B-1----:R-:W-:-:S02]  /*31840*/  IMAD.MOV.U32 R15, RZ, RZ, R36 ;  /* 0x000000ffff0f7224 */ /* 0x002fc400078e0024 */
[----:B------:R-:W5:Y:S01]  /*31850*/  LDL.LU R36, [R1+0x638] ;  /* 0x0006380001247983 */ /* 0x000f620000300800 */
[----:B------:R-:W-:-:S03]  /*31860*/  MOV R14, R35 ;  /* 0x00000023000e7202 */ /* 0x000fc60000000f00 */
[----:B------:R-:W5:Y:S04]  /*31870*/  LDL.LU R43, [R1+0x674] ;  /* 0x00067400012b7983 */ /* 0x000f680000300800 */
[----:B------:R-:W5:Y:S04]  /*31880*/  LDL.LU R37, [R1+0x678] ;  /* 0x0006780001257983 */ /* 0x000f680000300800 */
[----:B------:R1:W-:Y:S01]  /*31890*/  LDGSTS.E [R13+0x23f00], desc[UR8][R14.64], P1 ;  /* 0x23f000000e0d7fae */ /* 0x0003e20008921848 */
[----:B------:R-:W-:-:S03]  /*318a0*/  ISETP.GE.AND P1, PT, R33, R12, PT ;  /* 0x0000000c2100720c */ /* 0x000fc60003f26270 */
[----:B------:R-:W5:Y:S01]  /*318b0*/  LDL.LU R39, [R1+0x6b8] ;  /* 0x0006b80001277983 */ /* 0x000f620000300800 */
[----:B------:R-:W-:-:S03]  /*318c0*/  SEL R12, RZ, 0x4, P1 ;  /* 0x00000004ff0c7807 */ /* 0x000fc60000800000 */
[----:B------:R-:W5:Y:S01]  /*318d0*/  LDL.LU R35, [R1+0x6f8] ;  /* 0x0006f80001237983 */ /* 0x000f620000300800 */
[----:B------:R-:W-:-:S03]  /*318e0*/  ULEA UR7, UR5, UR4, 0x10 ;  /* 0x0000000405077291 */ /* 0x000fc6000f8e803f */
[----:B------:R-:W0:Y:S01]  /*318f0*/  LDGDEPBAR ;  /* 0x00000000000079af */ /* 0x000e220000000000 */
[----:B--2---:R-:W-:-:S05]  /*31900*/  IADD3 R40, P1, R40, R0, RZ ;  /* 0x0000000028287210 */ /* 0x004fca0007f3e0ff */
[--C-:B------:R-:W-:Y:S01]  /*31910*/  IMAD.X R44, R44, 0x1, R2.reuse, P1 ;  /* 0x000000012c2c7824 */ /* 0x100fe200008e0602 */
[----:B------:R-:W-:Y:S01]  /*31920*/  IADD3 R47, P2, R47, R0, RZ ;  /* 0x000000002f2f7210 */ /* 0x000fe20007f5e0ff */
[----:B------:R-:W-:Y:S04]  /*31930*/  STL [R1+0x538], R40 ;  /* 0x0005382801007387 */ /* 0x000fe80000100800 */
[----:B------:R-:W-:Y:S01]  /*31940*/  IMAD.X R48, R48, 0x1, R2, P2 ;  /* 0x0000000130307824 */ /* 0x000fe200010e0602 */
[----:B------:R2:W-:Y:S01]  /*31950*/  STL [R1+0x534], R44 ;  /* 0x0005342c01007387 */ /* 0x0005e20000100800 */
[----:B-1----:R-:W-:-:S03]  /*31960*/  IMAD.MOV.U32 R15, RZ, RZ, R44 ;  /* 0x000000ffff0f7224 */ /* 0x002fc600078e002c */
[----:B------:R-:W-:Y:S04]  /*31970*/  STL [R1+0x578], R47 ;  /* 0x0005782f01007387 */ /* 0x000fe80000100800 */
[----:B------:R-:W-:Y:S04]  /*31980*/  STL [R1+0x574], R48 ;  /* 0x0005743001007387 */ /* 0x000fe80000100800 */
[----:B--2---:R-:W2:Y:S01]  /*31990*/  LDL.LU R44, [R1+0x6b4] ;  /* 0x0006b400012c7983 */ /* 0x004ea20000300800 */
[----:B------:R-:W-:-:S03]  /*319a0*/  MOV R14, R40 ;  /* 0x00000028000e7202 */ /* 0x000fc60000000f00 */
[----:B------:R-:W2:Y:S01]  /*319b0*/  LDL.LU R40, [R1+0x6f4] ;  /* 0x0006f40001287983 */ /* 0x000ea20000300800 */
[----:B------:R-:W-:-:S04]  /*319c0*/  SEL R12, R12, RZ, !P0 ;  /* 0x000000ff0c0c7207 */ /* 0x000fc80004000000 */
[----:B------:R-:W-:Y:S01]  /*319d0*/  ISETP.NE.U32.AND P0, PT, R12, RZ, PT ;  /* 0x000000ff0c00720c */ /* 0x000fe20003f05070 */
[----:B------:R-:W-:Y:S01]  /*319e0*/  VIADD R12, R17, UR7 ;  /* 0x00000007110c7c36 */ /* 0x000fe20008000000 */
[-C--:B------:R-:W-:Y:S02]  /*319f0*/  IADD3 R41, P1, R41, R0.reuse, RZ ;  /* 0x0000000029297210 */ /* 0x080fe40007f3e0ff */
[----:B------:R-:W-:-:S03]  /*31a00*/  IADD3 R32, P2, R32, R0, RZ ;  /* 0x0000000020207210 */ /* 0x000fc60007f5e0ff */
[----:B------:R1:W-:Y:S06]  /*31a10*/  STL [R1+0x5b8], R41 ;  /* 0x0005b82901007387 */ /* 0x0003ec0000100800 */
[----:B------:R1:W-:Y:S02]  /*31a20*/  LDGSTS.E [R12], desc[UR8][R14.64], P0 ;  /* 0x000000000e0c7fae */ /* 0x0003e40008121848 */
[----:B-1----:R-:W-:Y:S02]  /*31a30*/  IMAD.MOV.U32 R14, RZ, RZ, R47 ;  /* 0x000000ffff0e7224 */ /* 0x002fe400078e002f */
[----:B------:R-:W-:-:S05]  /*31a40*/  IMAD.MOV.U32 R15, RZ, RZ, R48 ;  /* 0x000000ffff0f7224 */ /* 0x000fca00078e0030 */
[----:B------:R1:W-:Y:S01]  /*31a50*/  LDGSTS.E [R12+0x800], desc[UR8][R14.64], P0 ;  /* 0x008000000e0c7fae */ /* 0x0003e20008121848 */
[----:B---3--:R-:W-:Y:S02]  /*31a60*/  IMAD.X R46, R46, 0x1, R2, P1 ;  /* 0x000000012e2e7824 */ /* 0x008fe400008e0602 */
[----:B-1----:R-:W-:-:S03]  /*31a70*/  IMAD.MOV.U32 R14, RZ, RZ, R41 ;  /* 0x000000ffff0e7224 */ /* 0x002fc600078e0029 */
[----:B------:R-:W-:Y:S01]  /*31a80*/  STL [R1+0x5b4], R46 ;  /* 0x0005b42e01007387 */ /* 0x000fe20000100800 */
[----:B------:R-:W-:Y:S01]  /*31a90*/  IMAD.MOV.U32 R15, RZ, RZ, R46 ;  /* 0x000000ffff0f7224 */ /* 0x000fe200078e002e */
[----:B----4-:R-:W-:Y:S02]  /*31aa0*/  IADD3.X R45, R45, R2, RZ, P2, !PT ;  /* 0x000000022d2d7210 */ /* 0x010fe400017fe4ff */
[----:B------:R-:W-:Y:S04]  /*31ab0*/  STL [R1+0x5f8], R32 ;  /* 0x0005f82001007387 */ /* 0x000fe80000100800 */
[----:B------:R-:W3:Y:S04]  /*31ac0*/  LDL.LU R41, [R1+0x738] ;  /* 0x0007380001297983 */ /* 0x000ee80000300800 */
[----:B------:R1:W-:Y:S04]  /*31ad0*/  STL [R1+0x5f4], R45 ;  /* 0x0005f42d01007387 */ /* 0x0003e80000100800 */
[----:B------:R4:W-:Y:S04]  /*31ae0*/  LDGSTS.E [R12+0x1000], desc[UR8][R14.64], P0 ;  /* 0x010000000e0c7fae */ /* 0x0009e80008121848 */
[----:B------:R-:W3:Y:S01]  /*31af0*/  LDL.LU R13, [R1+0x778] ;  /* 0x00077800010d7983 */ /* 0x000ee20000300800 */
[----:B----4-:R-:W-:-:S03]  /*31b00*/  IMAD.MOV.U32 R15, RZ, RZ, R45 ;  /* 0x000000ffff0f7224 */ /* 0x010fc600078e002d */
[----:B-1----:R-:W4:Y:S01]  /*31b10*/  LDL.LU R45, [R1+0x734] ;  /* 0x00073400012d7983 */ /* 0x002f220000300800 */
[-C--:B-----5:R-:W-:Y:S01]  /*31b20*/  IADD3 R36, P1, R36, R0.reuse, RZ ;  /* 0x0000000024247210 */ /* 0x0a0fe20007f3e0ff */
[----:B------:R-:W-:Y:S02]  /*31b30*/  IMAD.MOV.U32 R14, RZ, RZ, R32 ;  /* 0x000000ffff0e7224 */ /* 0x000fe400078e0020 */
[----:B------:R-:W5:Y:S01]  /*31b40*/  LDL.LU R32, [R1+0x774] ;  /* 0x0007740001207983 */ /* 0x000f620000300800 */
[----:B------:R-:W-:Y:S02]  /*31b50*/  IADD3 R37, P2, R37, R0, RZ ;  /* 0x0000000025257210 */ /* 0x000fe40007f5e0ff */
[----:B------:R-:W-:Y:S01]  /*31b60*/  IADD3.X R42, R42, R2, RZ, P1, !PT ;  /* 0x000000022a2a7210 */ /* 0x000fe20000ffe4ff */
[----:B------:R1:W-:Y:S02]  /*31b70*/  LDGSTS.E [R12+0x1800], desc[UR8][R14.64], P0 ;  /* 0x018000000e0c7fae */ /* 0x0003e40008121848 */
[----:B------:R-:W-:-:S02]  /*31b80*/  IMAD.X R43, R43, 0x1, R2, P2 ;  /* 0x000000012b2b7824 */ /* 0x000fc400010e0602 */
[----:B------:R-:W-:Y:S04]  /*31b90*/  STL [R1+0x638], R36 ;  /* 0x0006382401007387 */ /* 0x000fe80000100800 */
[----:B------:R1:W-:Y:S02]  /*31ba0*/  STL [R1+0x634], R42 ;  /* 0x0006342a01007387 */ /* 0x0003e40000100800 */
[----:B-1----:R-:W-:Y:S02]  /*31bb0*/  IMAD.MOV.U32 R14, RZ, RZ, R36 ;  /* 0x000000ffff0e7224 */ /* 0x002fe400078e0024 */
[----:B------:R-:W-:Y:S01]  /*31bc0*/  STL [R1+0x678], R37 ;  /* 0x0006782501007387 */ /* 0x000fe20000100800 */
[----:B------:R-:W-:-:S03]  /*31bd0*/  IMAD.MOV.U32 R15, RZ, RZ, R42 ;  /* 0x000000ffff0f7224 */ /* 0x000fc600078e002a */
[----:B------:R-:W5:Y:S04]  /*31be0*/  LDL.LU R42, [R1+0x7b8] ;  /* 0x0007b800012a7983 */ /* 0x000f680000300800 */
[----:B------:R1:W-:Y:S04]  /*31bf0*/  STL [R1+0x674], R43 ;  /* 0x0006742b01007387 */ /* 0x0003e80000100800 */
[----:B------:R1:W-:Y:S04]  /*31c00*/  LDGSTS.E [R12+0x2000], desc[UR8][R14.64], P0 ;  /* 0x020000000e0c7fae */ /* 0x0003e80008121848 */
[----:B------:R-:W5:Y:S01]  /*31c10*/  LDL.LU R36, [R1+0x7f8] ;  /* 0x0007f80001247983 */ /* 0x000f620000300800 */
[----:B-1----:R-:W-:-:S03]  /*31c20*/  MOV R15, R43 ;  /* 0x0000002b000f7202 */ /* 0x002fc60000000f00 */
[----:B------:R-:W5:Y:S01]  /*31c30*/  LDL.LU R43, [R1+0x7b4] ;  /* 0x0007b400012b7983 */ /* 0x000f620000300800 */
[----:B------:R-:W-:Y:S01]  /*31c40*/  IMAD.MOV.U32 R14, RZ, RZ, R37 ;  /* 0x000000ffff0e7224 */ /* 0x000fe200078e0025 */
[-C--:B------:R-:W-:Y:S02]  /*31c50*/  IADD3 R39, P1, R39, R0.reuse, RZ ;  /* 0x0000000027277210 */ /* 0x080fe40007f3e0ff */
[----:B------:R-:W5:Y:S01]  /*31c60*/  LDL.LU R37, [R1+0x7f4] ;  /* 0x0007f40001257983 */ /* 0x000f620000300800 */
[----:B------:R-:W-:-:S03]  /*31c70*/  IADD3 R35, P2, R35, R0, RZ ;  /* 0x0000000023237210 */ /* 0x000fc60007f5e0ff */
[----:B------:R1:W-:Y:S04]  /*31c80*/  STL [R1+0x6b8], R39 ;  /* 0x0006b82701007387 */ /* 0x0003e80000100800 */
[----:B------:R1:W-:Y:S02]  /*31c90*/  LDGSTS.E [R12+0x2800], desc[UR8][R14.64], P0 ;  /* 0x028000000e0c7fae */ /* 0x0003e40008121848 */
[----:B-1----:R-:W-:Y:S02]  /*31ca0*/  IMAD.MOV.U32 R14, RZ, RZ, R39 ;  /* 0x000000ffff0e7224 */ /* 0x002fe400078e0027 */
[--C-:B--2---:R-:W-:Y:S02]  /*31cb0*/  IMAD.X R44, R44, 0x1, R2.reuse, P1 ;  /* 0x000000012c2c7824 */ /* 0x104fe400008e0602 */
[----:B------:R-:W-:-:S03]  /*31cc0*/  IMAD.X R40, R40, 0x1, R2, P2 ;  /* 0x0000000128287824 */ /* 0x000fc600010e0602 */
[----:B------:R1:W-:Y:S04]  /*31cd0*/  STL [R1+0x6b4], R44 ;  /* 0x0006b42c01007387 */ /* 0x0003e80000100800 */
[----:B------:R2:W-:Y:S04]  /*31ce0*/  STL [R1+0x6f8], R35 ;  /* 0x0006f82301007387 */ /* 0x0005e80000100800 */
[----:B------:R-:W5:Y:S01]  /*31cf0*/  LDL.LU R39, [R1+0x838] ;  /* 0x0008380001277983 */ /* 0x000f620000300800 */
[----:B------:R-:W-:-:S03]  /*31d00*/  IMAD.MOV.U32 R15, RZ, RZ, R44 ;  /* 0x000000ffff0f7224 */ /* 0x000fc600078e002c */
[----:B------:R2:W-:Y:S04]  /*31d10*/  STL [R1+0x6f4], R40 ;  /* 0x0006f42801007387 */ /* 0x0005e80000100800 */
[----:B------:R-:W5:Y:S04]  /*31d20*/  LDL.LU R46, [R1+0x878] ;  /* 0x00087800012e7983 */ /* 0x000f680000300800 */
[----:B-1----:R-:W5:Y:S04]  /*31d30*/  LDL.LU R44, [R1+0x834] ;  /* 0x00083400012c7983 */ /* 0x002f680000300800 */
[----:B------:R-:W5:Y:S04]  /*31d40*/  LDL.LU R47, [R1+0x874] ;  /* 0x00087400012f7983 */ /* 0x000f680000300800 */
[----:B------:R1:W-:Y:S02]  /*31d50*/  LDGSTS.E [R12+0x3000], desc[UR8][R14.64], P0 ;  /* 0x030000000e0c7fae */ /* 0x0003e40008121848 */
[----:B-1----:R-:W-:Y:S01]  /*31d60*/  MOV R14, R35 ;  /* 0x00000023000e7202 */ /* 0x002fe20000000f00 */
[----:B------:R-:W-:Y:S01]  /*31d70*/  IMAD.MOV.U32 R15, RZ, RZ, R40 ;  /* 0x000000ffff0f7224 */ /* 0x000fe200078e0028 */
[----:B--2---:R-:W2:Y:S04]  /*31d80*/  LDL.LU R35, [R1+0x8b8] ;  /* 0x0008b80001237983 */ /* 0x004ea80000300800 */
[----:B------:R-:W2:Y:S04]  /*31d90*/  LDL.LU R40, [R1+0x8f8] ;  /* 0x0008f80001287983 */ /* 0x000ea80000300800 */
[----:B------:R1:W-:Y:S01]  /*31da0*/  LDGSTS.E [R12+0x3800], desc[UR8][R14.64], P0 ;  /* 0x038000000e0c7fae */ /* 0x0003e20008121848 */
[----:B---3--:R-:W-:-:S05]  /*31db0*/  IADD3 R41, P1, R41, R0, RZ ;  /* 0x0000000029297210 */ /* 0x008fca0007f3e0ff */
[----:B------:R3:W-:Y:S01]  /*31dc0*/  STL [R1+0x738], R41 ;  /* 0x0007382901007387 */ /* 0x0007e20000100800 */
[----:B-1----:R-:W-:Y:S01]  /*31dd0*/  IMAD.MOV.U32 R14, RZ, RZ, R41 ;  /* 0x000000ffff0e7224 */ /* 0x002fe200078e0029 */
[----:B------:R-:W-:Y:S01]  /*31de0*/  IADD3 R13, P2, R13, R0, RZ ;  /* 0x000000000d0d7210 */ /* 0x000fe20007f5e0ff */
[----:B----4-:R-:W-:-:S04]  /*31df0*/  IMAD.X R45, R45, 0x1, R2, P1 ;  /* 0x000000012d2d7824 */ /* 0x010fc800008e0602 */
[----:B-----5:R-:W-:Y:S01]  /*31e00*/  IMAD.X R32, R32, 0x1, R2, P2 ;  /* 0x0000000120207824 */ /* 0x020fe200010e0602 */
[----:B------:R1:W-:Y:S04]  /*31e10*/  STL [R1+0x734], R45 ;  /* 0x0007342d01007387 */ /* 0x0003e80000100800 */
[----:B------:R4:W-:Y:S04]  /*31e20*/  STL [R1+0x778], R13 ;  /* 0x0007780d01007387 */ /* 0x0009e80000100800 */
[----:B---3--:R-:W3:Y:S01]  /*31e30*/  LDL.LU R41, [R1+0x8b4] ;  /* 0x0008b40001297983 */ /* 0x008ee20000300800 */
[----:B------:R-:W-:-:S03]  /*31e40*/  MOV R15, R45 ;  /* 0x0000002d000f7202 */ /* 0x000fc60000000f00 */
[----:B------:R5:W-:Y:S04]  /*31e50*/  STL [R1+0x774], R32 ;  /* 0x0007742001007387 */ /* 0x000be80000100800 */
[----:B-1----:R-:W3:Y:S04]  /*31e60*/  LDL.LU R45, [R1+0x8f4] ;  /* 0x0008f400012d7983 */ /* 0x002ee80000300800 */
[----:B------:R1:W-:Y:S01]  /*31e70*/  LDGSTS.E [R12+0x4000], desc[UR8][R14.64], P0 ;  /* 0x040000000e0c7fae */ /* 0x0003e20008121848 */
[-C--:B------:R-:W-:Y:S01]  /*31e80*/  IADD3 R42, P1, R42, R0.reuse, RZ ;  /* 0x000000002a2a7210 */ /* 0x080fe20007f3e0ff */
[----:B-1----:R-:W-:Y:S01]  /*31e90*/  IMAD.MOV.U32 R14, RZ, RZ, R13 ;  /* 0x000000ffff0e7224 */ /* 0x002fe200078e000d */
[----:B------:R-:W-:Y:S01]  /*31ea0*/  IADD3 R36, P2, R36, R0, RZ ;  /* 0x0000000024247210 */ /* 0x000fe20007f5e0ff */
[----:B------:R-:W-:Y:S01]  /*31eb0*/  IMAD.MOV.U32 R15, RZ, RZ, R32 ;  /* 0x000000ffff0f7224 */ /* 0x000fe200078e0020 */
[----:B----4-:R-:W4:Y:S04]  /*31ec0*/  LDL.LU R13, [R1+0x938] ;  /* 0x00093800010d7983 */ /* 0x010f280000300800 */
[----:B-----5:R-:W5:Y:S01]  /*31ed0*/  LDL.LU R32, [R1+0x978] ;  /* 0x0009780001207983 */ /* 0x020f620000300800 */
[----:B------:R-:W-:-:S03]  /*31ee0*/  IMAD.X R43, R43, 0x1, R2, P1 ;  /* 0x000000012b2b7824 */ /* 0x000fc600008e0602 */
[----:B------:R1:W-:Y:S01]  /*31ef0*/  STL [R1+0x7b8], R42 ;  /* 0x0007b82a01007387 */ /* 0x0003e20000100800 */
[----:B------:R-:W-:-:S03]  /*31f00*/  IMAD.X R37, R37, 0x1, R2, P2 ;  /* 0x0000000125257824 */ /* 0x000fc600010e0602 */
[----:B------:R1:W-:Y:S04]  /*31f10*/  LDGSTS.E [R12+0x4800], desc[UR8][R14.64], P0 ;  /* 0x048000000e0c7fae */ /* 0x0003e80008121848 */
[----:B------:R1:W-:Y:S04]  /*31f20*/  STL [R1+0x7b4], R43 ;  /* 0x0007b42b01007387 */ /* 0x0003e80000100800 */
[----:B------:R-:W-:Y:S01]  /*31f30*/  STL [R1+0x7f8], R36 ;  /* 0x0007f82401007387 */ /* 0x000fe20000100800 */
[----:B-1----:R-:W-:-:S03]  /*31f40*/  MOV R14, R42 ;  /* 0x0000002a000e7202 */ /* 0x002fc60000000f00 */
[----:B------:R-:W5:Y:S01]  /*31f50*/  LDL.LU R42, [R1+0x934] ;  /* 0x00093400012a7983 */ /* 0x000f620000300800 */
[----:B------:R-:W-:-:S03]  /*31f60*/  IMAD.MOV.U32 R15, RZ, RZ, R43 ;  /* 0x000000ffff0f7224 */ /* 0x000fc600078e002b */
[----:B------:R1:W-:Y:S04]  /*31f70*/  STL [R1+0x7f4], R37 ;  /* 0x0007f42501007387 */ /* 0x0003e80000100800 */
[----:B------:R-:W5:Y:S04]  /*31f80*/  LDL.LU R43, [R1+0x974] ;  /* 0x00097400012b7983 */ /* 0x000f680000300800 */
[----:B------:R1:W-:Y:S02]  /*31f90*/  LDGSTS.E [R12+0x5000], desc[UR8][R14.64], P0 ;  /* 0x050000000e0c7fae */ /* 0x0003e40008121848 */
[----:B-1----:R-:W-:-:S02]  /*31fa0*/  IMAD.MOV.U32 R14, RZ, RZ, R36 ;  /* 0x000000ffff0e7224 */ /* 0x002fc400078e0024 */
[----:B------:R-:W-:Y:S02]  /*31fb0*/  IMAD.MOV.U32 R15, RZ, RZ, R37 ;  /* 0x000000ffff0f7224 */ /* 0x000fe400078e0025 */
[----:B------:R-:W5:Y:S04]  /*31fc0*/  LDL.LU R37, [R1+0x9b8] ;  /* 0x0009b80001257983 */ /* 0x000f680000300800 */
[----:B------:R-:W5:Y:S04]  /*31fd0*/  LDL.LU R36, [R1+0x9f8] ;  /* 0x0009f80001247983 */ /* 0x000f680000300800 */
[----:B------:R1:W-:Y:S01]  /*31fe0*/  LDGSTS.E [R12+0x5800], desc[UR8][R14.64], P0 ;  /* 0x058000000e0c7fae */ /* 0x0003e20008121848 */
[----:B------:R-:W-:-:S05]  /*31ff0*/  IADD3 R39, P1, R39, R0, RZ ;  /* 0x0000000027277210 */ /* 0x000fca0007f3e0ff */
[----:B------:R-:W-:Y:S01]  /*32000*/  STL [R1+0x838], R39 ;  /* 0x0008382701007387 */ /* 0x000fe20000100800 */
[----:B------:R-:W-:Y:S01]  /*32010*/  IADD3 R46, P2, R46, R0, RZ ;  /* 0x000000002e2e7210 */ /* 0x000fe20007f5e0ff */
[----:B------:R-:W-:-:S03]  /*32020*/  IMAD.X R44, R44, 0x1, R2, P1 ;  /* 0x000000012c2c7824 */ /* 0x000fc600008e0602 */
[----:B------:R-:W-:Y:S02]  /*32030*/  IADD3.X R47, R47, R2, RZ, P2, !PT ;  /* 0x000000022f2f7210 */ /* 0x000fe400017fe4ff */
[----:B------:R1:W-:Y:S02]  /*32040*/  STL [R1+0x834], R44 ;  /* 0x0008342c01007387 */ /* 0x0003e40000100800 */
[----:B-1----:R-:W-:Y:S02]  /*32050*/  IMAD.MOV.U32 R15, RZ, RZ, R44 ;  /* 0x000000ffff0f7224 */ /* 0x002fe400078e002c */
[----:B------:R-:W-:Y:S01]  /*32060*/  STL [R1+0x878], R46 ;  /* 0x0008782e01007387 */ /* 0x000fe20000100800 */
[----:B------:R-:W-:-:S03]  /*32070*/  IMAD.MOV.U32 R14, RZ, RZ, R39 ;  /* 0x000000ffff0e7224 */ /* 0x000fc600078e0027 */
[----:B------:R-:W5:Y:S04]  /*32080*/  LDL.LU R44, [R1+0x9b4] ;  /* 0x0009b400012c7983 */ /* 0x000f680000300800 */
[----:B------:R-:W-:Y:S04]  /*32090*/  STL [R1+0x874], R47 ;  /* 0x0008742f01007387 */ /* 0x000fe80000100800 */
[----:B------:R-:W5:Y:S01]  /*320a0*/  LDL.LU R39, [R1+0x9f4] ;  /* 0x0009f40001277983 */ /* 0x000f620000300800 */
[----:B--2---:R-:W-:-:S03]  /*320b0*/  IADD3 R35, P1, R35, R0, RZ ;  /* 0x0000000023237210 */ /* 0x004fc60007f3e0ff */
[----:B------:R1:W-:Y:S01]  /*320c0*/  LDGSTS.E [R12+0x6000], desc[UR8][R14.64], P0 ;  /* 0x060000000e0c7fae */ /* 0x0003e20008121848 */
[----:B------:R-:W-:-:S03]  /*320d0*/  IADD3 R40, P2, R40, R0, RZ ;  /* 0x0000000028287210 */ /* 0x000fc60007f5e0ff */
[----:B------:R-:W-:Y:S01]  /*320e0*/  STL [R1+0x8b8], R35 ;  /* 0x0008b82301007387 */ /* 0x000fe20000100800 */
[----:B-1----:R-:W-:Y:S02]  /*320f0*/  IMAD.MOV.U32 R14, RZ, RZ, R46 ;  /* 0x000000ffff0e7224 */ /* 0x002fe400078e002e */
[----:B------:R-:W-:-:S05]  /*32100*/  IMAD.MOV.U32 R15, RZ, RZ, R47 ;  /* 0x000000ffff0f7224 */ /* 0x000fca00078e002f */
[----:B------:R1:W-:Y:S02]  /*32110*/  LDGSTS.E [R12+0x6800], desc[UR8][R14.64], P0 ;  /* 0x068000000e0c7fae */ /* 0x0003e40008121848 */
[----:B-1----:R-:W-:Y:S01]  /*32120*/  IMAD.MOV.U32 R14, RZ, RZ, R35 ;  /* 0x000000ffff0e7224 */ /* 0x002fe200078e0023 */
[----:B---3--:R-:W-:-:S05]  /*32130*/  IADD3.X R41, R41, R2, RZ, P1, !PT ;  /* 0x0000000229297210 */ /* 0x008fca0000ffe4ff */
[----:B------:R1:W-:Y:S01]  /*32140*/  STL [R1+0x8b4], R41 ;  /* 0x0008b42901007387 */ /* 0x0003e20000100800 */
[----:B------:R-:W-:Y:S02]  /*32150*/  IMAD.MOV.U32 R15, RZ, RZ, R41 ;  /* 0x000000ffff0f7224 */ /* 0x000fe400078e0029 */
[----:B------:R-:W-:Y:S01]  /*32160*/  IMAD.X R45, R45, 0x1, R2, P2 ;  /* 0x000000012d2d7824 */ /* 0x000fe200010e0602 */
[----:B------:R-:W-:Y:S04]  /*32170*/  STL [R1+0x8f8], R40 ;  /* 0x0008f82801007387 */ /* 0x000fe80000100800 */
[----:B------:R2:W-:Y:S04]  /*32180*/  LDGSTS.E [R12+0x7000], desc[UR8][R14.64], P0 ;  /* 0x070000000e0c7fae */ /* 0x0005e80008121848 */
[----:B-1----:R-:W3:Y:S04]  /*32190*/  LDL.LU R41, [R1+0xa38] ;  /* 0x000a380001297983 */ /* 0x002ee80000300800 */
[----:B------:R1:W-:Y:S04]  /*321a0*/  STL [R1+0x8f4], R45 ;  /* 0x0008f42d01007387 */ /* 0x0003e80000100800 */
[----:B------:R-:W3:Y:S01]  /*321b0*/  LDL.LU R35, [R1+0xa78] ;  /* 0x000a780001237983 */ /* 0x000ee20000300800 */
[----:B--2---:R-:W-:-:S02]  /*321c0*/  MOV R15, R45 ;  /* 0x0000002d000f7202 */ /* 0x004fc40000000f00 */
[-C--:B----4-:R-:W-:Y:S01]  /*321d0*/  IADD3 R13, P1, R13, R0.reuse, RZ ;  /* 0x000000000d0d7210 */ /* 0x090fe20007f3e0ff */
[----:B-1----:R-:W2:Y:S01]  /*321e0*/  LDL.LU R45, [R1+0xa34] ;  /* 0x000a3400012d7983 */ /* 0x002ea20000300800 */
[----:B------:R-:W-:Y:S01]  /*321f0*/  IMAD.MOV.U32 R14, RZ, RZ, R40 ;  /* 0x000000ffff0e7224 */ /* 0x000fe200078e0028 */
[----:B-----5:R-:W-:Y:S02]  /*32200*/  IADD3 R32, P2, R32, R0, RZ ;  /* 0x0000000020207210 */ /* 0x020fe40007f5e0ff */
[----:B------:R-:W4:Y:S04]  /*32210*/  LDL.LU R40, [R1+0xa74] ;  /* 0x000a740001287983 */ /* 0x000f280000300800 */
[----:B------:R1:W-:Y:S04]  /*32220*/  LDGSTS.E [R12+0x7800], desc[UR8][R14.64], P0 ;  /* 0x078000000e0c7fae */ /* 0x0003e80008121848 */
[----:B------:R-:W-:Y:S01]  /*32230*/  STL [R1+0x938], R13 ;  /* 0x0009380d01007387 */ /* 0x000fe20000100800 */
[----:B------:R-:W-:-:S02]  /*32240*/  IMAD.X R42, R42, 0x1, R2, P1 ;  /* 0x000000012a2a7824 */ /* 0x000fc400008e0602 */
[----:B-1----:R-:W-:Y:S02]  /*32250*/  IMAD.MOV.U32 R14, RZ, RZ, R13 ;  /* 0x000000ffff0e7224 */ /* 0x002fe400078e000d */
[----:B------:R-:W-:Y:S01]  /*32260*/  IMAD.MOV.U32 R15, RZ, RZ, R42 ;  /* 0x000000ffff0f7224 */ /* 0x000fe200078e002a */
[----:B------:R1:W-:Y:S01]  /*32270*/  STL [R1+0x934], R42 ;  /* 0x0009342a01007387 */ /* 0x0003e20000100800 */
[----:B------:R-:W-:-:S03]  /*32280*/  IMAD.X R43, R43, 0x1, R2, P2 ;  /* 0x000000012b2b7824 */ /* 0x000fc600010e0602 */
[----:B------:R-:W-:Y:S04]  /*32290*/  STL [R1+0x978], R32 ;  /* 0x0009782001007387 */ /* 0x000fe80000100800 */
[----:B------:R5:W-:Y:S04]  /*322a0*/  LDGSTS.E [R12+0x8000], desc[UR8][R14.64], P0 ;  /* 0x080000000e0c7fae */ /* 0x000be80008121848 */
[----:B-1----:R-:W4:Y:S04]  /*322b0*/  LDL.LU R42, [R1+0xab8] ;  /* 0x000ab800012a7983 */ /* 0x002f280000300800 */
[----:B------:R1:W-:Y:S04]  /*322c0*/  STL [R1+0x974], R43 ;  /* 0x0009742b01007387 */ /* 0x0003e80000100800 */
[----:B------:R-:W4:Y:S01]  /*322d0*/  LDL.LU R13, [R1+0xaf8] ;  /* 0x000af800010d7983 */ /* 0x000f220000300800 */
[----:B-----5:R-:W-:-:S03]  /*322e0*/  IMAD.MOV.U32 R15, RZ, RZ, R43 ;  /* 0x000000ffff0f7224 */ /* 0x020fc600078e002b */
[----:B-1----:R-:W5:Y:S01]  /*322f0*/  LDL.LU R43, [R1+0xab4] ;  /* 0x000ab400012b7983 */ /* 0x002f620000300800 */
[----:B------:R-:W-:-:S03]  /*32300*/  MOV R14, R32 ;  /* 0x00000020000e7202 */ /* 0x000fc60000000f00 */
[----:B------:R-:W5:Y:S01]  /*32310*/  LDL.LU R32, [R1+0xaf4] ;  /* 0x000af40001207983 */ /* 0x000f620000300800 */
[-C--:B------:R-:W-:Y:S02]  /*32320*/  IADD3 R37, P1, R37, R0.reuse, RZ ;  /* 0x0000000025257210 */ /* 0x080fe40007f3e0ff */
[----:B------:R-:W-:Y:S01]  /*32330*/  IADD3 R36, P2, R36, R0, RZ ;  /* 0x0000000024247210 */ /* 0x000fe20007f5e0ff */
[----:B------:R1:W-:Y:S04]  /*32340*/  LDGSTS.E [R12+0x8800], desc[UR8][R14.64], P0 ;  /* 0x088000000e0c7fae */ /* 0x0003e80008121848 */
[----:B------:R1:W-:Y:S02]  /*32350*/  STL [R1+0x9b8], R37 ;  /* 0x0009b82501007387 */ /* 0x0003e40000100800 */
[----:B-1----:R-:W-:-:S02]  /*32360*/  IMAD.MOV.U32 R14, RZ, RZ, R37 ;  /* 0x000000ffff0e7224 */ /* 0x002fc400078e0025 */
[----:B------:R-:W-:-:S05]  /*32370*/  IMAD.X R44, R44, 0x1, R2, P1 ;  /* 0x000000012c2c7824 */ /* 0x000fca00008e0602 */
[----:B------:R-:W-:Y:S01]  /*32380*/  MOV R15, R44 ;  /* 0x0000002c000f7202 */ /* 0x000fe20000000f00 */
[----:B------:R-:W-:Y:S01]  /*32390*/  STL [R1+0x9b4], R44 ;  /* 0x0009b42c01007387 */ /* 0x000fe20000100800 */
[----:B------:R-:W-:-:S03]  /*323a0*/  IMAD.X R39, R39, 0x1, R2, P2 ;  /* 0x0000000127277824 */ /* 0x000fc600010e0602 */
[----:B------:R-:W-:Y:S04]  /*323b0*/  STL [R1+0x9f8], R36 ;  /* 0x0009f82401007387 */ /* 0x000fe80000100800 */
[----:B------:R-:W5:Y:S04]  /*323c0*/  LDL.LU R37, [R1+0xb38] ;  /* 0x000b380001257983 */ /* 0x000f680000300800 */
[----:B------:R1:W-:Y:S04]  /*323d0*/  STL [R1+0x9f4], R39 ;  /* 0x0009f42701007387 */ /* 0x0003e80000100800 */
[----:B------:R1:W-:Y:S04]  /*323e0*/  LDGSTS.E [R12+0x9000], desc[UR8][R14.64], P0 ;  /* 0x090000000e0c7fae */ /* 0x0003e80008121848 */
[----:B------:R-:W5:Y:S01]  /*323f0*/  LDL.LU R46, [R1+0xb78] ;  /* 0x000b7800012e7983 */ /* 0x000f620000300800 */
[----:B-1----:R-:W-:-:S03]  /*32400*/  IMAD.MOV.U32 R15, RZ, RZ, R39 ;  /* 0x000000ffff0f7224 */ /* 0x002fc600078e0027 */
[----:B------:R-:W5:Y:S04]  /*32410*/  LDL.LU R39, [R1+0xb34] ;  /* 0x000b340001277983 */ /* 0x000f680000300800 */
[----:B------:R-:W5:Y:S01]  /*32420*/  LDL.LU R47, [R1+0xb74] ;  /* 0x000b7400012f7983 */ /* 0x000f620000300800 */
[----:B------:R-:W-:-:S03]  /*32430*/  IMAD.MOV.U32 R14, RZ, RZ, R36 ;  /* 0x000000ffff0e7224 */ /* 0x000fc600078e0024 */
[----:B------:R-:W5:Y:S04]  /*32440*/  LDL.LU R44, [R1+0xbb8] ;  /* 0x000bb800012c7983 */ /* 0x000f680000300800 */
[----:B------:R-:W5:Y:S04]  /*32450*/  LDL.LU R36, [R1+0xbf8] ;  /* 0x000bf80001247983 */ /* 0x000f680000300800 */
[----:B------:R1:W-:Y:S01]  /*32460*/  LDGSTS.E [R12+0x9800], desc[UR8][R14.64], P0 ;  /* 0x098000000e0c7fae */ /* 0x0003e20008121848 */
[----:B---3--:R-:W-:-:S05]  /*32470*/  IADD3 R41, P1, R41, R0, RZ ;  /* 0x0000000029297210 */ /* 0x008fca0007f3e0ff */
[----:B------:R-:W-:Y:S01]  /*32480*/  STL [R1+0xa38], R41 ;  /* 0x000a382901007387 */ /* 0x000fe20000100800 */
[----:B------:R-:W-:Y:S01]  /*32490*/  IADD3 R35, P2, R35, R0, RZ ;  /* 0x0000000023237210 */ /* 0x000fe20007f5e0ff */
[----:B--2---:R-:W-:-:S04]  /*324a0*/  IMAD.X R45, R45, 0x1, R2, P1 ;  /* 0x000000012d2d7824 */ /* 0x004fc800008e0602 */
[----:B----4-:R-:W-:Y:S01]  /*324b0*/  IMAD.X R40, R40, 0x1, R2, P2 ;  /* 0x0000000128287824 */ /* 0x010fe200010e0602 */
[----:B------:R2:W-:Y:S01]  /*324c0*/  STL [R1+0xa34], R45 ;  /* 0x000a342d01007387 */ /* 0x0005e20000100800 */
[----:B-1----:R-:W-:-:S03]  /*324d0*/  IMAD.MOV.U32 R15, RZ, RZ, R45 ;  /* 0x000000ffff0f7224 */ /* 0x002fc600078e002d */
[----:B------:R1:W-:Y:S01]  /*324e0*/  STL [R1+0xa78], R35 ;  /* 0x000a782301007387 */ /* 0x0003e20000100800 */
[----:B------:R-:W-:-:S03]  /*324f0*/  MOV R14, R41 ;  /* 0x00000029000e7202 */ /* 0x000fc60000000f00 */
[----:B--2---:R-:W2:Y:S04]  /*32500*/  LDL.LU R45, [R1+0xbb4] ;  /* 0x000bb400012d7983 */ /* 0x004ea80000300800 */
[----:B------:R3:W-:Y:S04]  /*32510*/  STL [R1+0xa74], R40 ;  /* 0x000a742801007387 */ /* 0x0007e80000100800 */
[----:B------:R-:W4:Y:S04]  /*32520*/  LDL.LU R41, [R1+0xbf4] ;  /* 0x000bf40001297983 */ /* 0x000f280000300800 */
[----:B------:R1:W-:Y:S01]  /*32530*/  LDGSTS.E [R12+0xa000], desc[UR8][R14.64], P0 ;  /* 0x0a0000000e0c7fae */ /* 0x0003e20008121848 */
[----:B------:R-:W-:Y:S01]  /*32540*/  IADD3 R42, P1, R42, R0, RZ ;  /* 0x000000002a2a7210 */ /* 0x000fe20007f3e0ff */
[----:B-1----:R-:W-:-:S02]  /*32550*/  IMAD.MOV.U32 R14, RZ, RZ, R35 ;  /* 0x000000ffff0e7224 */ /* 0x002fc400078e0023 */
[----:B------:R-:W-:Y:S01]  /*32560*/  IMAD.MOV.U32 R15, RZ, RZ, R40 ;  /* 0x000000ffff0f7224 */ /* 0x000fe200078e0028 */
[----:B------:R-:W4:Y:S01]  /*32570*/  LDL.LU R35, [R1+0xc38] ;  /* 0x000c380001237983 */ /* 0x000f220000300800 */
[----:B------:R-:W-:-:S03]  /*32580*/  IADD3 R13, P2, R13, R0, RZ ;  /* 0x000000000d0d7210 */ /* 0x000fc60007f5e0ff */
[----:B---3--:R-:W3:Y:S01]  /*32590*/  LDL.LU R40, [R1+0xc78] ;  /* 0x000c780001287983 */ /* 0x008ee20000300800 */
[----:B-----5:R-:W-:-:S03]  /*325a0*/  IMAD.X R43, R43, 0x1, R2, P1 ;  /* 0x000000012b2b7824 */ /* 0x020fc600008e0602 */
[----:B------:R-:W-:Y:S01]  /*325b0*/  STL [R1+0xab8], R42 ;  /* 0x000ab82a01007387 */ /* 0x000fe20000100800 */
[----:B------:R-:W-:-:S03]  /*325c0*/  IADD3.X R32, R32, R2, RZ, P2, !PT ;  /* 0x0000000220207210 */ /* 0x000fc600017fe4ff */
[----:B------:R1:W-:Y:S04]  /*325d0*/  LDGSTS.E [R12+0xa800], desc[UR8][R14.64], P0 ;  /* 0x0a8000000e0c7fae */ /* 0x0003e80008121848 */
[----:B------:R5:W-:Y:S04]  /*325e0*/  STL [R1+0xab4], R43 ;  /* 0x000ab42b01007387 */ /* 0x000be80000100800 */
[----:B------:R-:W-:Y:S01]  /*325f0*/  STL [R1+0xaf8], R13 ;  /* 0x000af80d01007387 */ /* 0x000fe20000100800 */
[----:B-1----:R-:W-:-:S03]  /*32600*/  IMAD.MOV.U32 R15, RZ, RZ, R43 ;  /* 0x000000ffff0f7224 */ /* 0x002fc600078e002b */
[----:B-----5:R-:W5:Y:S01]  /*32610*/  LDL.LU R43, [R1+0xc34] ;  /* 0x000c3400012b7983 */ /* 0x020f620000300800 */
        /* <DEDUP_REMOVED lines=11> */
[----:B------:R-:W-:Y:S02]  /*326d0*/  IADD3 R46, P2, R46, R0, RZ ;  /* 0x000000002e2e7210 */ /* 0x000fe40007f5e0ff */
[----:B------:R-:W-:-:S03]  /*326e0*/  IADD3.X R39, R39, R2, RZ, P1, !PT ;  /* 0x0000000227277210 */ /* 0x000fc60000ffe4ff */
[----:B------:R-:W-:Y:S02]  /*326f0*/  IMAD.X R47, R47, 0x1, R2, P2 ;  /* 0x000000012f2f7824 */ /* 0x000fe400010e0602 */
[----:B------:R1:W-:Y:S02]  /*32700*/  STL [R1+0xb34], R39 ;  /* 0x000b342701007387 */ /* 0x0003e40000100800 */
[----:B-1----:R-:W-:Y:S02]  /*32710*/  IMAD.MOV.U32 R15, RZ, RZ, R39 ;  /* 0x000000ffff0f7224 */ /* 0x002fe400078e0027 */
[----:B------:R-:W-:Y:S01]  /*32720*/  STL [R1+0xb78], R46 ;  /* 0x000b782e01007387 */ /* 0x000fe20000100800 */
[----:B------:R-:W-:-:S03]  /*32730*/  IMAD.MOV.U32 R14, RZ, RZ, R37 ;  /* 0x000000ffff0e7224 */ /* 0x000fc600078e0025 */
[----:B------:R-:W5:Y:S04]  /*32740*/  LDL.LU R39, [R1+0xcb4] ;  /* 0x000cb40001277983 */ /* 0x000f680000300800 */
[----:B------:R-:W-:Y:S04]  /*32750*/  STL [R1+0xb74], R47 ;  /* 0x000b742f01007387 */ /* 0x000fe80000100800 */
[----:B------:R-:W5:Y:S01]  /*32760*/  LDL.LU R37, [R1+0xcf4] ;  /* 0x000cf40001257983 */ /* 0x000f620000300800 */
[----:B------:R-:W-:-:S03]  /*32770*/  IADD3 R44, P1, R44, R0, RZ ;  /* 0x000000002c2c7210 */ /* 0x000fc60007f3e0ff */
[----:B------:R1:W-:Y:S01]  /*32780*/  LDGSTS.E [R12+0xc000], desc[UR8][R14.64], P0 ;  /* 0x0c0000000e0c7fae */ /* 0x0003e20008121848 */
[----:B------:R-:W-:Y:S01]  /*32790*/  IADD3 R36, P2, R36, R0, RZ ;  /* 0x0000000024247210 */ /* 0x000fe20007f5e0ff */
[----:B-1----:R-:W-:Y:S01]  /*327a0*/  IMAD.MOV.U32 R14, RZ, RZ, R46 ;  /* 0x000000ffff0e7224 */ /* 0x002fe200078e002e */
[----:B------:R-:W-:Y:S01]  /*327b0*/  MOV R15, R47 ;  /* 0x0000002f000f7202 */ /* 0x000fe20000000f00 */
[----:B------:R-:W-:Y:S04]  /*327c0*/  STL [R1+0xbb8], R44 ;  /* 0x000bb82c01007387 */ /* 0x000fe80000100800 */
[----:B------:R1:W-:Y:S02]  /*327d0*/  LDGSTS.E [R12+0xc800], desc[UR8][R14.64], P0 ;  /* 0x0c8000000e0c7fae */ /* 0x0003e40008121848 */
[----:B-1----:R-:W-:-:S02]  /*327e0*/  IMAD.MOV.U32 R14, RZ, RZ, R44 ;  /* 0x000000ffff0e7224 */ /* 0x002fc400078e002c */
[----:B--2---:R-:W-:-:S04]  /*327f0*/  IMAD.X R45, R45, 0x1, R2, P1 ;  /* 0x000000012d2d7824 */ /* 0x004fc800008e0602 */
[----:B------:R-:W-:Y:S01]  /*32800*/  IMAD.MOV.U32 R15, RZ, RZ, R45 ;  /* 0x000000ffff0f7224 */ /* 0x000fe200078e002d */
[----:B------:R-:W-:Y:S01]  /*32810*/  STL [R1+0xbb4], R45 ;  /* 0x000bb42d01007387 */ /* 0x000fe20000100800 */
[----:B----4-:R-:W-:-:S03]  /*32820*/  IMAD.X R41, R41, 0x1, R2, P2 ;  /* 0x0000000129297824 */ /* 0x010fc600010e0602 */
[----:B------:R-:W-:Y:S04]  /*32830*/  STL [R1+0xbf8], R36 ;  /* 0x000bf82401007387 */ /* 0x000fe80000100800 */
[----:B------:R1:W-:Y:S04]  /*32840*/  LDGSTS.E [R12+0xd000], desc[UR8][R14.64], P0 ;  /* 0x0d0000000e0c7fae */ /* 0x0003e80008121848 */
[----:B------:R2:W-:Y:S01]  /*32850*/  STL [R1+0xbf4], R41 ;  /* 0x000bf42901007387 */ /* 0x0005e20000100800 */
[----:B-1----:R-:W-:Y:S01]  /*32860*/  IMAD.MOV.U32 R15, RZ, RZ, R41 ;  /* 0x000000ffff0f7224 */ /* 0x002fe200078e0029 */
[----:B------:R-:W-:-:S02]  /*32870*/  MOV R14, R36 ;  /* 0x00000024000e7202 */ /* 0x000fc40000000f00 */
[----:B--2---:R-:W2:Y:S04]  /*32880*/  LDL.LU R41, [R1+0x53c] ;  /* 0x00053c0001297983 */ /* 0x004ea80000300800 */
[----:B------:R-:W4:Y:S01]  /*32890*/  LDL.LU R36, [R1+0x540] ;  /* 0x0005400001247983 */ /* 0x000f220000300800 */
[----:B------:R-:W-:-:S03]  /*328a0*/  IADD3 R35, P1, R35, R0, RZ ;  /* 0x0000000023237210 */ /* 0x000fc60007f3e0ff */
[----:B------:R-:W2:Y:S01]  /*328b0*/  LDL.LU R47, [R1+0x57c] ;  /* 0x00057c00012f7983 */ /* 0x000ea20000300800 */
[----:B---3--:R-:W-:-:S03]  /*328c0*/  IADD3 R40, P2, R40, R0, RZ ;  /* 0x0000000028287210 */ /* 0x008fc60007f5e0ff */
[----:B------:R-:W3:Y:S04]  /*328d0*/  LDL.LU R46, [R1+0x580] ;  /* 0x00058000012e7983 */ /* 0x000ee80000300800 */
[----:B------:R-:W-:Y:S04]  /*328e0*/  STL [R1+0xc38], R35 ;  /* 0x000c382301007387 */ /* 0x000fe80000100800 */
[----:B------:R1:W-:Y:S01]  /*328f0*/  LDGSTS.E [R12+0xd800], desc[UR8][R14.64], P0 ;  /* 0x0d8000000e0c7fae */ /* 0x0003e20008121848 */
[----:B-----5:R-:W-:-:S05]  /*32900*/  IMAD.X R43, R43, 0x1, R2, P1 ;  /* 0x000000012b2b7824 */ /* 0x020fca00008e0602 */
[----:B------:R5:W-:Y:S01]  /*32910*/  STL [R1+0xc34], R43 ;  /* 0x000c342b01007387 */ /* 0x000be20000100800 */
[----:B-1----:R-:W-:Y:S01]  /*32920*/  MOV R15, R43 ;  /* 0x0000002b000f7202 */ /* 0x002fe20000000f00 */
[----:B------:R-:W-:Y:S02]  /*32930*/  IMAD.X R42, R42, 0x1, R2, P2 ;  /* 0x000000012a2a7824 */ /* 0x000fe400010e0602 */
[----:B------:R-:W-:Y:S01]  /*32940*/  STL [R1+0xc78], R40 ;  /* 0x000c782801007387 */ /* 0x000fe20000100800 */
[----:B------:R-:W-:-:S03]  /*32950*/  IMAD.MOV.U32 R14, RZ, RZ, R35 ;  /* 0x000000ffff0e7224 */ /* 0x000fc600078e0023 */
[----:B-----5:R-:W5:Y:S04]  /*32960*/  LDL.LU R43, [R1+0x5c0] ;  /* 0x0005c000012b7983 */ /* 0x020f680000300800 */
[----:B------:R-:W-:Y:S04]  /*32970*/  STL [R1+0xc74], R42 ;  /* 0x000c742a01007387 */ /* 0x000fe80000100800 */
[----:B------:R-:W5:Y:S04]  /*32980*/  LDL.LU R35, [R1+0x600] ;  /* 0x0006000001237983 */ /* 0x000f680000300800 */
[----:B------:R-:W5:Y:S01]  /*32990*/  LDL.LU R45, [R1+0x5bc] ;  /* 0x0005bc00012d7983 */ /* 0x000f620000300800 */
[----:B------:R-:W-:-:S03]  /*329a0*/  IADD3 R32, P1, R32, R0, RZ ;  /* 0x0000000020207210 */ /* 0x000fc60007f3e0ff */
[----:B------:R-:W5:Y:S01]  /*329b0*/  LDL.LU R44, [R1+0x5fc] ;  /* 0x0005fc00012c7983 */ /* 0x000f620000300800 */
[----:B------:R-:W-:-:S03]  /*329c0*/  IADD3 R13, P2, R13, R0, RZ ;  /* 0x000000000d0d7210 */ /* 0x000fc60007f5e0ff */
[----:B------:R1:W-:Y:S04]  /*329d0*/  LDGSTS.E [R12+0xe000], desc[UR8][R14.64], P0 ;  /* 0x0e0000000e0c7fae */ /* 0x0003e80008121848 */
[----:B------:R1:W-:Y:S02]  /*329e0*/  STL [R1+0xcb8], R32 ;  /* 0x000cb82001007387 */ /* 0x0003e40000100800 */
[----:B-1----:R-:W-:Y:S02]  /*329f0*/  IMAD.MOV.U32 R14, RZ, RZ, R40 ;  /* 0x000000ffff0e7224 */ /* 0x002fe400078e0028 */
[----:B------:R-:W-:-:S05]  /*32a00*/  IMAD.MOV.U32 R15, RZ, RZ, R42 ;  /* 0x000000ffff0f7224 */ /* 0x000fca00078e002a */
[----:B------:R1:W-:Y:S02]  /*32a10*/  LDGSTS.E [R12+0xe800], desc[UR8][R14.64], P0 ;  /* 0x0e8000000e0c7fae */ /* 0x0003e40008121848 */
[----:B-1----:R-:W-:Y:S01]  /*32a20*/  MOV R14, R32 ;  /* 0x00000020000e7202 */ /* 0x002fe20000000f00 */
[----:B------:R-:W-:-:S04]  /*32a30*/  IMAD.X R39, R39, 0x1, R2, P1 ;  /* 0x0000000127277824 */ /* 0x000fc800008e0602 */
[----:B------:R-:W-:Y:S01]  /*32a40*/  IMAD.MOV.U32 R15, RZ, RZ, R39 ;  /* 0x000000ffff0f7224 */ /* 0x000fe200078e0027 */
[----:B------:R1:W-:Y:S01]  /*32a50*/  STL [R1+0xcb4], R39 ;  /* 0x000cb42701007387 */ /* 0x0003e20000100800 */
[----:B------:R-:W-:-:S03]  /*32a60*/  IMAD.X R37, R37, 0x1, R2, P2 ;  /* 0x0000000125257824 */ /* 0x000fc600010e0602 */
[----:B------:R-:W-:Y:S04]  /*32a70*/  STL [R1+0xcf8], R13 ;  /* 0x000cf80d01007387 */ /* 0x000fe80000100800 */
[----:B------:R-:W5:Y:S04]  /*32a80*/  LDL.LU R32, [R1+0x640] ;  /* 0x0006400001207983 */ /* 0x000f680000300800 */
[----:B------:R1:W-:Y:S04]  /*32a90*/  STL [R1+0xcf4], R37 ;  /* 0x000cf42501007387 */ /* 0x0003e80000100800 */
[----:B------:R1:W-:Y:S04]  /*32aa0*/  LDGSTS.E [R12+0xf000], desc[UR8][R14.64], P0 ;  /* 0x0f0000000e0c7fae */ /* 0x0003e80008121848 */
[----:B-1----:R-:W5:Y:S01]  /*32ab0*/  LDL.LU R39, [R1+0x680] ;  /* 0x0006800001277983 */ /* 0x002f620000300800 */
[----:B------:R-:W-:-:S03]  /*32ac0*/  IMAD.MOV.U32 R15, RZ, RZ, R37 ;  /* 0x000000ffff0f7224 */ /* 0x000fc600078e0025 */
[----:B------:R-:W5:Y:S04]  /*32ad0*/  LDL.LU R37, [R1+0x63c] ;  /* 0x00063c0001257983 */ /* 0x000f680000300800 */
[----:B------:R-:W5:Y:S01]  /*32ae0*/  LDL.LU R42, [R1+0x67c] ;  /* 0x00067c00012a7983 */ /* 0x000f620000300800 */
[----:B------:R-:W-:-:S03]  /*32af0*/  IMAD.MOV.U32 R14, RZ, RZ, R13 ;  /* 0x000000ffff0e7224 */ /* 0x000fc600078e000d */
[----:B------:R-:W5:Y:S04]  /*32b00*/  LDL.LU R40, [R1+0x6c0] ;  /* 0x0006c00001287983 */ /* 0x000f680000300800 */
[----:B------:R-:W5:Y:S04]  /*32b10*/  LDL.LU R13, [R1+0x700] ;  /* 0x00070000010d7983 */ /* 0x000f680000300800 */
[----:B------:R1:W-:Y:S02]  /*32b20*/  LDGSTS.E [R12+0xf800], desc[UR8][R14.64], P0 ;  /* 0x0f8000000e0c7fae */ /* 0x0003e40008121848 */
[----:B-1----:R-:W-:-:S04]  /*32b30*/  LOP3.LUT R12, R17, 0x10, RZ, 0x3c, !PT ;  /* 0x00000010110c7812 */ /* 0x002fc800078e3cff */
[----:B------:R-:W-:Y:S02]  /*32b40*/  IADD3 R12, R12, UR7, RZ ;  /* 0x000000070c0c7c10 */ /* 0x000fe4000fffe0ff */
[----:B----4-:R-:W-:-:S05]  /*32b50*/  IADD3 R36, P1, R36, R0, RZ ;  /* 0x0000000024247210 */ /* 0x010fca0007f3e0ff */
[--C-:B--2---:R-:W-:Y:S01]  /*32b60*/  IMAD.X R41, R41, 0x1, R2.reuse, P1 ;  /* 0x0000000129297824 */ /* 0x104fe200008e0602 */
[----:B---3--:R-:W-:Y:S01]  /*32b70*/  IADD3 R46, P2, R46, R0, RZ ;  /* 0x000000002e2e7210 */ /* 0x008fe20007f5e0ff */
[----:B------:R-:W-:Y:S02]  /*32b80*/  STL [R1+0x540], R36 ;  /* 0x0005402401007387 */ /* 0x000fe40000100800 */
[----:B------:R-:W-:Y:S02]  /*32b90*/  IMAD.MOV.U32 R15, RZ, RZ, R41 ;  /* 0x000000ffff0f7224 */ /* 0x000fe400078e0029 */
[----:B------:R1:W-:Y:S01]  /*32ba0*/  STL [R1+0x53c], R41 ;  /* 0x00053c2901007387 */ /* 0x0003e20000100800 */
[----:B------:R-:W-:-:S03]  /*32bb0*/  IMAD.X R47, R47, 0x1, R2, P2 ;  /* 0x000000012f2f7824 */ /* 0x000fc600010e0602 */
[----:B------:R-:W-:Y:S01]  /*32bc0*/  STL [R1+0x580], R46 ;  /* 0x0005802e01007387 */ /* 0x000fe20000100800 */
[----:B------:R-:W-:-:S03]  /*32bd0*/  IMAD.MOV.U32 R14, RZ, RZ, R36 ;  /* 0x000000ffff0e7224 */ /* 0x000fc600078e0024 */
[----:B-1----:R-:W2:Y:S04]  /*32be0*/  LDL.LU R41, [R1+0x6bc] ;  /* 0x0006bc0001297983 */ /* 0x002ea80000300800 */
[----:B------:R-:W-:Y:S04]  /*32bf0*/  STL [R1+0x57c], R47 ;  /* 0x00057c2f01007387 */ /* 0x000fe80000100800 */
[----:B------:R-:W3:Y:S04]  /*32c00*/  LDL.LU R36, [R1+0x6fc] ;  /* 0x0006fc0001247983 */ /* 0x000ee80000300800 */
[----:B------:R1:W-:Y:S01]  /*32c10*/  LDGSTS.E [R12+0x100], desc[UR8][R14.64], P0 ;  /* 0x001000000e0c7fae */ /* 0x0003e20008121848 */
[----:B-----5:R-:W-:Y:S01]  /*32c20*/  IADD3 R43, P1, R43, R0, RZ ;  /* 0x000000002b2b7210 */ /* 0x020fe20007f3e0ff */
[----:B-1----:R-:W-:Y:S01]  /*32c30*/  IMAD.MOV.U32 R14, RZ, RZ, R46 ;  /* 0x000000ffff0e7224 */ /* 0x002fe200078e002e */
[----:B------:R-:W-:-:S02]  /*32c40*/  MOV R15, R47 ;  /* 0x0000002f000f7202 */ /* 0x000fc40000000f00 */
[----:B------:R-:W-:Y:S01]  /*32c50*/  IADD3 R35, P2, R35, R0, RZ ;  /* 0x0000000023237210 */ /* 0x000fe20007f5e0ff */
[----:B------:R1:W-:Y:S01]  /*32c60*/  STL [R1+0x5c0], R43 ;  /* 0x0005c02b01007387 */ /* 0x0003e20000100800 */
[----:B------:R-:W-:-:S03]  /*32c70*/  IMAD.X R45, R45, 0x1, R2, P1 ;  /* 0x000000012d2d7824 */ /* 0x000fc600008e0602 */
[----:B------:R4:W-:Y:S01]  /*32c80*/  LDGSTS.E [R12+0x900], desc[UR8][R14.64], P0 ;  /* 0x009000000e0c7fae */ /* 0x0009e20008121848 */
[----:B------:R-:W-:-:S03]  /*32c90*/  IMAD.X R44, R44, 0x1, R2, P2 ;  /* 0x000000012c2c7824 */ /* 0x000fc600010e0602 */
[----:B------:R-:W-:Y:S04]  /*32ca0*/  STL [R1+0x5bc], R45 ;  /* 0x0005bc2d01007387 */ /* 0x000fe80000100800 */
[----:B------:R-:W-:Y:S01]  /*32cb0*/  STL [R1+0x600], R35 ;  /* 0x0006002301007387 */ /* 0x000fe20000100800 */
[----:B----4-:R-:W-:Y:S02]  /*32cc0*/  IMAD.MOV.U32 R14, RZ, RZ, R43 ;  /* 0x000000ffff0e7224 */ /* 0x010fe400078e002b */
[----:B------:R-:W-:Y:S01]  /*32cd0*/  IMAD.MOV.U32 R15, RZ, RZ, R45 ;  /* 0x000000ffff0f7224 */ /* 0x000fe200078e002d */
[----:B-1----:R-:W4:Y:S04]  /*32ce0*/  LDL.LU R43, [R1+0x740] ;  /* 0x00074000012b7983 */ /* 0x002f280000300800 */
[----:B------:R1:W-:Y:S04]  /*32cf0*/  STL [R1+0x5fc], R44 ;  /* 0x0005fc2c01007387 */ /* 0x0003e80000100800 */
[----:B------:R5:W-:Y:S04]  /*32d00*/  LDGSTS.E [R12+0x1100], desc[UR8][R14.64], P0 ;  /* 0x011000000e0c7fae */ /* 0x000be80008121848 */
[----:B------:R-:W4:Y:S01]  /*32d10*/  LDL.LU R17, [R1+0x780] ;  /* 0x0007800001117983 */ /* 0x000f220000300800 */
[----:B-----5:R-:W-:-:S03]  /*32d20*/  IMAD.MOV.U32 R15, RZ, RZ, R44 ;  /* 0x000000ffff0f7224 */ /* 0x020fc600078e002c */
[----:B-1----:R-:W5:Y:S01]  /*32d30*/  LDL.LU R44, [R1+0x73c] ;  /* 0x00073c00012c7983 */ /* 0x002f620000300800 */
[----:B------:R-:W-:-:S03]  /*32d40*/  MOV R14, R35 ;  /* 0x00000023000e7202 */ /* 0x000fc60000000f00 */
[----:B------:R-:W5:Y:S04]  /*32d50*/  LDL.LU R35, [R1+0x77c] ;  /* 0x00077c0001237983 */ /* 0x000f680000300800 */
[----:B------:R1:W-:Y:S01]  /*32d60*/  LDGSTS.E [R12+0x1900], desc[UR8][R14.64], P0 ;  /* 0x019000000e0c7fae */ /* 0x0003e20008121848 */
[----:B------:R-:W-:-:S05]  /*32d70*/  IADD3 R32, P1, R32, R0, RZ ;  /* 0x0000000020207210 */ /* 0x000fca0007f3e0ff */
[----:B------:R1:W-:Y:S02]  /*32d80*/  STL [R1+0x640], R32 ;  /* 0x0006402001007387 */ /* 0x0003e40000100800 */
[----:B-1----:R-:W-:Y:S01]  /*32d90*/  IMAD.MOV.U32 R14, RZ, RZ, R32 ;  /* 0x000000ffff0e7224 */ /* 0x002fe200078e0020 */
[----:B------:R-:W-:Y:S01]  /*32da0*/  IADD3 R39, P2, R39, R0, RZ ;  /* 0x0000000027277210 */ /* 0x000fe20007f5e0ff */
[----:B------:R-:W-:-:S04]  /*32db0*/  IMAD.X R37, R37, 0x1, R2, P1 ;  /* 0x0000000125257824 */ /* 0x000fc800008e0602 */
[----:B------:R-:W-:Y:S01]  /*32dc0*/  IMAD.X R42, R42, 0x1, R2, P2 ;  /* 0x000000012a2a7824 */ /* 0x000fe200010e0602 */
[----:B------:R-:W-:Y:S01]  /*32dd0*/  MOV R15, R37 ;  /* 0x00000025000f7202 */ /* 0x000fe20000000f00 */
[----:B------:R1:W-:Y:S04]  /*32de0*/  STL [R1+0x63c], R37 ;  /* 0x00063c2501007387 */ /* 0x0003e80000100800 */
[----:B------:R-:W-:Y:S04]  /*32df0*/  STL [R1+0x680], R39 ;  /* 0x0006802701007387 */ /* 0x000fe80000100800 */
[----:B------:R-:W5:Y:S04]  /*32e00*/  LDL.LU R32, [R1+0x7c0] ;  /* 0x0007c00001207983 */ /* 0x000f680000300800 */
[----:B------:R1:W-:Y:S04]  /*32e10*/  STL [R1+0x67c], R42 ;  /* 0x00067c2a01007387 */ /* 0x0003e80000100800 */
[----:B------:R1:W-:Y:S04]  /*32e20*/  LDGSTS.E [R12+0x2100], desc[UR8][R14.64], P0 ;  /* 0x021000000e0c7fae */ /* 0x0003e80008121848 */
[----:B-1----:R-:W5:Y:S01]  /*32e30*/  LDL.LU R37, [R1+0x800] ;  /* 0x0008000001257983 */ /* 0x002f620000300800 */
[----:B------:R-:W-:-:S03]  /*32e40*/  IMAD.MOV.U32 R15, RZ, RZ, R42 ;  /* 0x000000ffff0f7224 */ /* 0x000fc600078e002a */
[----:B------:R-:W5:Y:S01]  /*32e50*/  LDL.LU R42, [R1+0x7bc] ;  /* 0x0007bc00012a7983 */ /* 0x000f620000300800 */
[----:B------:R-:W-:-:S03]  /*32e60*/  IMAD.MOV.U32 R14, RZ, RZ, R39 ;  /* 0x000000ffff0e7224 */ /* 0x000fc600078e0027 */
[----:B------:R-:W5:Y:S01]  /*32e70*/  LDL.LU R39, [R1+0x7fc] ;  /* 0x0007fc0001277983 */ /* 0x000f620000300800 */
[-C--:B------:R-:W-:Y:S02]  /*32e80*/  IADD3 R40, P1, R40, R0.reuse, RZ ;  /* 0x0000000028287210 */ /* 0x080fe40007f3e0ff */
[----:B------:R-:W-:Y:S01]  /*32e90*/  IADD3 R13, P2, R13, R0, RZ ;  /* 0x000000000d0d7210 */ /* 0x000fe20007f5e0ff */
[----:B------:R1:W-:Y:S04]  /*32ea0*/  LDGSTS.E [R12+0x2900], desc[UR8][R14.64], P0 ;  /* 0x029000000e0c7fae */ /* 0x0003e80008121848 */
[----:B------:R3:W-:Y:S01]  /*32eb0*/  STL [R1+0x6c0], R40 ;  /* 0x0006c02801007387 */ /* 0x0007e20000100800 */
[----:B-1----:R-:W-:Y:S01]  /*32ec0*/  MOV R14, R40 ;  /* 0x00000028000e7202 */ /* 0x002fe20000000f00 */
[----:B--2---:R-:W-:-:S05]  /*32ed0*/  IMAD.X R41, R41, 0x1, R2, P1 ;  /* 0x0000000129297824 */ /* 0x004fca00008e0602 */
[----:B------:R1:W-:Y:S01]  /*32ee0*/  STL [R1+0x6bc], R41 ;  /* 0x0006bc2901007387 */ /* 0x0003e20000100800 */
[----:B---3--:R-:W-:-:S03]  /*32ef0*/  IMAD.X R36, R36, 0x1, R2, P2 ;  /* 0x0000000124247824 */ /* 0x008fc600010e0602 */
[----:B------:R2:W-:Y:S04]  /*32f00*/  STL [R1+0x700], R13 ;  /* 0x0007000d01007387 */ /* 0x0005e80000100800 */
[----:B------:R-:W3:Y:S01]  /*32f10*/  LDL.LU R40, [R1+0x840] ;  /* 0x0008400001287983 */ /* 0x000ee20000300800 */
[----:B------:R-:W-:-:S03]  /*32f20*/  IMAD.MOV.U32 R15, RZ, RZ, R41 ;  /* 0x000000ffff0f7224 */ /* 0x000fc600078e0029 */
[----:B------:R2:W-:Y:S04]  /*32f30*/  STL [R1+0x6fc], R36 ;  /* 0x0006fc2401007387 */ /* 0x0005e80000100800 */
[----:B------:R-:W3:Y:S04]  /*32f40*/  LDL.LU R45, [R1+0x880] ;  /* 0x00088000012d7983 */ /* 0x000ee80000300800 */
[----:B-1----:R-:W3:Y:S04]  /*32f50*/  LDL.LU R41, [R1+0x83c] ;  /* 0x00083c0001297983 */ /* 0x002ee80000300800 */
[----:B------:R-:W3:Y:S04]  /*32f60*/  LDL.LU R46, [R1+0x87c] ;  /* 0x00087c00012e7983 */ /* 0x000ee80000300800 */
[----:B------:R1:W-:Y:S01]  /*32f70*/  LDGSTS.E [R12+0x3100], desc[UR8][R14.64], P0 ;  /* 0x031000000e0c7fae */ /* 0x0003e20008121848 */
[----:B----4-:R-:W-:Y:S01]  /*32f80*/  IADD3 R43, P1, R43, R0, RZ ;  /* 0x000000002b2b7210 */ /* 0x010fe20007f3e0ff */
[----:B-1----:R-:W-:-:S02]  /*32f90*/  IMAD.MOV.U32 R14, RZ, RZ, R13 ;  /* 0x000000ffff0e7224 */ /* 0x002fc400078e000d */
[----:B------:R-:W-:Y:S01]  /*32fa0*/  IMAD.MOV.U32 R15, RZ, RZ, R36 ;  /* 0x000000ffff0f7224 */ /* 0x000fe200078e0024 */
[----:B--2---:R-:W2:Y:S04]  /*32fb0*/  LDL.LU R13, [R1+0x8c0] ;  /* 0x0008c000010d7983 */ /* 0x004ea80000300800 */
[----:B------:R-:W4:Y:S01]  /*32fc0*/  LDL.LU R36, [R1+0x900] ;  /* 0x0009000001247983 */ /* 0x000f220000300800 */
[----:B------:R-:W-:-:S03]  /*32fd0*/  IADD3 R17, P2, R17, R0, RZ ;  /* 0x0000000011117210 */ /* 0x000fc60007f5e0ff */
[----:B------:R1:W-:Y:S04]  /*32fe0*/  STL [R1+0x740], R43 ;  /* 0x0007402b01007387 */ /* 0x0003e80000100800 */
[----:B------:R1:W-:Y:S01]  /*32ff0*/  LDGSTS.E [R12+0x3900], desc[UR8][R14.64], P0 ;  /* 0x039000000e0c7fae */ /* 0x0003e20008121848 */
[----:B-----5:R-:W-:Y:S01]  /*33000*/  IMAD.X R44, R44, 0x1, R2, P1 ;  /* 0x000000012c2c7824 */ /* 0x020fe200008e0602 */
[----:B------:R-:W-:-:S04]  /*33010*/  IADD3.X R35, R35, R2, RZ, P2, !PT ;  /* 0x0000000223237210 */ /* 0x000fc800017fe4ff */
[----:B------:R5:W-:Y:S01]  /*33020*/  STL [R1+0x73c], R44 ;  /* 0x00073c2c01007387 */ /* 0x000be20000100800 */
[----:B-1----:R-:W-:-:S03]  /*33030*/  IMAD.MOV.U32 R14, RZ, RZ, R43 ;  /* 0x000000ffff0e7224 */ /* 0x002fc600078e002b */
[----:B------:R1:W-:Y:S04]  /*33040*/  STL [R1+0x780], R17 ;  /* 0x0007801101007387 */ /* 0x0003e80000100800 */
[----:B------:R-:W4:Y:S01]  /*33050*/  LDL.LU R43, [R1+0x8bc] ;  /* 0x0008bc00012b7983 */ /* 0x000f220000300800 */
[----:B------:R-:W-:-:S03]  /*33060*/  IMAD.MOV.U32 R15, RZ, RZ, R44 ;  /* 0x000000ffff0f7224 */ /* 0x000fc600078e002c */
[----:B------:R1:W-:Y:S04]  /*33070*/  STL [R1+0x77c], R35 ;  /* 0x00077c2301007387 */ /* 0x0003e80000100800 */
[----:B-----5:R-:W5:Y:S04]  /*33080*/  LDL.LU R44, [R1+0x8fc] ;  /* 0x0008fc00012c7983 */ /* 0x020f680000300800 */
[----:B------:R1:W-:Y:S02]  /*33090*/  LDGSTS.E [R12+0x4100], desc[UR8][R14.64], P0 ;  /* 0x041000000e0c7fae */ /* 0x0003e40008121848 */
[----:B-1----:R-:W-:-:S02]  /*330a0*/  IMAD.MOV.U32 R14, RZ, RZ, R17 ;  /* 0x000000ffff0e7224 */ /* 0x002fc400078e0011 */
[----:B------:R-:W-:Y:S01]  /*330b0*/  IMAD.MOV.U32 R15, RZ, RZ, R35 ;  /* 0x000000ffff0f7224 */ /* 0x000fe200078e0023 */
[----:B------:R-:W5:Y:S04]  /*330c0*/  LDL.LU R17, [R1+0x940] ;  /* 0x0009400001117983 */ /* 0x000f680000300800 */
[----:B------:R-:W5:Y:S04]  /*330d0*/  LDL.LU R35, [R1+0x980] ;  /* 0x0009800001237983 */ /* 0x000f680000300800 */
[----:B------:R1:W-:Y:S01]  /*330e0*/  LDGSTS.E [R12+0x4900], desc[UR8][R14.64], P0 ;  /* 0x049000000e0c7fae */ /* 0x0003e20008121848 */
[----:B------:R-:W-:-:S05]  /*330f0*/  IADD3 R32, P1, R32, R0, RZ ;  /* 0x0000000020207210 */ /* 0x000fca0007f3e0ff */
[----:B------:R1:W-:Y:S02]  /*33100*/  STL [R1+0x7c0], R32 ;  /* 0x0007c02001007387 */ /* 0x0003e40000100800 */
[----:B-1----:R-:W-:Y:S01]  /*33110*/  IMAD.MOV.U32 R14, RZ, RZ, R32 ;  /* 0x000000ffff0e7224 */ /* 0x002fe200078e0020 */
[----:B------:R-:W-:Y:S02]  /*33120*/  IADD3 R37, P2, R37, R0, RZ ;  /* 0x0000000025257210 */ /* 0x000fe40007f5e0ff */
[----:B------:R-:W-:-:S03]  /*33130*/  IADD3.X R42, R42, R2, RZ, P1, !PT ;  /* 0x000000022a2a7210 */ /* 0x000fc60000ffe4ff */
[----:B------:R-:W-:Y:S02]  /*33140*/  IMAD.X R39, R39, 0x1, R2, P2 ;  /* 0x0000000127277824 */ /* 0x000fe400010e0602 */
[----:B------:R1:W-:Y:S04]  /*33150*/  STL [R1+0x7bc], R42 ;  /* 0x0007bc2a01007387 */ /* 0x0003e80000100800 */
[----:B------:R1:W-:Y:S04]  /*33160*/  STL [R1+0x800], R37 ;  /* 0x0008002501007387 */ /* 0x0003e80000100800 */
[----:B------:R-:W5:Y:S01]  /*33170*/  LDL.LU R32, [R1+0x93c] ;  /* 0x00093c0001207983 */ /* 0x000f620000300800 */
[----:B------:R-:W-:-:S03]  /*33180*/  IMAD.MOV.U32 R15, RZ, RZ, R42 ;  /* 0x000000ffff0f7224 */ /* 0x000fc600078e002a */
[----:B------:R1:W-:Y:S04]  /*33190*/  STL [R1+0x7fc], R39 ;  /* 0x0007fc2701007387 */ /* 0x0003e80000100800 */
[----:B-1----:R-:W5:Y:S04]  /*331a0*/  LDL.LU R42, [R1+0x97c] ;  /* 0x00097c00012a7983 */ /* 0x002f680000300800 */
[----:B------:R1:W-:Y:S02]  /*331b0*/  LDGSTS.E [R12+0x5100], desc[UR8][R14.64], P0 ;  /* 0x051000000e0c7fae */ /* 0x0003e40008121848 */
[----:B-1----:R-:W-:Y:S01]  /*331c0*/  IMAD.MOV.U32 R14, RZ, RZ, R37 ;  /* 0x000000ffff0e7224 */ /* 0x002fe200078e0025 */
[----:B------:R-:W-:Y:S01]  /*331d0*/  MOV R15, R39 ;  /* 0x00000027000f7202 */ /* 0x000fe20000000f00 */
[----:B------:R-:W5:Y:S04]  /*331e0*/  LDL.LU R37, [R1+0x9c0] ;  /* 0x0009c00001257983 */ /* 0x000f680000300800 */
[----:B------:R-:W5:Y:S04]  /*331f0*/  LDL.LU R39, [R1+0xa00] ;  /* 0x000a000001277983 */ /* 0x000f680000300800 */
[----:B------:R1:W-:Y:S01]  /*33200*/  LDGSTS.E [R12+0x5900], desc[UR8][R14.64], P0 ;  /* 0x059000000e0c7fae */ /* 0x0003e20008121848 */
[----:B---3--:R-:W-:-:S05]  /*33210*/  IADD3 R40, P1, R40, R0, RZ ;  /* 0x0000000028287210 */ /* 0x008fca0007f3e0ff */
[----:B------:R-:W-:Y:S01]  /*33220*/  STL [R1+0x840], R40 ;  /* 0x0008402801007387 */ /* 0x000fe20000100800 */
[----:B------:R-:W-:Y:S01]  /*33230*/  IADD3 R45, P2, R45, R0, RZ ;  /* 0x000000002d2d7210 */ /* 0x000fe20007f5e0ff */
[----:B------:R-:W-:Y:S02]  /*33240*/  IMAD.X R41, R41, 0x1, R2, P1 ;  /* 0x0000000129297824 */ /* 0x000fe400008e0602 */
[----:B-1----:R-:W-:Y:S02]  /*33250*/  IMAD.MOV.U32 R14, RZ, RZ, R40 ;  /* 0x000000ffff0e7224 */ /* 0x002fe400078e0028 */
[----:B------:R-:W-:Y:S01]  /*33260*/  IMAD.X R46, R46, 0x1, R2, P2 ;  /* 0x000000012e2e7824 */ /* 0x000fe200010e0602 */
[----:B------:R1:W-:Y:S01]  /*33270*/  STL [R1+0x83c], R41 ;  /* 0x00083c2901007387 */ /* 0x0003e20000100800 */
[----:B------:R-:W-:-:S03]  /*33280*/  IMAD.MOV.U32 R15, RZ, RZ, R41 ;  /* 0x000000ffff0f7224 */ /* 0x000fc600078e0029 */
[----:B------:R-:W-:Y:S04]  /*33290*/  STL [R1+0x880], R45 ;  /* 0x0008802d01007387 */ /* 0x000fe80000100800 */
[----:B------:R3:W-:Y:S04]  /*332a0*/  LDGSTS.E [R12+0x6100], desc[UR8][R14.64], P0 ;  /* 0x061000000e0c7fae */ /* 0x0007e80008121848 */
[----:B-1----:R-:W5:Y:S04]  /*332b0*/  LDL.LU R41, [R1+0x9bc] ;  /* 0x0009bc0001297983 */ /* 0x002f680000300800 */
[----:B------:R-:W-:Y:S04]  /*332c0*/  STL [R1+0x87c], R46 ;  /* 0x00087c2e01007387 */ /* 0x000fe80000100800 */
[----:B------:R-:W5:Y:S01]  /*332d0*/  LDL.LU R40, [R1+0x9fc] ;  /* 0x0009fc0001287983 */ /* 0x000f620000300800 */
[----:B--2---:R-:W-:Y:S01]  /*332e0*/  IADD3 R13, P1, R13, R0, RZ ;  /* 0x000000000d0d7210 */ /* 0x004fe20007f3e0ff */
[----:B---3--:R-:W-:Y:S01]  /*332f0*/  IMAD.MOV.U32 R15, RZ, RZ, R46 ;  /* 0x000000ffff0f7224 */ /* 0x008fe200078e002e */
[----:B------:R-:W-:-:S02]  /*33300*/  MOV R14, R45 ;  /* 0x0000002d000e7202 */ /* 0x000fc40000000f00 */
[----:B----4-:R-:W-:Y:S01]  /*33310*/  IADD3 R36, P2, R36, R0, RZ ;  /* 0x0000000024247210 */ /* 0x010fe20007f5e0ff */
[----:B------:R-:W-:Y:S04]  /*33320*/  STL [R1+0x8c0], R13 ;  /* 0x0008c00d01007387 */ /* 0x000fe80000100800 */
[----:B------:R1:W-:Y:S02]  /*33330*/  LDGSTS.E [R12+0x6900], desc[UR8][R14.64], P0 ;  /* 0x069000000e0c7fae */ /* 0x0003e40008121848 */
[----:B-1----:R-:W-:Y:S02]  /*33340*/  IMAD.MOV.U32 R14, RZ, RZ, R13 ;  /* 0x000000ffff0e7224 */ /* 0x002fe400078e000d */
[----:B------:R-:W-:-:S05]  /*33350*/  IMAD.X R43, R43, 0x1, R2, P1 ;  /* 0x000000012b2b7824 */ /* 0x000fca00008e0602 */
[----:B------:R-:W-:Y:S01]  /*33360*/  MOV R15, R43 ;  /* 0x0000002b000f7202 */ /* 0x000fe20000000f00 */
[----:B------:R1:W-:Y:S01]  /*33370*/  STL [R1+0x8bc], R43 ;  /* 0x0008bc2b01007387 */ /* 0x0003e20000100800 */
[----:B-----5:R-:W-:-:S03]  /*33380*/  IMAD.X R44, R44, 0x1, R2, P2 ;  /* 0x000000012c2c7824 */ /* 0x020fc600010e0602 */
[----:B------:R-:W-:Y:S04]  /*33390*/  STL [R1+0x900], R36 ;  /* 0x0009002401007387 */ /* 0x000fe80000100800 */
[----:B------:R2:W-:Y:S04]  /*333a0*/  LDGSTS.E [R12+0x7100], desc[UR8][R14.64], P0 ;  /* 0x071000000e0c7fae */ /* 0x0005e80008121848 */
[----:B-1----:R-:W3:Y:S04]  /*333b0*/  LDL.LU R43, [R1+0xa40] ;  /* 0x000a4000012b7983 */ /* 0x002ee80000300800 */
[----:B------:R1:W-:Y:S04]  /*333c0*/  STL [R1+0x8fc], R44 ;  /* 0x0008fc2c01007387 */ /* 0x0003e80000100800 */
[----:B------:R-:W4:Y:S01]  /*333d0*/  LDL.LU R13, [R1+0xa80] ;  /* 0x000a8000010d7983 */ /* 0x000f220000300800 */
[----:B--2---:R-:W-:-:S03]  /*333e0*/  IMAD.MOV.U32 R15, RZ, RZ, R44 ;  /* 0x000000ffff0f7224 */ /* 0x004fc600078e002c */
[----:B-1----:R-:W2:Y:S01]  /*333f0*/  LDL.LU R44, [R1+0xa3c] ;  /* 0x000a3c00012c7983 */ /* 0x002ea20000300800 */
[----:B------:R-:W-:Y:S01]  /*33400*/  IMAD.MOV.U32 R14, RZ, RZ, R36 ;  /* 0x000000ffff0e7224 */ /* 0x000fe200078e0024 */
[-C--:B------:R-:W-:Y:S02]  /*33410*/  IADD3 R17, P1, R17, R0.reuse, RZ ;  /* 0x0000000011117210 */ /* 0x080fe40007f3e0ff */
[----:B------:R-:W5:Y:S01]  /*33420*/  LDL.LU R36, [R1+0xa7c] ;  /* 0x000a7c0001247983 */ /* 0x000f620000300800 */
[----:B------:R-:W-:-:S03]  /*33430*/  IADD3 R35, P2, R35, R0, RZ ;  /* 0x0000000023237210 */ /* 0x000fc60007f5e0ff */
[----:B------:R1:W-:Y:S04]  /*33440*/  LDGSTS.E [R12+0x7900], desc[UR8][R14.64], P0 ;  /* 0x079000000e0c7fae */ /* 0x0003e80008121848 */
[----:B------:R-:W-:Y:S01]  /*33450*/  STL [R1+0x940], R17 ;  /* 0x0009401101007387 */ /* 0x000fe20000100800 */
[----:B-1----:R-:W-:Y:S01]  /*33460*/  MOV R14, R17 ;  /* 0x00000011000e7202 */ /* 0x002fe20000000f00 */
[----:B------:R-:W-:-:S04]  /*33470*/  IMAD.X R32, R32, 0x1, R2, P1 ;  /* 0x0000000120207824 */ /* 0x000fc800008e0602 */
[----:B------:R-:W-:Y:S01]  /*33480*/  IMAD.MOV.U32 R15, RZ, RZ, R32 ;  /* 0x000000ffff0f7224 */ /* 0x000fe200078e0020 */
[----:B------:R1:W-:Y:S01]  /*33490*/  STL [R1+0x93c], R32 ;  /* 0x00093c2001007387 */ /* 0x0003e20000100800 */
[----:B------:R-:W-:-:S03]  /*334a0*/  IMAD.X R42, R42, 0x1, R2, P2 ;  /* 0x000000012a2a7824 */ /* 0x000fc600010e0602 */
[----:B------:R-:W-:Y:S04]  /*334b0*/  STL [R1+0x980], R35 ;  /* 0x0009802301007387 */ /* 0x000fe80000100800 */
[----:B------:R1:W-:Y:S04]  /*334c0*/  LDGSTS.E [R12+0x8100], desc[UR8][R14.64], P0 ;  /* 0x081000000e0c7fae */ /* 0x0003e80008121848 */
[----:B-1----:R-:W5:Y:S04]  /*334d0*/  LDL.LU R32, [R1+0xac0] ;  /* 0x000ac00001207983 */ /* 0x002f680000300800 */
[----:B------:R1:W-:Y:S04]  /*334e0*/  STL [R1+0x97c], R42 ;  /* 0x00097c2a01007387 */ /* 0x0003e80000100800 */
[----:B------:R-:W5:Y:S01]  /*334f0*/  LDL.LU R17, [R1+0xb00] ;  /* 0x000b000001117983 */ /* 0x000f620000300800 */
[----:B------:R-:W-:-:S03]  /*33500*/  IMAD.MOV.U32 R15, RZ, RZ, R42 ;  /* 0x000000ffff0f7224 */ /* 0x000fc600078e002a */
[----:B-1----:R-:W5:Y:S01]  /*33510*/  LDL.LU R42, [R1+0xabc] ;  /* 0x000abc00012a7983 */ /* 0x002f620000300800 */
[----:B------:R-:W-:-:S03]  /*33520*/  IMAD.MOV.U32 R14, RZ, RZ, R35 ;  /* 0x000000ffff0e7224 */ /* 0x000fc600078e0023 */
[----:B------:R-:W5:Y:S01]  /*33530*/  LDL.LU R35, [R1+0xafc] ;  /* 0x000afc0001237983 */ /* 0x000f620000300800 */
[-C--:B------:R-:W-:Y:S02]  /*33540*/  IADD3 R37, P1, R37, R0.reuse, RZ ;  /* 0x0000000025257210 */ /* 0x080fe40007f3e0ff */
[----:B------:R-:W-:Y:S01]  /*33550*/  IADD3 R39, P2, R39, R0, RZ ;  /* 0x0000000027277210 */ /* 0x000fe20007f5e0ff */
[----:B------:R1:W-:Y:S04]  /*33560*/  LDGSTS.E [R12+0x8900], desc[UR8][R14.64], P0 ;  /* 0x089000000e0c7fae */ /* 0x0003e80008121848 */
[----:B------:R1:W-:Y:S02]  /*33570*/  STL [R1+0x9c0], R37 ;  /* 0x0009c02501007387 */ /* 0x0003e40000100800 */
[----:B-1----:R-:W-:-:S02]  /*33580*/  IMAD.MOV.U32 R14, RZ, RZ, R37 ;  /* 0x000000ffff0e7224 */ /* 0x002fc400078e0025 */
[----:B------:R-:W-:-:S04]  /*33590*/  IMAD.X R41, R41, 0x1, R2, P1 ;  /* 0x0000000129297824 */ /* 0x000fc800008e0602 */
[----:B------:R-:W-:Y:S01]  /*335a0*/  IMAD.MOV.U32 R15, RZ, RZ, R41 ;  /* 0x000000ffff0f7224 */ /* 0x000fe200078e0029 */
[----:B------:R-:W-:Y:S01]  /*335b0*/  STL [R1+0x9bc], R41 ;  /* 0x0009bc2901007387 */ /* 0x000fe20000100800 */
[----:B------:R-:W-:-:S03]  /*335c0*/  IADD3.X R40, R40, R2, RZ, P2, !PT ;  /* 0x0000000228287210 */ /* 0x000fc600017fe4ff */
[----:B------:R-:W-:Y:S04]  /*335d0*/  STL [R1+0xa00], R39 ;  /* 0x000a002701007387 */ /* 0x000fe80000100800 */
[----:B------:R-:W5:Y:S04]  /*335e0*/  LDL.LU R37, [R1+0xb40] ;  /* 0x000b400001257983 */ /* 0x000f680000300800 */
[----:B------:R1:W-:Y:S04]  /*335f0*/  STL [R1+0x9fc], R40 ;  /* 0x0009fc2801007387 */ /* 0x0003e80000100800 */
[----:B------:R1:W-:Y:S04]  /*33600*/  LDGSTS.E [R12+0x9100], desc[UR8][R14.64], P0 ;  /* 0x091000000e0c7fae */ /* 0x0003e80008121848 */
[----:B------:R-:W5:Y:S01]  /*33610*/  LDL.LU R45, [R1+0xb80] ;  /* 0x000b8000012d7983 */ /* 0x000f620000300800 */
[----:B-1----:R-:W-:-:S03]  /*33620*/  IMAD.MOV.U32 R15, RZ, RZ, R40 ;  /* 0x000000ffff0f7224 */ /* 0x002fc600078e0028 */
[----:B------:R-:W5:Y:S01]  /*33630*/  LDL.LU R40, [R1+0xb3c] ;  /* 0x000b3c0001287983 */ /* 0x000f620000300800 */
[----:B------:R-:W-:-:S03]  /*33640*/  IMAD.MOV.U32 R14, RZ, RZ, R39 ;  /* 0x000000ffff0e7224 */ /* 0x000fc600078e0027 */
[----:B------:R-:W5:Y:S04]  /*33650*/  LDL.LU R46, [R1+0xb7c] ;  /* 0x000b7c00012e7983 */ /* 0x000f680000300800 */
[----:B------:R-:W5:Y:S04]  /*33660*/  LDL.LU R39, [R1+0xbc0] ;  /* 0x000bc00001277983 */ /* 0x000f680000300800 */
[----:B------:R-:W5:Y:S04]  /*33670*/  LDL.LU R41, [R1+0xc00] ;  /* 0x000c000001297983 */ /* 0x000f680000300800 */
[----:B------:R1:W-:Y:S01]  /*33680*/  LDGSTS.E [R12+0x9900], desc[UR8][R14.64], P0 ;  /* 0x099000000e0c7fae */ /* 0x0003e20008121848 */
[----:B---3--:R-:W-:-:S05]  /*33690*/  IADD3 R43, P1, R43, R0, RZ ;  /* 0x000000002b2b7210 */ /* 0x008fca0007f3e0ff */
[----:B------:R-:W-:Y:S01]  /*336a0*/  STL [R1+0xa40], R43 ;  /* 0x000a402b01007387 */ /* 0x000fe20000100800 */
[----:B----4-:R-:W-:Y:S02]  /*336b0*/  IADD3 R13, P2, R13, R0, RZ ;  /* 0x000000000d0d7210 */ /* 0x010fe40007f5e0ff */
[----:B--2---:R-:W-:-:S03]  /*336c0*/  IADD3.X R44, R44, R2, RZ, P1, !PT ;  /* 0x000000022c2c7210 */ /* 0x004fc60000ffe4ff */
[----:B-----5:R-:W-:Y:S02]  /*336d0*/  IMAD.X R36, R36, 0x1, R2, P2 ;  /* 0x0000000124247824 */ /* 0x020fe400010e0602 */
[----:B------:R2:W-:Y:S01]  /*336e0*/  STL [R1+0xa3c], R44 ;  /* 0x000a3c2c01007387 */ /* 0x0005e20000100800 */
[----:B-1----:R-:W-:-:S03]  /*336f0*/  IMAD.MOV.U32 R15, RZ, RZ, R44 ;  /* 0x000000ffff0f7224 */ /* 0x002fc600078e002c */
[----:B------:R1:W-:Y:S01]  /*33700*/  STL [R1+0xa80], R13 ;  /* 0x000a800d01007387 */ /* 0x0003e20000100800 */
[----:B------:R-:W-:-:S03]  /*33710*/  IMAD.MOV.U32 R14, RZ, RZ, R43 ;  /* 0x000000ffff0e7224 */ /* 0x000fc600078e002b */
[----:B--2---:R-:W2:Y:S04]  /*33720*/  LDL.LU R44, [R1+0xbbc] ;  /* 0x000bbc00012c7983 */ /* 0x004ea80000300800 */
[----:B------:R3:W-:Y:S04]  /*33730*/  STL [R1+0xa7c], R36 ;  /* 0x000a7c2401007387 */ /* 0x0007e80000100800 */
[----:B------:R-:W4:Y:S04]  /*33740*/  LDL.LU R43, [R1+0xbfc] ;  /* 0x000bfc00012b7983 */ /* 0x000f280000300800 */
[----:B------:R5:W-:Y:S02]  /*33750*/  LDGSTS.E [R12+0xa100], desc[UR8][R14.64], P0 ;  /* 0x0a1000000e0c7fae */ /* 0x000be40008121848 */
[----:B-----5:R-:W-:Y:S01]  /*33760*/  IMAD.MOV.U32 R14, RZ, RZ, R13 ;  /* 0x000000ffff0e7224 */ /* 0x020fe200078e000d */
[----:B------:R-:W-:Y:S01]  /*33770*/  MOV R15, R36 ;  /* 0x00000024000f7202 */ /* 0x000fe20000000f00 */
[----:B-1----:R-:W5:Y:S04]  /*33780*/  LDL.LU R13, [R1+0xc40] ;  /* 0x000c4000010d7983 */ /* 0x002f680000300800 */
[----:B---3--:R-:W3:Y:S04]  /*33790*/  LDL.LU R36, [R1+0xc80] ;  /* 0x000c800001247983 */ /* 0x008ee80000300800 */
[----:B------:R1:W-:Y:S01]  /*337a0*/  LDGSTS.E [R12+0xa900], desc[UR8][R14.64], P0 ;  /* 0x0a9000000e0c7fae */ /* 0x0003e20008121848 */
[----:B------:R-:W-:-:S05]  /*337b0*/  IADD3 R32, P1, R32, R0, RZ ;  /* 0x0000000020207210 */ /* 0x000fca0007f3e0ff */
[----:B------:R1:W-:Y:S01]  /*337c0*/  STL [R1+0xac0], R32 ;  /* 0x000ac02001007387 */ /* 0x0003e20000100800 */
[----:B------:R-:W-:Y:S01]  /*337d0*/  IADD3 R17, P2, R17, R0, RZ ;  /* 0x0000000011117210 */ /* 0x000fe20007f5e0ff */
[----:B------:R-:W-:Y:S02]  /*337e0*/  IMAD.X R42, R42, 0x1, R2, P1 ;  /* 0x000000012a2a7824 */ /* 0x000fe400008e0602 */
[----:B-1----:R-:W-:Y:S02]  /*337f0*/  IMAD.MOV.U32 R14, RZ, RZ, R32 ;  /* 0x000000ffff0e7224 */ /* 0x002fe400078e0020 */
[----:B------:R-:W-:Y:S01]  /*33800*/  IMAD.X R35, R35, 0x1, R2, P2 ;  /* 0x0000000123237824 */ /* 0x000fe200010e0602 */
[----:B------:R1:W-:Y:S04]  /*33810*/  STL [R1+0xabc], R42 ;  /* 0x000abc2a01007387 */ /* 0x0003e80000100800 */
[----:B------:R1:W-:Y:S04]  /*33820*/  STL [R1+0xb00], R17 ;  /* 0x000b001101007387 */ /* 0x0003e80000100800 */
[----:B------:R-:W3:Y:S01]  /*33830*/  LDL.LU R32, [R1+0xc3c] ;  /* 0x000c3c0001207983 */ /* 0x000ee20000300800 */
[----:B------:R-:W-:-:S03]  /*33840*/  IMAD.MOV.U32 R15, RZ, RZ, R42 ;  /* 0x000000ffff0f7224 */ /* 0x000fc600078e002a */
[----:B------:R1:W-:Y:S04]  /*33850*/  STL [R1+0xafc], R35 ;  /* 0x000afc2301007387 */ /* 0x0003e80000100800 */
[----:B-1----:R-:W3:Y:S04]  /*33860*/  LDL.LU R42, [R1+0xc7c] ;  /* 0x000c7c00012a7983 */ /* 0x002ee80000300800 */
[----:B------:R1:W-:Y:S02]  /*33870*/  LDGSTS.E [R12+0xb100], desc[UR8][R14.64], P0 ;  /* 0x0b1000000e0c7fae */ /* 0x0003e40008121848 */
[----:B-1----:R-:W-:Y:S01]  /*33880*/  MOV R14, R17 ;  /* 0x00000011000e7202 */ /* 0x002fe20000000f00 */
[----:B------:R-:W-:Y:S01]  /*33890*/  IMAD.MOV.U32 R15, RZ, RZ, R35 ;  /* 0x000000ffff0f7224 */ /* 0x000fe200078e0023 */
[----:B------:R-:W3:Y:S04]  /*338a0*/  LDL.LU R17, [R1+0xcc0] ;  /* 0x000cc00001117983 */ /* 0x000ee80000300800 */
[----:B------:R-:W3:Y:S01]  /*338b0*/  LDL.LU R35, [R1+0xd00] ;  /* 0x000d000001237983 */ /* 0x000ee20000300800 */
[----:B------:R-:W-:-:S03]  /*338c0*/  IADD3 R37, P1, R37, R0, RZ ;  /* 0x0000000025257210 */ /* 0x000fc60007f3e0ff */
[----:B------:R1:W-:Y:S04]  /*338d0*/  LDGSTS.E [R12+0xb900], desc[UR8][R14.64], P0 ;  /* 0x0b9000000e0c7fae */ /* 0x0003e80008121848 */
[----:B------:R-:W-:Y:S01]  /*338e0*/  STL [R1+0xb40], R37 ;  /* 0x000b402501007387 */ /* 0x000fe20000100800 */
[----:B------:R-:W-:Y:S01]  /*338f0*/  IADD3 R45, P2, R45, R0, RZ ;  /* 0x000000002d2d7210 */ /* 0x000fe20007f5e0ff */
[----:B-1----:R-:W-:Y:S02]  /*33900*/  IMAD.MOV.U32 R14, RZ, RZ, R37 ;  /* 0x000000ffff0e7224 */ /* 0x002fe400078e0025 */
[--C-:B------:R-:W-:Y:S02]  /*33910*/  IMAD.X R40, R40, 0x1, R2.reuse, P1 ;  /* 0x0000000128287824 */ /* 0x100fe400008e0602 */
[----:B------:R-:W-:-:S03]  /*33920*/  IMAD.X R46, R46, 0x1, R2, P2 ;  /* 0x000000012e2e7824 */ /* 0x000fc600010e0602 */
[----:B------:R1:W-:Y:S01]  /*33930*/  STL [R1+0xb3c], R40 ;  /* 0x000b3c2801007387 */ /* 0x0003e20000100800 */
[----:B------:R-:W-:-:S03]  /*33940*/  MOV R15, R40 ;  /* 0x00000028000f7202 */ /* 0x000fc60000000f00 */
[----:B------:R-:W-:Y:S01]  /*33950*/  STL [R1+0xb80], R45 ;  /* 0x000b802d01007387 */ /* 0x000fe20000100800 */
[----:B------:R-:W-:-:S03]  /*33960*/  IADD3 R39, P1, R39, R0, RZ ;  /* 0x0000000027277210 */ /* 0x000fc60007f3e0ff */
[----:B------:R1:W-:Y:S04]  /*33970*/  LDGSTS.E [R12+0xc100], desc[UR8][R14.64], P0 ;  /* 0x0c1000000e0c7fae */ /* 0x0003e80008121848 */
[----:B-1----:R-:W3:Y:S04]  /*33980*/  LDL.LU R40, [R1+0xcbc] ;  /* 0x000cbc0001287983 */ /* 0x002ee80000300800 */
[----:B------:R-:W-:Y:S01]  /*33990*/  STL [R1+0xb7c], R46 ;  /* 0x000b7c2e01007387 */ /* 0x000fe20000100800 */
[----:B------:R-:W-:-:S03]  /*339a0*/  IADD3 R41, P2, R41, R0, RZ ;  /* 0x0000000029297210 */ /* 0x000fc60007f5e0ff */
[----:B------:R-:W3:Y:S01]  /*339b0*/  LDL.LU R37, [R1+0xcfc] ;  /* 0x000cfc0001257983 */ /* 0x000ee20000300800 */
[----:B------:R-:W-:Y:S02]  /*339c0*/  IMAD.MOV.U32 R14, RZ, RZ, R45 ;  /* 0x000000ffff0e7224 */ /* 0x000fe400078e002d */
[----:B------:R-:W-:Y:S01]  /*339d0*/  IMAD.MOV.U32 R15, RZ, RZ, R46 ;  /* 0x000000ffff0f7224 */ /* 0x000fe200078e002e */
[----:B------:R1:W-:Y:S04]  /*339e0*/  STL [R1+0xbc0], R39 ;  /* 0x000bc02701007387 */ /* 0x0003e80000100800 */
[----:B------:R1:W-:Y:S02]  /*339f0*/  LDGSTS.E [R12+0xc900], desc[UR8][R14.64], P0 ;  /* 0x0c9000000e0c7fae */ /* 0x0003e40008121848 */
[----:B-1----:R-:W-:Y:S01]  /*33a00*/  MOV R14, R39 ;  /* 0x00000027000e7202 */ /* 0x002fe20000000f00 */
[----:B--2---:R-:W-:-:S04]  /*33a10*/  IMAD.X R44, R44, 0x1, R2, P1 ;  /* 0x000000012c2c7824 */ /* 0x004fc800008e0602 */
[----:B------:R-:W-:Y:S01]  /*33a20*/  IMAD.MOV.U32 R15, RZ, RZ, R44 ;  /* 0x000000ffff0f7224 */ /* 0x000fe200078e002c */
[----:B------:R-:W-:Y:S01]  /*33a30*/  STL [R1+0xbbc], R44 ;  /* 0x000bbc2c01007387 */ /* 0x000fe20000100800 */
[----:B----4-:R-:W-:-:S03]  /*33a40*/  IMAD.X R43, R43, 0x1, R2, P2 ;  /* 0x000000012b2b7824 */ /* 0x010fc600010e0602 */
[----:B------:R1:W-:Y:S04]  /*33a50*/  STL [R1+0xc00], R41 ;  /* 0x000c002901007387 */ /* 0x0003e80000100800 */
[----:B------:R-:W2:Y:S04]  /*33a60*/  LDL.LU R39, [R1+0x548] ;  /* 0x0005480001277983 */ /* 0x000ea80000300800 */
[----:B------:R-:W-:Y:S04]  /*33a70*/  STL [R1+0xbfc], R43 ;  /* 0x000bfc2b01007387 */ /* 0x000fe80000100800 */
[----:B------:R4:W-:Y:S04]  /*33a80*/  LDGSTS.E [R12+0xd100], desc[UR8][R14.64], P0 ;  /* 0x0d1000000e0c7fae */ /* 0x0009e80008121848 */
[----:B------:R-:W2:Y:S01]  /*33a90*/  LDL.LU R45, [R1+0x588] ;  /* 0x00058800012d7983 */ /* 0x000ea20000300800 */
[----:B----4-:R-:W-:-:S03]  /*33aa0*/  IMAD.MOV.U32 R14, RZ, RZ, R41 ;  /* 0x000000ffff0e7224 */ /* 0x010fc600078e0029 */
[----:B-1----:R-:W4:Y:S01]  /*33ab0*/  LDL.LU R41, [R1+0x544] ;  /* 0x0005440001297983 */ /* 0x002f220000300800 */
[----:B-----5:R-:W-:-:S03]  /*33ac0*/  IADD3 R13, P1, R13, R0, RZ ;  /* 0x000000000d0d7210 */ /* 0x020fc60007f3e0ff */
[----:B------:R-:W5:Y:S01]  /*33ad0*/  LDL.LU R46, [R1+0x584] ;  /* 0x00058400012e7983 */ /* 0x000f620000300800 */
[----:B------:R-:W-:Y:S01]  /*33ae0*/  IMAD.MOV.U32 R15, RZ, RZ, R43 ;  /* 0x000000ffff0f7224 */ /* 0x000fe200078e002b */
[----:B---3--:R-:W-:Y:S02]  /*33af0*/  IADD3 R36, P2, R36, R0, RZ ;  /* 0x0000000024247210 */ /* 0x008fe40007f5e0ff */
[----:B------:R1:W-:Y:S04]  /*33b00*/  STL [R1+0xc40], R13 ;  /* 0x000c400d01007387 */ /* 0x0003e80000100800 */
[----:B------:R3:W-:Y:S02]  /*33b10*/  LDGSTS.E [R12+0xd900], desc[UR8][R14.64], P0 ;  /* 0x0d9000000e0c7fae */ /* 0x0007e40008121848 */
[----:B---3--:R-:W-:-:S02]  /*33b20*/  IMAD.MOV.U32 R14, RZ, RZ, R13 ;  /* 0x000000ffff0e7224 */ /* 0x008fc400078e000d */
[----:B------:R-:W-:-:S04]  /*33b30*/  IMAD.X R32, R32, 0x1, R2, P1 ;  /* 0x0000000120207824 */ /* 0x000fc800008e0602 */
[----:B------:R-:W-:Y:S01]  /*33b40*/  IMAD.MOV.U32 R15, RZ, RZ, R32 ;  /* 0x000000ffff0f7224 */ /* 0x000fe200078e0020 */
[----:B------:R3:W-:Y:S01]  /*33b50*/  STL [R1+0xc3c], R32 ;  /* 0x000c3c2001007387 */ /* 0x0007e20000100800 */
[----:B------:R-:W-:-:S03]  /*33b60*/  IADD3.X R42, R42, R2, RZ, P2, !PT ;  /* 0x000000022a2a7210 */ /* 0x000fc600017fe4ff */
[----:B------:R3:W-:Y:S04]  /*33b70*/  STL [R1+0xc80], R36 ;  /* 0x000c802401007387 */ /* 0x0007e80000100800 */
[----:B-1----:R-:W5:Y:S04]  /*33b80*/  LDL.LU R13, [R1+0x5c8] ;  /* 0x0005c800010d7983 */ /* 0x002f680000300800 */
[----:B------:R-:W-:Y:S04]  /*33b90*/  STL [R1+0xc7c], R42 ;  /* 0x000c7c2a01007387 */ /* 0x000fe80000100800 */
[----:B------:R1:W-:Y:S04]  /*33ba0*/  LDGSTS.E [R12+0xe100], desc[UR8][R14.64], P0 ;  /* 0x0e1000000e0c7fae */ /* 0x0003e80008121848 */
[----:B---3--:R-:W3:Y:S01]  /*33bb0*/  LDL.LU R32, [R1+0x608] ;  /* 0x0006080001207983 */ /* 0x008ee20000300800 */
[----:B-1----:R-:W-:-:S03]  /*33bc0*/  IMAD.MOV.U32 R14, RZ, RZ, R36 ;  /* 0x000000ffff0e7224 */ /* 0x002fc600078e0024 */
[----:B------:R-:W3:Y:S04]  /*33bd0*/  LDL.LU R36, [R1+0x5c4] ;  /* 0x0005c40001247983 */ /* 0x000ee80000300800 */
[----:B------:R-:W3:Y:S01]  /*33be0*/  LDL.LU R43, [R1+0x604] ;  /* 0x00060400012b7983 */ /* 0x000ee20000300800 */
[-C--:B------:R-:W-:Y:S01]  /*33bf0*/  IADD3 R17, P1, R17, R0.reuse, RZ ;  /* 0x0000000011117210 */ /* 0x080fe20007f3e0ff */
[----:B------:R-:W-:Y:S01]  /*33c00*/  IMAD.MOV.U32 R15, RZ, RZ, R42 ;  /* 0x000000ffff0f7224 */ /* 0x000fe200078e002a */
[----:B------:R-:W-:-:S03]  /*33c10*/  IADD3 R35, P2, R35, R0, RZ ;  /* 0x0000000023237210 */ /* 0x000fc60007f5e0ff */
[----:B------:R-:W-:Y:S04]  /*33c20*/  STL [R1+0xcc0], R17 ;  /* 0x000cc01101007387 */ /* 0x000fe80000100800 */
[----:B------:R1:W-:Y:S02]  /*33c30*/  LDGSTS.E [R12+0xe900], desc[UR8][R14.64], P0 ;  /* 0x0e9000000e0c7fae */ /* 0x0003e40008121848 */
[----:B-1----:R-:W-:Y:S01]  /*33c40*/  IMAD.MOV.U32 R14, RZ, RZ, R17 ;  /* 0x000000ffff0e7224 */ /* 0x002fe200078e0011 */
[----:B------:R-:W-:-:S05]  /*33c50*/  IADD3.X R40, R40, R2, RZ, P1, !PT ;  /* 0x0000000228287210 */ /* 0x000fca0000ffe4ff */
[----:B------:R1:W-:Y:S01]  /*33c60*/  STL [R1+0xcbc], R40 ;  /* 0x000cbc2801007387 */ /* 0x0003e20000100800 */
[----:B------:R-:W-:Y:S02]  /*33c70*/  IMAD.MOV.U32 R15, RZ, RZ, R40 ;  /* 0x000000ffff0f7224 */ /* 0x000fe400078e0028 */
[----:B------:R-:W-:Y:S01]  /*33c80*/  IMAD.X R37, R37, 0x1, R2, P2 ;  /* 0x0000000125257824 */ /* 0x000fe200010e0602 */
[----:B------:R-:W-:Y:S04]  /*33c90*/  STL [R1+0xd00], R35 ;  /* 0x000d002301007387 */ /* 0x000fe80000100800 */
[----:B------:R1:W-:Y:S04]  /*33ca0*/  LDGSTS.E [R12+0xf100], desc[UR8][R14.64], P0 ;  /* 0x0f1000000e0c7fae */ /* 0x0003e80008121848 */
[----:B-1----:R-:W3:Y:S04]  /*33cb0*/  LDL.LU R40, [R1+0x648] ;  /* 0x0006480001287983 */ /* 0x002ee80000300800 */
[----:B------:R1:W-:Y:S04]  /*33cc0*/  STL [R1+0xcfc], R37 ;  /* 0x000cfc2501007387 */ /* 0x0003e80000100800 */
[----:B------:R-:W3:Y:S04]  /*33cd0*/  LDL.LU R17, [R1+0x688] ;  /* 0x0006880001117983 */ /* 0x000ee80000300800 */
[----:B------:R-:W3:Y:S01]  /*33ce0*/  LDL.LU R44, [R1+0x644] ;  /* 0x00064400012c7983 */ /* 0x000ee20000300800 */
[----:B------:R-:W-:-:S03]  /*33cf0*/  IMAD.MOV.U32 R14, RZ, RZ, R35 ;  /* 0x000000ffff0e7224 */ /* 0x000fc600078e0023 */
[----:B------:R-:W3:Y:S01]  /*33d00*/  LDL.LU R42, [R1+0x684] ;  /* 0x00068400012a7983 */ /* 0x000ee20000300800 */
[----:B------:R-:W-:-:S03]  /*33d10*/  MOV R15, R37 ;  /* 0x00000025000f7202 */ /* 0x000fc60000000f00 */
[----:B-1----:R-:W3:Y:S04]  /*33d20*/  LDL.LU R37, [R1+0x6c8] ;  /* 0x0006c80001257983 */ /* 0x002ee80000300800 */
[----:B------:R-:W3:Y:S04]  /*33d30*/  LDL.LU R35, [R1+0x708] ;  /* 0x0007080001237983 */ /* 0x000ee80000300800 */
[----:B------:R1:W-:Y:S01]  /*33d40*/  LDGSTS.E [R12+0xf900], desc[UR8][R14.64], P0 ;  /* 0x0f9000000e0c7fae */ /* 0x0003e20008121848 */
[----:B--2---:R-:W-:-:S05]  /*33d50*/  IADD3 R39, P1, R39, R0, RZ ;  /* 0x0000000027277210 */ /* 0x004fca0007f3e0ff */
[----:B------:R-:W-:Y:S01]  /*33d60*/  STL [R1+0x548], R39 ;  /* 0x0005482701007387 */ /* 0x000fe20000100800 */
[----:B------:R-:W-:Y:S01]  /*33d70*/  IADD3 R45, P2, R45, R0, RZ ;  /* 0x000000002d2d7210 */ /* 0x000fe20007f5e0ff */
[----:B----4-:R-:W-:-:S04]  /*33d80*/  IMAD.X R41, R41, 0x1, R2, P1 ;  /* 0x0000000129297824 */ /* 0x010fc800008e0602 */
[----:B-----5:R-:W-:Y:S01]  /*33d90*/  IMAD.X R46, R46, 0x1, R2, P2 ;  /* 0x000000012e2e7824 */ /* 0x020fe200010e0602 */
[----:B------:R2:W-:Y:S01]  /*33da0*/  STL [R1+0x544], R41 ;  /* 0x0005442901007387 */ /* 0x0005e20000100800 */
[----:B-1----:R-:W-:-:S03]  /*33db0*/  MOV R15, R41 ;  /* 0x00000029000f7202 */ /* 0x002fc60000000f00 */
[----:B------:R-:W-:Y:S01]  /*33dc0*/  STL [R1+0x588], R45 ;  /* 0x0005882d01007387 */ /* 0x000fe20000100800 */
[----:B------:R-:W-:-:S03]  /*33dd0*/  IMAD.MOV.U32 R14, RZ, RZ, R39 ;  /* 0x000000ffff0e7224 */ /* 0x000fc600078e0027 */
[----:B--2---:R-:W2:Y:S04]  /*33de0*/  LDL.LU R41, [R1+0x6c4] ;  /* 0x0006c40001297983 */ /* 0x004ea80000300800 */
[----:B------:R-:W-:Y:S04]  /*33df0*/  STL [R1+0x584], R46 ;  /* 0x0005842e01007387 */ /* 0x000fe80000100800 */
[----:B------:R-:W4:Y:S01]  /*33e00*/  LDL.LU R39, [R1+0x704] ;  /* 0x0007040001277983 */ /* 0x000f220000300800 */
[----:B------:R-:W-:-:S05]  /*33e10*/  VIADD R12, R16, UR7 ;  /* 0x00000007100c7c36 */ /* 0x000fca0008000000 */
[----:B------:R1:W-:Y:S02]  /*33e20*/  LDGSTS.E [R12+0x200], desc[UR8][R14.64], P0 ;  /* 0x002000000e0c7fae */ /* 0x0003e40008121848 */
[----:B-1----:R-:W-:Y:S02]  /*33e30*/  IMAD.MOV.U32 R14, RZ, RZ, R45 ;  /* 0x000000ffff0e7224 */ /* 0x002fe400078e002d */
[----:B------:R-:W-:-:S05]  /*33e40*/  IMAD.MOV.U32 R15, RZ, RZ, R46 ;  /* 0x000000ffff0f7224 */ /* 0x000fca00078e002e */
[----:B------:R1:W-:Y:S01]  /*33e50*/  LDGSTS.E [R12+0xa00], desc[UR8][R14.64], P0 ;  /* 0x00a000000e0c7fae */ /* 0x0003e20008121848 */
[----:B------:R-:W-:-:S04]  /*33e60*/  IADD3 R13, P1, R13, R0, RZ ;  /* 0x000000000d0d7210 */ /* 0x000fc80007f3e0ff */
[----:B-1----:R-:W-:Y:S01]  /*33e70*/  MOV R14, R13 ;  /* 0x0000000d000e7202 */ /* 0x002fe20000000f00 */
[----:B------:R-:W-:Y:S01]  /*33e80*/  STL [R1+0x5c8], R13 ;  /* 0x0005c80d01007387 */ /* 0x000fe20000100800 */
[----:B---3--:R-:W-:Y:S01]  /*33e90*/  IADD3 R32, P2, R32, R0, RZ ;  /* 0x0000000020207210 */ /* 0x008fe20007f5e0ff */
[----:B------:R-:W-:-:S04]  /*33ea0*/  IMAD.X R36, R36, 0x1, R2, P1 ;  /* 0x0000000124247824 */ /* 0x000fc800008e0602 */
[----:B------:R-:W-:Y:S01]  /*33eb0*/  IMAD.X R43, R43, 0x1, R2, P2 ;  /* 0x000000012b2b7824 */ /* 0x000fe200010e0602 */
[----:B------:R1:W-:Y:S01]  /*33ec0*/  STL [R1+0x5c4], R36 ;  /* 0x0005c42401007387 */ /* 0x0003e20000100800 */
[----:B------:R-:W-:-:S03]  /*33ed0*/  IMAD.MOV.U32 R15, RZ, RZ, R36 ;  /* 0x000000ffff0f7224 */ /* 0x000fc600078e0024 */
[----:B------:R-:W-:Y:S04]  /*33ee0*/  STL [R1+0x608], R32 ;  /* 0x0006082001007387 */ /* 0x000fe80000100800 */
[----:B------:R3:W-:Y:S04]  /*33ef0*/  LDGSTS.E [R12+0x1200], desc[UR8][R14.64], P0 ;  /* 0x012000000e0c7fae */ /* 0x0007e80008121848 */
[----:B-1----:R-:W5:Y:S04]  /*33f00*/  LDL.LU R36, [R1+0x748] ;  /* 0x0007480001247983 */ /* 0x002f680000300800 */
[----:B------:R1:W-:Y:S04]  /*33f10*/  STL [R1+0x604], R43 ;  /* 0x0006042b01007387 */ /* 0x0003e80000100800 */
[----:B------:R-:W5:Y:S01]  /*33f20*/  LDL.LU R13, [R1+0x788] ;  /* 0x00078800010d7983 */ /* 0x000f620000300800 */
[----:B---3--:R-:W-:-:S03]  /*33f30*/  IMAD.MOV.U32 R15, RZ, RZ, R43 ;  /* 0x000000ffff0f7224 */ /* 0x008fc600078e002b */
[----:B-1----:R-:W3:Y:S01]  /*33f40*/  LDL.LU R43, [R1+0x744] ;  /* 0x00074400012b7983 */ /* 0x002ee20000300800 */
[----:B------:R-:W-:-:S03]  /*33f50*/  IMAD.MOV.U32 R14, RZ, RZ, R32 ;  /* 0x000000ffff0e7224 */ /* 0x000fc600078e0020 */
[----:B------:R-:W3:Y:S04]  /*33f60*/  LDL.LU R32, [R1+0x784] ;  /* 0x0007840001207983 */ /* 0x000ee80000300800 */
[----:B------:R1:W-:Y:S01]  /*33f70*/  LDGSTS.E [R12+0x1a00], desc[UR8][R14.64], P0 ;  /* 0x01a000000e0c7fae */ /* 0x0003e20008121848 */
[----:B------:R-:W-:-:S05]  /*33f80*/  IADD3 R40, P1, R40, R0, RZ ;  /* 0x0000000028287210 */ /* 0x000fca0007f3e0ff */
[----:B------:R1:W-:Y:S01]  /*33f90*/  STL [R1+0x648], R40 ;  /* 0x0006482801007387 */ /* 0x0003e20000100800 */
[----:B------:R-:W-:Y:S01]  /*33fa0*/  IADD3 R17, P2, R17, R0, RZ ;  /* 0x0000000011117210 */ /* 0x000fe20007f5e0ff */
[----:B------:R-:W-:Y:S02]  /*33fb0*/  IMAD.X R44, R44, 0x1, R2, P1 ;  /* 0x000000012c2c7824 */ /* 0x000fe400008e0602 */
[----:B-1----:R-:W-:Y:S01]  /*33fc0*/  IMAD.MOV.U32 R14, RZ, RZ, R40 ;  /* 0x000000ffff0e7224 */ /* 0x002fe200078e0028 */
[----:B------:R-:W-:Y:S02]  /*33fd0*/  IADD3.X R42, R42, R2, RZ, P2, !PT ;  /* 0x000000022a2a7210 */ /* 0x000fe400017fe4ff */
[----:B------:R-:W-:Y:S01]  /*33fe0*/  STL [R1+0x644], R44 ;  /* 0x0006442c01007387 */ /* 0x000fe20000100800 */
[----:B------:R-:W-:-:S03]  /*33ff0*/  IMAD.MOV.U32 R15, RZ, RZ, R44 ;  /* 0x000000ffff0f7224 */ /* 0x000fc600078e002c */
[----:B------:R-:W-:Y:S04]  /*34000*/  STL [R1+0x688], R17 ;  /* 0x0006881101007387 */ /* 0x000fe80000100800 */
[----:B------:R-:W3:Y:S01]  /*34010*/  LDL.LU R40, [R1+0x7c8] ;  /* 0x0007c80001287983 */ /* 0x000ee20000300800 */
[----:B------:R-:W-:-:S03]  /*34020*/  IADD3 R37, P1, R37, R0, RZ ;  /* 0x0000000025257210 */ /* 0x000fc60007f3e0ff */
[----:B------:R1:W-:Y:S04]  /*34030*/  STL [R1+0x684], R42 ;  /* 0x0006842a01007387 */ /* 0x0003e80000100800 */
[----:B------:R1:W-:Y:S04]  /*34040*/  LDGSTS.E [R12+0x2200], desc[UR8][R14.64], P0 ;  /* 0x022000000e0c7fae */ /* 0x0003e80008121848 */
[----:B------:R-:W3:Y:S01]  /*34050*/  LDL.LU R16, [R1+0x808] ;  /* 0x0008080001107983 */ /* 0x000ee20000300800 */
[----:B------:R-:W-:Y:S01]  /*34060*/  IADD3 R35, P2, R35, R0, RZ ;  /* 0x0000000023237210 */ /* 0x000fe20007f5e0ff */
[----:B-1----:R-:W-:-:S02]  /*34070*/  IMAD.MOV.U32 R15, RZ, RZ, R42 ;  /* 0x000000ffff0f7224 */ /* 0x002fc400078e002a */
[----:B------:R-:W3:Y:S01]  /*34080*/  LDL.LU R42, [R1+0x7c4] ;  /* 0x0007c400012a7983 */ /* 0x000ee20000300800 */
[----:B------:R-:W-:-:S03]  /*34090*/  IMAD.MOV.U32 R14, RZ, RZ, R17 ;  /* 0x000000ffff0e7224 */ /* 0x000fc600078e0011 */
[----:B------:R-:W3:Y:S04]  /*340a0*/  LDL.LU R17, [R1+0x804] ;  /* 0x0008040001117983 */ /* 0x000ee80000300800 */
[----:B------:R1:W-:Y:S04]  /*340b0*/  LDGSTS.E [R12+0x2a00], desc[UR8][R14.64], P0 ;  /* 0x02a000000e0c7fae */ /* 0x0003e80008121848 */
[----:B------:R4:W-:Y:S01]  /*340c0*/  STL [R1+0x6c8], R37 ;  /* 0x0006c82501007387 */ /* 0x0009e20000100800 */
[----:B--2---:R-:W-:Y:S01]  /*340d0*/  IADD3.X R41, R41, R2, RZ, P1, !PT ;  /* 0x0000000229297210 */ /* 0x004fe20000ffe4ff */
[----:B-1----:R-:W-:-:S04]  /*340e0*/  IMAD.MOV.U32 R14, RZ, RZ, R37 ;  /* 0x000000ffff0e7224 */ /* 0x002fc800078e0025 */
[----:B------:R-:W-:Y:S01]  /*340f0*/  STL [R1+0x6c4], R41 ;  /* 0x0006c42901007387 */ /* 0x000fe20000100800 */
[----:B------:R-:W-:Y:S02]  /*34100*/  IMAD.MOV.U32 R15, RZ, RZ, R41 ;  /* 0x000000ffff0f7224 */ /* 0x000fe400078e0029 */
[----:B----4-:R-:W-:Y:S01]  /*34110*/  IMAD.X R39, R39, 0x1, R2, P2 ;  /* 0x0000000127277824 */ /* 0x010fe200010e0602 */
[----:B------:R-:W-:Y:S04]  /*34120*/  STL [R1+0x708], R35 ;  /* 0x0007082301007387 */ /* 0x000fe80000100800 */
[----:B------:R-:W2:Y:S04]  /*34130*/  LDL.LU R37, [R1+0x848] ;  /* 0x0008480001257983 */ /* 0x000ea80000300800 */
[----:B------:R1:W-:Y:S04]  /*34140*/  STL [R1+0x704], R39 ;  /* 0x0007042701007387 */ /* 0x0003e80000100800 */
[----:B------:R4:W-:Y:S04]  /*34150*/  LDGSTS.E [R12+0x3200], desc[UR8][R14.64], P0 ;  /* 0x032000000e0c7fae */ /* 0x0009e80008121848 */
[----:B------:R-:W2:Y:S01]  /*34160*/  LDL.LU R44, [R1+0x888] ;  /* 0x00088800012c7983 */ /* 0x000ea20000300800 */
[----:B----4-:R-:W-:-:S03]  /*34170*/  MOV R15, R39 ;  /* 0x00000027000f7202 */ /* 0x010fc60000000f00 */
[----:B-1----:R-:W4:Y:S04]  /*34180*/  LDL.LU R39, [R1+0x844] ;  /* 0x0008440001277983 */ /* 0x002f280000300800 */
[----:B------:R-:W4:Y:S01]  /*34190*/  LDL.LU R45, [R1+0x884] ;  /* 0x00088400012d7983 */ /* 0x000f220000300800 */
[----:B------:R-:W-:-:S03]  /*341a0*/  IMAD.MOV.U32 R14, RZ, RZ, R35 ;  /* 0x000000ffff0e7224 */ /* 0x000fc600078e0023 */
[----:B------:R-:W4:Y:S04]  /*341b0*/  LDL.LU R35, [R1+0x8c8] ;  /* 0x0008c80001237983 */ /* 0x000f280000300800 */
[----:B------:R-:W4:Y:S04]  /*341c0*/  LDL.LU R41, [R1+0x908] ;  /* 0x0009080001297983 */ /* 0x000f280000300800 */
[----:B------:R1:W-:Y:S01]  /*341d0*/  LDGSTS.E [R12+0x3a00], desc[UR8][R14.64], P0 ;  /* 0x03a000000e0c7fae */ /* 0x0003e20008121848 */
[-C--:B-----5:R-:W-:Y:S02]  /*341e0*/  IADD3 R36, P1, R36, R0.reuse, RZ ;  /* 0x0000000024247210 */ /* 0x0a0fe40007f3e0ff */
[----:B------:R-:W-:-:S03]  /*341f0*/  IADD3 R13, P2, R13, R0, RZ ;  /* 0x000000000d0d7210 */ /* 0x000fc60007f5e0ff */
[----:B------:R5:W-:Y:S01]  /*34200*/  STL [R1+0x748], R36 ;  /* 0x0007482401007387 */ /* 0x000be20000100800 */
[----:B---3--:R-:W-:Y:S02]  /*34210*/  IMAD.X R43, R43, 0x1, R2, P1 ;  /* 0x000000012b2b7824 */ /* 0x008fe400008e0602 */
[----:B-1----:R-:W-:Y:S02]  /*34220*/  IMAD.MOV.U32 R14, RZ, RZ, R36 ;  /* 0x000000ffff0e7224 */ /* 0x002fe400078e0024 */
[----:B------:R-:W-:Y:S01]  /*34230*/  IMAD.X R32, R32, 0x1, R2, P2 ;  /* 0x0000000120207824 */ /* 0x000fe200010e0602 */
[----:B------:R1:W-:Y:S04]  /*34240*/  STL [R1+0x744], R43 ;  /* 0x0007442b01007387 */ /* 0x0003e80000100800 */
[----:B------:R3:W-:Y:S01]  /*34250*/  STL [R1+0x788], R13 ;  /* 0x0007880d01007387 */ /* 0x0007e20000100800 */
[----:B------:R-:W-:-:S03]  /*34260*/  IMAD.MOV.U32 R15, RZ, RZ, R43 ;  /* 0x000000ffff0f7224 */ /* 0x000fc600078e002b */
[----:B-----5:R-:W5:Y:S04]  /*34270*/  LDL.LU R36, [R1+0x8c4] ;  /* 0x0008c40001247983 */ /* 0x020f680000300800 */
[----:B------:R3:W-:Y:S04]  /*34280*/  STL [R1+0x784], R32 ;  /* 0x0007842001007387 */ /* 0x0007e80000100800 */
[----:B-1----:R-:W5:Y:S04]  /*34290*/  LDL.LU R43, [R1+0x904] ;  /* 0x00090400012b7983 */ /* 0x002f680000300800 */
[----:B------:R1:W-:Y:S02]  /*342a0*/  LDGSTS.E [R12+0x4200], desc[UR8][R14.64], P0 ;  /* 0x042000000e0c7fae */ /* 0x0003e40008121848 */
[----:B-1----:R-:W-:Y:S01]  /*342b0*/  MOV R14, R13 ;  /* 0x0000000d000e7202 */ /* 0x002fe20000000f00 */
[----:B------:R-:W-:Y:S01]  /*342c0*/  IMAD.MOV.U32 R15, RZ, RZ, R32 ;  /* 0x000000ffff0f7224 */ /* 0x000fe200078e0020 */
[----:B---3--:R-:W3:Y:S04]  /*342d0*/  LDL.LU R13, [R1+0x948] ;  /* 0x00094800010d7983 */ /* 0x008ee80000300800 */
[----:B------:R-:W3:Y:S04]  /*342e0*/  LDL.LU R32, [R1+0x988] ;  /* 0x0009880001207983 */ /* 0x000ee80000300800 */
[----:B------:R1:W-:Y:S01]  /*342f0*/  LDGSTS.E [R12+0x4a00], desc[UR8][R14.64], P0 ;  /* 0x04a000000e0c7fae */ /* 0x0003e20008121848 */
[----:B------:R-:W-:-:S05]  /*34300*/  IADD3 R40, P1, R40, R0, RZ ;  /* 0x0000000028287210 */ /* 0x000fca0007f3e0ff */
[----:B------:R1:W-:Y:S01]  /*34310*/  STL [R1+0x7c8], R40 ;  /* 0x0007c82801007387 */ /* 0x0003e20000100800 */
[----:B------:R-:W-:Y:S01]  /*34320*/  IADD3 R16, P2, R16, R0, RZ ;  /* 0x0000000010107210 */ /* 0x000fe20007f5e0ff */
[----:B-1----:R-:W-:Y:S02]  /*34330*/  IMAD.MOV.U32 R14, RZ, RZ, R40 ;  /* 0x000000ffff0e7224 */ /* 0x002fe400078e0028 */
[--C-:B------:R-:W-:Y:S02]  /*34340*/  IMAD.X R42, R42, 0x1, R2.reuse, P1 ;  /* 0x000000012a2a7824 */ /* 0x100fe400008e0602 */
[----:B------:R-:W-:-:S03]  /*34350*/  IMAD.X R17, R17, 0x1, R2, P2 ;  /* 0x0000000111117824 */ /* 0x000fc600010e0602 */
[----:B------:R1:W-:Y:S01]  /*34360*/  STL [R1+0x7c4], R42 ;  /* 0x0007c42a01007387 */ /* 0x0003e20000100800 */
[----:B------:R-:W-:-:S03]  /*34370*/  MOV R15, R42 ;  /* 0x0000002a000f7202 */ /* 0x000fc60000000f00 */
[----:B------:R-:W-:Y:S04]  /*34380*/  STL [R1+0x808], R16 ;  /* 0x0008081001007387 */ /* 0x000fe80000100800 */
[----:B------:R-:W3:Y:S04]  /*34390*/  LDL.LU R40, [R1+0x944] ;  /* 0x0009440001287983 */ /* 0x000ee80000300800 */
[----:B------:R2:W-:Y:S04]  /*343a0*/  STL [R1+0x804], R17 ;  /* 0x0008041101007387 */ /* 0x0005e80000100800 */
[----:B-1----:R-:W3:Y:S04]  /*343b0*/  LDL.LU R42, [R1+0x984] ;  /* 0x00098400012a7983 */ /* 0x002ee80000300800 */
[----:B------:R1:W-:Y:S01]  /*343c0*/  LDGSTS.E [R12+0x5200], desc[UR8][R14.64], P0 ;  /* 0x052000000e0c7fae */ /* 0x0003e20008121848 */
[----:B--2---:R-:W-:Y:S01]  /*343d0*/  IADD3 R37, P1, R37, R0, RZ ;  /* 0x0000000025257210 */ /* 0x004fe20007f3e0ff */
[----:B-1----:R-:W-:-:S02]  /*343e0*/  IMAD.MOV.U32 R14, RZ, RZ, R16 ;  /* 0x000000ffff0e7224 */ /* 0x002fc400078e0010 */
[----:B------:R-:W-:Y:S02]  /*343f0*/  IMAD.MOV.U32 R15, RZ, RZ, R17 ;  /* 0x000000ffff0f7224 */ /* 0x000fe400078e0011 */
[----:B------:R-:W2:Y:S04]  /*34400*/  LDL.LU R17, [R1+0x9c8] ;  /* 0x0009c80001117983 */ /* 0x000ea80000300800 */
[----:B------:R-:W2:Y:S01]  /*34410*/  LDL.LU R16, [R1+0xa08] ;  /* 0x000a080001107983 */ /* 0x000ea20000300800 */
[----:B------:R-:W-:-:S03]  /*34420*/  IADD3 R44, P2, R44, R0, RZ ;  /* 0x000000002c2c7210 */ /* 0x000fc60007f5e0ff */
[----:B------:R-:W-:Y:S04]  /*34430*/  STL [R1+0x848], R37 ;  /* 0x0008482501007387 */ /* 0x000fe80000100800 */
[----:B------:R1:W-:Y:S01]  /*34440*/  LDGSTS.E [R12+0x5a00], desc[UR8][R14.64], P0 ;  /* 0x05a000000e0c7fae */ /* 0x0003e20008121848 */
[--C-:B----4-:R-:W-:Y:S02]  /*34450*/  IMAD.X R39, R39, 0x1, R2.reuse, P1 ;  /* 0x0000000127277824 */ /* 0x110fe400008e0602 */
[----:B------:R-:W-:-:S03]  /*34460*/  IMAD.X R45, R45, 0x1, R2, P2 ;  /* 0x000000012d2d7824 */ /* 0x000fc600010e0602 */
[----:B------:R4:W-:Y:S01]  /*34470*/  STL [R1+0x844], R39 ;  /* 0x0008442701007387 */ /* 0x0009e20000100800 */
[----:B-1----:R-:W-:-:S03]  /*34480*/  IMAD.MOV.U32 R15, RZ, RZ, R39 ;  /* 0x000000ffff0f7224 */ /* 0x002fc600078e0027 */
[----:B------:R-:W-:Y:S01]  /*34490*/  STL [R1+0x888], R44 ;  /* 0x0008882c01007387 */ /* 0x000fe20000100800 */
[----:B------:R-:W-:-:S03]  /*344a0*/  MOV R14, R37 ;  /* 0x00000025000e7202 */ /* 0x000fc60000000f00 */
[----:B----4-:R-:W4:Y:S04]  /*344b0*/  LDL.LU R39, [R1+0x9c4] ;  /* 0x0009c40001277983 */ /* 0x010f280000300800 */
[----:B------:R-:W-:Y:S04]  /*344c0*/  STL [R1+0x884], R45 ;  /* 0x0008842d01007387 */ /* 0x000fe80000100800 */
[----:B------:R-:W4:Y:S01]  /*344d0*/  LDL.LU R37, [R1+0xa04] ;  /* 0x000a040001257983 */ /* 0x000f220000300800 */
[----:B------:R-:W-:-:S03]  /*344e0*/  IADD3 R35, P1, R35, R0, RZ ;  /* 0x0000000023237210 */ /* 0x000fc60007f3e0ff */
[----:B------:R1:W-:Y:S01]  /*344f0*/  LDGSTS.E [R12+0x6200], desc[UR8][R14.64], P0 ;  /* 0x062000000e0c7fae */ /* 0x0003e20008121848 */
[----:B------:R-:W-:-:S03]  /*34500*/  IADD3 R41, P2, R41, R0, RZ ;  /* 0x0000000029297210 */ /* 0x000fc60007f5e0ff */
[----:B------:R5:W-:Y:S01]  /*34510*/  STL [R1+0x8c8], R35 ;  /* 0x0008c82301007387 */ /* 0x000be20000100800 */
[----:B-1----:R-:W-:Y:S02]  /*34520*/  IMAD.MOV.U32 R14, RZ, RZ, R44 ;  /* 0x000000ffff0e7224 */ /* 0x002fe400078e002c */
[----:B------:R-:W-:-:S05]  /*34530*/  IMAD.MOV.U32 R15, RZ, RZ, R45 ;  /* 0x000000ffff0f7224 */ /* 0x000fca00078e002d */
[----:B------:R1:W-:Y:S02]  /*34540*/  LDGSTS.E [R12+0x6a00], desc[UR8][R14.64], P0 ;  /* 0x06a000000e0c7fae */ /* 0x0003e40008121848 */
[----:B-1----:R-:W-:Y:S02]  /*34550*/  IMAD.MOV.U32 R14, RZ, RZ, R35 ;  /* 0x000000ffff0e7224 */ /* 0x002fe400078e0023 */
[----:B-----5:R-:W-:-:S04]  /*34560*/  IMAD.X R36, R36, 0x1, R2, P1 ;  /* 0x0000000124247824 */ /* 0x020fc800008e0602 */
[----:B------:R-:W-:Y:S01]  /*34570*/  IMAD.MOV.U32 R15, RZ, RZ, R36 ;  /* 0x000000ffff0f7224 */ /* 0x000fe200078e0024 */
[----:B------:R1:W-:Y:S01]  /*34580*/  STL [R1+0x8c4], R36 ;  /* 0x0008c42401007387 */ /* 0x0003e20000100800 */
[----:B------:R-:W-:-:S03]  /*34590*/  IADD3.X R43, R43, R2, RZ, P2, !PT ;  /* 0x000000022b2b7210 */ /* 0x000fc600017fe4ff */
[----:B------:R-:W-:Y:S04]  /*345a0*/  STL [R1+0x908], R41 ;  /* 0x0009082901007387 */ /* 0x000fe80000100800 */
[----:B------:R-:W5:Y:S04]  /*345b0*/  LDL.LU R35, [R1+0xa48] ;  /* 0x000a480001237983 */ /* 0x000f680000300800 */
[----:B------:R3:W-:Y:S04]  /*345c0*/  STL [R1+0x904], R43 ;  /* 0x0009042b01007387 */ /* 0x0007e80000100800 */
[----:B-1----:R-:W5:Y:S04]  /*345d0*/  LDL.LU R36, [R1+0xa88] ;  /* 0x000a880001247983 */ /* 0x002f680000300800 */
[----:B------:R1:W-:Y:S02]  /*345e0*/  LDGSTS.E [R12+0x7200], desc[UR8][R14.64], P0 ;  /* 0x072000000e0c7fae */ /* 0x0003e40008121848 */
[----:B-1----:R-:W-:-:S02]  /*345f0*/  IMAD.MOV.U32 R15, RZ, RZ, R43 ;  /* 0x000000ffff0f7224 */ /* 0x002fc400078e002b */
[----:B---3--:R-:W3:Y:S01]  /*34600*/  LDL.LU R43, [R1+0xa44] ;  /* 0x000a4400012b7983 */ /* 0x008ee20000300800 */
[----:B------:R-:W-:-:S03]  /*34610*/  IMAD.MOV.U32 R14, RZ, RZ, R41 ;  /* 0x000000ffff0e7224 */ /* 0x000fc600078e0029 */
[----:B------:R-:W3:Y:S01]  /*34620*/  LDL.LU R41, [R1+0xa84] ;  /* 0x000a840001297983 */ /* 0x000ee20000300800 */
[-C--:B------:R-:W-:Y:S02]  /*34630*/  IADD3 R13, P1, R13, R0.reuse, RZ ;  /* 0x000000000d0d7210 */ /* 0x080fe40007f3e0ff */
[----:B------:R-:W-:Y:S01]  /*34640*/  IADD3 R32, P2, R32, R0, RZ ;  /* 0x0000000020207210 */ /* 0x000fe20007f5e0ff */
[----:B------:R1:W-:Y:S04]  /*34650*/  LDGSTS.E [R12+0x7a00], desc[UR8][R14.64], P0 ;  /* 0x07a000000e0c7fae */ /* 0x0003e80008121848 */
[----:B------:R-:W-:Y:S01]  /*34660*/  STL [R1+0x948], R13 ;  /* 0x0009480d01007387 */ /* 0x000fe20000100800 */
        /* <DEDUP_REMOVED lines=11> */
[-C--:B------:R-:W-:Y:S01]  /*34720*/  IADD3 R17, P1, R17, R0.reuse, RZ ;  /* 0x0000000011117210 */ /* 0x080fe20007f3e0ff */
[----:B-1----:R-:W2:Y:S01]  /*34730*/  LDL.LU R42, [R1+0xac4] ;  /* 0x000ac400012a7983 */ /* 0x002ea20000300800 */
[----:B------:R-:W-:Y:S01]  /*34740*/  IMAD.MOV.U32 R14, RZ, RZ, R32 ;  /* 0x000000ffff0e7224 */ /* 0x000fe200078e0020 */
[----:B------:R-:W-:Y:S02]  /*34750*/  IADD3 R16, P2, R16, R0, RZ ;  /* 0x0000000010107210 */ /* 0x000fe40007f5e0ff */
[----:B------:R-:W2:Y:S04]  /*34760*/  LDL.LU R32, [R1+0xb04] ;  /* 0x000b040001207983 */ /* 0x000ea80000300800 */
[----:B------:R1:W-:Y:S04]  /*34770*/  STL [R1+0x9c8], R17 ;  /* 0x0009c81101007387 */ /* 0x0003e80000100800 */
[----:B------:R1:W-:Y:S01]  /*34780*/  LDGSTS.E [R12+0x8a00], desc[UR8][R14.64], P0 ;  /* 0x08a000000e0c7fae */ /* 0x0003e20008121848 */
[----:B----4-:R-:W-:-:S02]  /*34790*/  IMAD.X R39, R39, 0x1, R2, P1 ;  /* 0x0000000127277824 */ /* 0x010fc400008e0602 */
[----:B-1----:R-:W-:-:S03]  /*347a0*/  IMAD.MOV.U32 R14, RZ, RZ, R17 ;  /* 0x000000ffff0e7224 */ /* 0x002fc600078e0011 */
[----:B------:R1:W-:Y:S01]  /*347b0*/  STL [R1+0x9c4], R39 ;  /* 0x0009c42701007387 */ /* 0x0003e20000100800 */
[----:B------:R-:W-:-:S03]  /*347c0*/  IMAD.X R37, R37, 0x1, R2, P2 ;  /* 0x0000000125257824 */ /* 0x000fc600010e0602 */
[----:B------:R-:W-:Y:S04]  /*347d0*/  STL [R1+0xa08], R16 ;  /* 0x000a081001007387 */ /* 0x000fe80000100800 */
[----:B------:R-:W4:Y:S01]  /*347e0*/  LDL.LU R17, [R1+0xb48] ;  /* 0x000b480001117983 */ /* 0x000f220000300800 */
[----:B------:R-:W-:-:S03]  /*347f0*/  IMAD.MOV.U32 R15, RZ, RZ, R39 ;  /* 0x000000ffff0f7224 */ /* 0x000fc600078e0027 */
[----:B------:R1:W-:Y:S04]  /*34800*/  STL [R1+0xa04], R37 ;  /* 0x000a042501007387 */ /* 0x0003e80000100800 */
[----:B------:R-:W4:Y:S04]  /*34810*/  LDL.LU R44, [R1+0xb88] ;  /* 0x000b8800012c7983 */ /* 0x000f280000300800 */
[----:B-1----:R-:W4:Y:S04]  /*34820*/  LDL.LU R39, [R1+0xb44] ;  /* 0x000b440001277983 */ /* 0x002f280000300800 */
[----:B------:R-:W4:Y:S04]  /*34830*/  LDL.LU R45, [R1+0xb84] ;  /* 0x000b8400012d7983 */ /* 0x000f280000300800 */
[----:B------:R1:W-:Y:S02]  /*34840*/  LDGSTS.E [R12+0x9200], desc[UR8][R14.64], P0 ;  /* 0x092000000e0c7fae */ /* 0x0003e40008121848 */
[----:B-1----:R-:W-:Y:S01]  /*34850*/  MOV R14, R16 ;  /* 0x00000010000e7202 */ /* 0x002fe20000000f00 */
[----:B------:R-:W-:-:S02]  /*34860*/  IMAD.MOV.U32 R15, RZ, RZ, R37 ;  /* 0x000000ffff0f7224 */ /* 0x000fc400078e0025 */
[----:B------:R-:W4:Y:S04]  /*34870*/  LDL.LU R37, [R1+0xbc8] ;  /* 0x000bc80001257983 */ /* 0x000f280000300800 */
[----:B------:R-:W4:Y:S04]  /*34880*/  LDL.LU R16, [R1+0xc08] ;  /* 0x000c080001107983 */ /* 0x000f280000300800 */
[----:B------:R1:W-:Y:S01]  /*34890*/  LDGSTS.E [R12+0x9a00], desc[UR8][R14.64], P0 ;  /* 0x09a000000e0c7fae */ /* 0x0003e20008121848 */
[-C--:B-----5:R-:W-:Y:S02]  /*348a0*/  IADD3 R35, P1, R35, R0.reuse, RZ ;  /* 0x0000000023237210 */ /* 0x0a0fe40007f3e0ff */
[----:B------:R-:W-:-:S03]  /*348b0*/  IADD3 R36, P2, R36, R0, RZ ;  /* 0x0000000024247210 */ /* 0x000fc60007f5e0ff */
[----:B------:R-:W-:Y:S01]  /*348c0*/  STL [R1+0xa48], R35 ;  /* 0x000a482301007387 */ /* 0x000fe20000100800 */
[----:B-1----:R-:W-:Y:S02]  /*348d0*/  IMAD.MOV.U32 R14, RZ, RZ, R35 ;  /* 0x000000ffff0e7224 */ /* 0x002fe400078e0023 */
[--C-:B---3--:R-:W-:Y:S02]  /*348e0*/  IMAD.X R43, R43, 0x1, R2.reuse, P1 ;  /* 0x000000012b2b7824 */ /* 0x108fe400008e0602 */
[----:B------:R-:W-:-:S03]  /*348f0*/  IMAD.X R41, R41, 0x1, R2, P2 ;  /* 0x0000000129297824 */ /* 0x000fc600010e0602 */
[----:B------:R1:W-:Y:S01]  /*34900*/  STL [R1+0xa44], R43 ;  /* 0x000a442b01007387 */ /* 0x0003e20000100800 */
[----:B------:R-:W-:-:S03]  /*34910*/  MOV R15, R43 ;  /* 0x0000002b000f7202 */ /* 0x000fc60000000f00 */
[----:B------:R-:W-:Y:S04]  /*34920*/  STL [R1+0xa88], R36 ;  /* 0x000a882401007387 */ /* 0x000fe80000100800 */
[----:B------:R3:W-:Y:S04]  /*34930*/  LDGSTS.E [R12+0xa200], desc[UR8][R14.64], P0 ;  /* 0x0a2000000e0c7fae */ /* 0x0007e80008121848 */
[----:B-1----:R-:W5:Y:S04]  /*34940*/  LDL.LU R43, [R1+0xbc4] ;  /* 0x000bc400012b7983 */ /* 0x002f680000300800 */
[----:B------:R1:W-:Y:S04]  /*34950*/  STL [R1+0xa84], R41 ;  /* 0x000a842901007387 */ /* 0x0003e80000100800 */
[----:B------:R-:W5:Y:S01]  /*34960*/  LDL.LU R35, [R1+0xc04] ;  /* 0x000c040001237983 */ /* 0x000f620000300800 */
[----:B---3--:R-:W-:-:S02]  /*34970*/  IMAD.MOV.U32 R14, RZ, RZ, R36 ;  /* 0x000000ffff0e7224 */ /* 0x008fc400078e0024 */
[----:B------:R-:W-:Y:S02]  /*34980*/  IMAD.MOV.U32 R15, RZ, RZ, R41 ;  /* 0x000000ffff0f7224 */ /* 0x000fe400078e0029 */
[----:B-1----:R-:W3:Y:S04]  /*34990*/  LDL.LU R41, [R1+0xc48] ;  /* 0x000c480001297983 */ /* 0x002ee80000300800 */
[----:B------:R-:W3:Y:S04]  /*349a0*/  LDL.LU R36, [R1+0xc88] ;  /* 0x000c880001247983 */ /* 0x000ee80000300800 */
[----:B------:R1:W-:Y:S01]  /*349b0*/  LDGSTS.E [R12+0xaa00], desc[UR8][R14.64], P0 ;  /* 0x0aa000000e0c7fae */ /* 0x0003e20008121848 */
[----:B------:R-:W-:-:S02]  /*349c0*/  IADD3 R40, P1, R40, R0, RZ ;  /* 0x0000000028287210 */ /* 0x000fc40007f3e0ff */
[----:B------:R-:W-:-:S03]  /*349d0*/  IADD3 R13, P2, R13, R0, RZ ;  /* 0x000000000d0d7210 */ /* 0x000fc60007f5e0ff */
[----:B------:R-:W-:Y:S01]  /*349e0*/  STL [R1+0xac8], R40 ;  /* 0x000ac82801007387 */ /* 0x000fe20000100800 */
[--C-:B--2---:R-:W-:Y:S02]  /*349f0*/  IMAD.X R42, R42, 0x1, R2.reuse, P1 ;  /* 0x000000012a2a7824 */ /* 0x104fe400008e0602 */
[----:B------:R-:W-:-:S03]  /*34a00*/  IMAD.X R32, R32, 0x1, R2, P2 ;  /* 0x0000000120207824 */ /* 0x000fc600010e0602 */
[----:B------:R2:W-:Y:S01]  /*34a10*/  STL [R1+0xac4], R42 ;  /* 0x000ac42a01007387 */ /* 0x0005e20000100800 */
[----:B-1----:R-:W-:-:S03]  /*34a20*/  IMAD.MOV.U32 R15, RZ, RZ, R42 ;  /* 0x000000ffff0f7224 */ /* 0x002fc600078e002a */
[----:B------:R-:W-:Y:S01]  /*34a30*/  STL [R1+0xb08], R13 ;  /* 0x000b080d01007387 */ /* 0x000fe20000100800 */
[----:B------:R-:W-:-:S03]  /*34a40*/  MOV R14, R40 ;  /* 0x00000028000e7202 */ /* 0x000fc60000000f00 */
[----:B--2---:R-:W2:Y:S04]  /*34a50*/  LDL.LU R42, [R1+0xc44] ;  /* 0x000c4400012a7983 */ /* 0x004ea80000300800 */
[----:B------:R1:W-:Y:S04]  /*34a60*/  STL [R1+0xb04], R32 ;  /* 0x000b042001007387 */ /* 0x0003e80000100800 */
[----:B------:R-:W2:Y:S04]  /*34a70*/  LDL.LU R40, [R1+0xc84] ;  /* 0x000c840001287983 */ /* 0x000ea80000300800 */
[----:B------:R1:W-:Y:S01]  /*34a80*/  LDGSTS.E [R12+0xb200], desc[UR8][R14.64], P0 ;  /* 0x0b2000000e0c7fae */ /* 0x0003e20008121848 */
[----:B----4-:R-:W-:Y:S01]  /*34a90*/  IADD3 R17, P1, R17, R0, RZ ;  /* 0x0000000011117210 */ /* 0x010fe20007f3e0ff */
[----:B-1----:R-:W-:-:S02]  /*34aa0*/  IMAD.MOV.U32 R14, RZ, RZ, R13 ;  /* 0x000000ffff0e7224 */ /* 0x002fc400078e000d */
[----:B------:R-:W-:Y:S02]  /*34ab0*/  IMAD.MOV.U32 R15, RZ, RZ, R32 ;  /* 0x000000ffff0f7224 */ /* 0x000fe400078e0020 */
[----:B------:R-:W4:Y:S01]  /*34ac0*/  LDL.LU R32, [R1+0xcc8] ;  /* 0x000cc80001207983 */ /* 0x000f220000300800 */
[----:B------:R-:W-:-:S03]  /*34ad0*/  IADD3 R44, P2, R44, R0, RZ ;  /* 0x000000002c2c7210 */ /* 0x000fc60007f5e0ff */
[----:B------:R-:W4:Y:S01]  /*34ae0*/  LDL.LU R13, [R1+0xd08] ;  /* 0x000d0800010d7983 */ /* 0x000f220000300800 */
[----:B------:R-:W-:-:S03]  /*34af0*/  IMAD.X R39, R39, 0x1, R2, P1 ;  /* 0x0000000127277824 */ /* 0x000fc600008e0602 */
[----:B------:R-:W-:Y:S01]  /*34b00*/  STL [R1+0xb48], R17 ;  /* 0x000b481101007387 */ /* 0x000fe20000100800 */
[----:B------:R-:W-:-:S03]  /*34b10*/  IADD3.X R45, R45, R2, RZ, P2, !PT ;  /* 0x000000022d2d7210 */ /* 0x000fc600017fe4ff */
[----:B------:R1:W-:Y:S04]  /*34b20*/  LDGSTS.E [R12+0xba00], desc[UR8][R14.64], P0 ;  /* 0x0ba000000e0c7fae */ /* 0x0003e80008121848 */
[----:B------:R1:W-:Y:S04]  /*34b30*/  STL [R1+0xb44], R39 ;  /* 0x000b442701007387 */ /* 0x0003e80000100800 */
[----:B------:R-:W-:Y:S01]  /*34b40*/  STL [R1+0xb88], R44 ;  /* 0x000b882c01007387 */ /* 0x000fe20000100800 */
[----:B-1----:R-:W-:-:S03]  /*34b50*/  IMAD.MOV.U32 R15, RZ, RZ, R39 ;  /* 0x000000ffff0f7224 */ /* 0x002fc600078e0027 */
[----:B------:R-:W4:Y:S01]  /*34b60*/  LDL.LU R39, [R1+0xcc4] ;  /* 0x000cc40001277983 */ /* 0x000f220000300800 */
[----:B------:R-:W-:-:S03]  /*34b70*/  IMAD.MOV.U32 R14, RZ, RZ, R17 ;  /* 0x000000ffff0e7224 */ /* 0x000fc600078e0011 */
[----:B------:R-:W-:Y:S04]  /*34b80*/  STL [R1+0xb84], R45 ;  /* 0x000b842d01007387 */ /* 0x000fe80000100800 */
[----:B------:R-:W4:Y:S01]  /*34b90*/  LDL.LU R17, [R1+0xd04] ;  /* 0x000d040001117983 */ /* 0x000f220000300800 */
[-C--:B------:R-:W-:Y:S02]  /*34ba0*/  IADD3 R37, P1, R37, R0.reuse, RZ ;  /* 0x0000000025257210 */ /* 0x080fe40007f3e0ff */
[----:B------:R-:W-:Y:S01]  /*34bb0*/  IADD3 R16, P2, R16, R0, RZ ;  /* 0x0000000010107210 */ /* 0x000fe20007f5e0ff */
[----:B------:R1:W-:Y:S04]  /*34bc0*/  LDGSTS.E [R12+0xc200], desc[UR8][R14.64], P0 ;  /* 0x0c2000000e0c7fae */ /* 0x0003e80008121848 */
[----:B------:R-:W-:Y:S01]  /*34bd0*/  STL [R1+0xbc8], R37 ;  /* 0x000bc82501007387 */ /* 0x000fe20000100800 */
[----:B-1----:R-:W-:-:S02]  /*34be0*/  IMAD.MOV.U32 R14, RZ, RZ, R44 ;  /* 0x000000ffff0e7224 */ /* 0x002fc400078e002c */
[----:B------:R-:W-:-:S05]  /*34bf0*/  IMAD.MOV.U32 R15, RZ, RZ, R45 ;  /* 0x000000ffff0f7224 */ /* 0x000fca00078e002d */
[----:B------:R1:W-:Y:S02]  /*34c00*/  LDGSTS.E [R12+0xca00], desc[UR8][R14.64], P0 ;  /* 0x0ca000000e0c7fae */ /* 0x0003e40008121848 */
[----:B-1----:R-:W-:Y:S01]  /*34c10*/  IMAD.MOV.U32 R14, RZ, RZ, R37 ;  /* 0x000000ffff0e7224 */ /* 0x002fe200078e0025 */
[----:B-----5:R-:W-:-:S05]  /*34c20*/  IADD3.X R43, R43, R2, RZ, P1, !PT ;  /* 0x000000022b2b7210 */ /* 0x020fca0000ffe4ff */
[----:B------:R1:W-:Y:S01]  /*34c30*/  STL [R1+0xbc4], R43 ;  /* 0x000bc42b01007387 */ /* 0x0003e20000100800 */
[----:B------:R-:W-:-:S03]  /*34c40*/  IMAD.X R35, R35, 0x1, R2, P2 ;  /* 0x0000000123237824 */ /* 0x000fc600010e0602 */
[----:B------:R-:W-:Y:S01]  /*34c50*/  STL [R1+0xc08], R16 ;  /* 0x000c081001007387 */ /* 0x000fe20000100800 */
[----:B------:R-:W-:-:S03]  /*34c60*/  IMAD.MOV.U32 R15, RZ, RZ, R43 ;  /* 0x000000ffff0f7224 */ /* 0x000fc600078e002b */
[----:B------:R5:W-:Y:S04]  /*34c70*/  STL [R1+0xc04], R35 ;  /* 0x000c042301007387 */ /* 0x000be80000100800 */
[----:B-1----:R-:W4:Y:S04]  /*34c80*/  LDL.LU R43, [R1+0x54c] ;  /* 0x00054c00012b7983 */ /* 0x002f280000300800 */
[----:B------:R-:W4:Y:S04]  /*34c90*/  LDL.LU R37, [R1+0x550] ;  /* 0x0005500001257983 */ /* 0x000f280000300800 */
[----:B------:R1:W-:Y:S02]  /*34ca0*/  LDGSTS.E [R12+0xd200], desc[UR8][R14.64], P0 ;  /* 0x0d2000000e0c7fae */ /* 0x0003e40008121848 */
[----:B-1----:R-:W-:Y:S01]  /*34cb0*/  MOV R15, R35 ;  /* 0x00000023000f7202 */ /* 0x002fe20000000f00 */
[----:B------:R-:W-:Y:S01]  /*34cc0*/  IMAD.MOV.U32 R14, RZ, RZ, R16 ;  /* 0x000000ffff0e7224 */ /* 0x000fe200078e0010 */
[----:B-----5:R-:W5:Y:S04]  /*34cd0*/  LDL.LU R35, [R1+0x58c] ;  /* 0x00058c0001237983 */ /* 0x020f680000300800 */
[----:B------:R-:W5:Y:S01]  /*34ce0*/  LDL.LU R16, [R1+0x590] ;  /* 0x0005900001107983 */ /* 0x000f620000300800 */
[----:B---3--:R-:W-:-:S02]  /*34cf0*/  IADD3 R41, P1, R41, R0, RZ ;  /* 0x0000000029297210 */ /* 0x008fc40007f3e0ff */
[----:B------:R-:W-:Y:S01]  /*34d00*/  IADD3 R36, P2, R36, R0, RZ ;  /* 0x0000000024247210 */ /* 0x000fe20007f5e0ff */
[----:B------:R1:W-:Y:S04]  /*34d10*/  LDGSTS.E [R12+0xda00], desc[UR8][R14.64], P0 ;  /* 0x0da000000e0c7fae */ /* 0x0003e80008121848 */
[----:B------:R-:W-:Y:S01]  /*34d20*/  STL [R1+0xc48], R41 ;  /* 0x000c482901007387 */ /* 0x000fe20000100800 */
[----:B--2---:R-:W-:Y:S02]  /*34d30*/  IMAD.X R42, R42, 0x1, R2, P1 ;  /* 0x000000012a2a7824 */ /* 0x004fe400008e0602 */
[----:B-1----:R-:W-:Y:S02]  /*34d40*/  IMAD.MOV.U32 R14, RZ, RZ, R41 ;  /* 0x000000ffff0e7224 */ /* 0x002fe400078e0029 */
[----:B------:R-:W-:Y:S01]  /*34d50*/  IMAD.MOV.U32 R15, RZ, RZ, R42 ;  /* 0x000000ffff0f7224 */ /* 0x000fe200078e002a */
[----:B------:R1:W-:Y:S01]  /*34d60*/  STL [R1+0xc44], R42 ;  /* 0x000c442a01007387 */ /* 0x0003e20000100800 */
[----:B------:R-:W-:-:S03]  /*34d70*/  IMAD.X R40, R40, 0x1, R2, P2 ;  /* 0x0000000128287824 */ /* 0x000fc600010e0602 */
[----:B------:R2:W-:Y:S04]  /*34d80*/  STL [R1+0xc88], R36 ;  /* 0x000c882401007387 */ /* 0x0005e80000100800 */
[----:B------:R3:W-:Y:S04]  /*34d90*/  LDGSTS.E [R12+0xe200], desc[UR8][R14.64], P0 ;  /* 0x0e2000000e0c7fae */ /* 0x0007e80008121848 */
[----:B------:R-:W-:Y:S04]  /*34da0*/  STL [R1+0xc84], R40 ;  /* 0x000c842801007387 */ /* 0x000fe80000100800 */
[----:B-1----:R-:W5:Y:S01]  /*34db0*/  LDL.LU R42, [R1+0x5cc] ;  /* 0x0005cc00012a7983 */ /* 0x002f620000300800 */
[----:B---3--:R-:W-:-:S03]  /*34dc0*/  MOV R14, R36 ;  /* 0x00000024000e7202 */ /* 0x008fc60000000f00 */
[----:B--2---:R-:W2:Y:S01]  /*34dd0*/  LDL.LU R36, [R1+0x5d0] ;  /* 0x0005d00001247983 */ /* 0x004ea20000300800 */
[-C--:B----4-:R-:W-:Y:S01]  /*34de0*/  IADD3 R32, P1, R32, R0.reuse, RZ ;  /* 0x0000000020207210 */ /* 0x090fe20007f3e0ff */
[----:B------:R-:W-:Y:S02]  /*34df0*/  IMAD.MOV.U32 R15, RZ, RZ, R40 ;  /* 0x000000ffff0f7224 */ /* 0x000fe400078e0028 */
[----:B------:R-:W3:Y:S01]  /*34e00*/  LDL.LU R45, [R1+0x60c] ;  /* 0x00060c00012d7983 */ /* 0x000ee20000300800 */
[----:B------:R-:W-:-:S03]  /*34e10*/  IADD3 R13, P2, R13, R0, RZ ;  /* 0x000000000d0d7210 */ /* 0x000fc60007f5e0ff */
[----:B------:R-:W4:Y:S04]  /*34e20*/  LDL.LU R44, [R1+0x610] ;  /* 0x00061000012c7983 */ /* 0x000f280000300800 */
[----:B------:R1:W-:Y:S04]  /*34e30*/  LDGSTS.E [R12+0xea00], desc[UR8][R14.64], P0 ;  /* 0x0ea000000e0c7fae */ /* 0x0003e80008121848 */
[----:B------:R1:W-:Y:S01]  /*34e40*/  STL [R1+0xcc8], R32 ;  /* 0x000cc82001007387 */ /* 0x0003e20000100800 */
[----:B------:R-:W-:Y:S02]  /*34e50*/  IMAD.X R39, R39, 0x1, R2, P1 ;  /* 0x0000000127277824 */ /* 0x000fe400008e0602 */
[----:B-1----:R-:W-:-:S03]  /*34e60*/  IMAD.MOV.U32 R14, RZ, RZ, R32 ;  /* 0x000000ffff0e7224 */ /* 0x002fc600078e0020 */
[----:B------:R1:W-:Y:S01]  /*34e70*/  STL [R1+0xcc4], R39 ;  /* 0x000cc42701007387 */ /* 0x0003e20000100800 */
[----:B------:R-:W-:Y:S01]  /*34e80*/  IMAD.X R17, R17, 0x1, R2, P2 ;  /* 0x0000000111117824 */ /* 0x000fe200010e0602 */
[----:B------:R-:W-:Y:S02]  /*34e90*/  MOV R15, R39 ;  /* 0x00000027000f7202 */ /* 0x000fe40000000f00 */
[----:B------:R1:W-:Y:S04]  /*34ea0*/  STL [R1+0xd08], R13 ;  /* 0x000d080d01007387 */ /* 0x0003e80000100800 */
[----:B------:R1:W-:Y:S04]  /*34eb0*/  STL [R1+0xd04], R17 ;  /* 0x000d041101007387 */ /* 0x0003e80000100800 */
[----:B------:R-:W3:Y:S04]  /*34ec0*/  LDL.LU R32, [R1+0x650] ;  /* 0x0006500001207983 */ /* 0x000ee80000300800 */
[----:B------:R1:W-:Y:S04]  /*34ed0*/  LDGSTS.E [R12+0xf200], desc[UR8][R14.64], P0 ;  /* 0x0f2000000e0c7fae */ /* 0x0003e80008121848 */
[----:B-1----:R-:W3:Y:S01]  /*34ee0*/  LDL.LU R39, [R1+0x690] ;  /* 0x0006900001277983 */ /* 0x002ee20000300800 */
[----:B------:R-:W-:-:S02]  /*34ef0*/  IMAD.MOV.U32 R14, RZ, RZ, R13 ;  /* 0x000000ffff0e7224 */ /* 0x000fc400078e000d */
[----:B------:R-:W-:Y:S02]  /*34f00*/  IMAD.SHL.U32 R13, R33, 0x4, RZ ;  /* 0x00000004210d7824 */ /* 0x000fe400078e00ff */
[----:B------:R-:W3:Y:S04]  /*34f10*/  LDL.LU R33, [R1+0x64c] ;  /* 0x00064c0001217983 */ /* 0x000ee80000300800 */
[----:B------:R-:W3:Y:S01]  /*34f20*/  LDL.LU R41, [R1+0x68c] ;  /* 0x00068c0001297983 */ /* 0x000ee20000300800 */
[----:B------:R-:W-:-:S03]  /*34f30*/  IMAD.MOV.U32 R15, RZ, RZ, R17 ;  /* 0x000000ffff0f7224 */ /* 0x000fc600078e0011 */
[----:B------:R-:W3:Y:S04]  /*34f40*/  LDL.LU R17, [R1+0x6d0] ;  /* 0x0006d00001117983 */ /* 0x000ee80000300800 */
[----:B------:R-:W3:Y:S04]  /*34f50*/  LDL.LU R40, [R1+0x710] ;  /* 0x0007100001287983 */ /* 0x000ee80000300800 */
[----:B------:R1:W-:Y:S01]  /*34f60*/  LDGSTS.E [R12+0xfa00], desc[UR8][R14.64], P0 ;  /* 0x0fa000000e0c7fae */ /* 0x0003e20008121848 */
[----:B------:R-:W-:-:S05]  /*34f70*/  IADD3 R37, P1, R37, R0, RZ ;  /* 0x0000000025257210 */ /* 0x000fca0007f3e0ff */
[----:B------:R-:W-:Y:S01]  /*34f80*/  IMAD.X R43, R43, 0x1, R2, P1 ;  /* 0x000000012b2b7824 */ /* 0x000fe200008e0602 */
[----:B------:R5:W-:Y:S01]  /*34f90*/  STL [R1+0x550], R37 ;  /* 0x0005502501007387 */ /* 0x000be20000100800 */
[----:B-1----:R-:W-:-:S03]  /*34fa0*/  IMAD.MOV.U32 R14, RZ, RZ, R37 ;  /* 0x000000ffff0e7224 */ /* 0x002fc600078e0025 */
[----:B------:R1:W-:Y:S01]  /*34fb0*/  STL [R1+0x54c], R43 ;  /* 0x00054c2b01007387 */ /* 0x0003e20000100800 */
[----:B------:R-:W-:Y:S01]  /*34fc0*/  IMAD.MOV.U32 R15, RZ, RZ, R43 ;  /* 0x000000ffff0f7224 */ /* 0x000fe200078e002b */
[----:B-----5:R-:W-:-:S05]  /*34fd0*/  IADD3 R16, P2, R16, R0, RZ ;  /* 0x0000000010107210 */ /* 0x020fca0007f5e0ff */
[----:B------:R-:W-:Y:S01]  /*34fe0*/  IMAD.X R35, R35, 0x1, R2, P2 ;  /* 0x0000000123237824 */ /* 0x000fe200010e0602 */
[----:B------:R-:W-:Y:S04]  /*34ff0*/  STL [R1+0x590], R16 ;  /* 0x0005901001007387 */ /* 0x000fe80000100800 */
[----:B------:R-:W5:Y:S04]  /*35000*/  LDL.LU R37, [R1+0x6cc] ;  /* 0x0006cc0001257983 */ /* 0x000f680000300800 */
[----:B------:R2:W-:Y:S04]  /*35010*/  STL [R1+0x58c], R35 ;  /* 0x00058c2301007387 */ /* 0x0005e80000100800 */
[----:B-1----:R-:W5:Y:S01]  /*35020*/  LDL.LU R43, [R1+0x70c] ;  /* 0x00070c00012b7983 */ /* 0x002f620000300800 */
[----:B------:R-:W-:-:S04]  /*35030*/  LOP3.LUT R12, R13, 0x30, RZ, 0x3c, !PT ;  /* 0x000000300d0c7812 */ /* 0x000fc800078e3cff */
[----:B------:R-:W-:-:S05]  /*35040*/  IADD3 R12, R12, UR7, RZ ;  /* 0x000000070c0c7c10 */ /* 0x000fca000fffe0ff */
[----:B------:R1:W-:Y:S02]  /*35050*/  LDGSTS.E [R12+0x300], desc[UR8][R14.64], P0 ;  /* 0x003000000e0c7fae */ /* 0x0003e40008121848 */
[----:B-1----:R-:W-:Y:S01]  /*35060*/  IMAD.MOV.U32 R14, RZ, RZ, R16 ;  /* 0x000000ffff0e7224 */ /* 0x002fe200078e0010 */
[----:B--2---:R-:W-:Y:S02]  /*35070*/  IADD3 R36, P1, R36, R0, RZ ;  /* 0x0000000024247210 */ /* 0x004fe40007f3e0ff */
[----:B------:R-:W-:Y:S02]  /*35080*/  MOV R15, R35 ;  /* 0x00000023000f7202 */ /* 0x000fe40000000f00 */
[----:B------:R-:W2:Y:S01]  /*35090*/  LDL.LU R35, [R1+0x750] ;  /* 0x0007500001237983 */ /* 0x000ea20000300800 */
[----:B------:R-:W-:-:S03]  /*350a0*/  IMAD.X R42, R42, 0x1, R2, P1 ;  /* 0x000000012a2a7824 */ /* 0x000fc600008e0602 */
[----:B------:R-:W2:Y:S01]  /*350b0*/  LDL.LU R16, [R1+0x790] ;  /* 0x0007900001107983 */ /* 0x000ea20000300800 */
[----:B----4-:R-:W-:-:S03]  /*350c0*/  IADD3 R44, P2, R44, R0, RZ ;  /* 0x000000002c2c7210 */ /* 0x010fc60007f5e0ff */
[----:B------:R1:W-:Y:S02]  /*350d0*/  LDGSTS.E [R12+0xb00], desc[UR8][R14.64], P0 ;  /* 0x00b000000e0c7fae */ /* 0x0003e40008121848 */
[----:B---3--:R-:W-:Y:S02]  /*350e0*/  IMAD.X R45, R45, 0x1, R2, P2 ;  /* 0x000000012d2d7824 */ /* 0x008fe400010e0602 */
[----:B------:R-:W-:Y:S04]  /*350f0*/  STL [R1+0x5d0], R36 ;  /* 0x0005d02401007387 */ /* 0x000fe80000100800 */
[----:B------:R3:W-:Y:S01]  /*35100*/  STL [R1+0x5cc], R42 ;  /* 0x0005cc2a01007387 */ /* 0x0007e20000100800 */
[----:B-1----:R-:W-:-:S03]  /*35110*/  IMAD.MOV.U32 R14, RZ, RZ, R36 ;  /* 0x000000ffff0e7224 */ /* 0x002fc600078e0024 */
[----:B------:R-:W-:Y:S01]  /*35120*/  STL [R1+0x610], R44 ;  /* 0x0006102c01007387 */ /* 0x000fe20000100800 */
[----:B------:R-:W-:-:S03]  /*35130*/  IMAD.MOV.U32 R15, RZ, RZ, R42 ;  /* 0x000000ffff0f7224 */ /* 0x000fc600078e002a */
[----:B---3--:R-:W3:Y:S04]  /*35140*/  LDL.LU R42, [R1+0x74c] ;  /* 0x00074c00012a7983 */ /* 0x008ee80000300800 */
[----:B------:R1:W-:Y:S04]  /*35150*/  LDGSTS.E [R12+0x1300], desc[UR8][R14.64], P0 ;  /* 0x013000000e0c7fae */ /* 0x0003e80008121848 */
[----:B------:R-:W-:Y:S04]  /*35160*/  STL [R1+0x60c], R45 ;  /* 0x00060c2d01007387 */ /* 0x000fe80000100800 */
[----:B------:R-:W4:Y:S01]  /*35170*/  LDL.LU R36, [R1+0x78c] ;  /* 0x00078c0001247983 */ /* 0x000f220000300800 */
[----:B------:R-:W-:Y:S01]  /*35180*/  IADD3 R32, P1, R32, R0, RZ ;  /* 0x0000000020207210 */ /* 0x000fe20007f3e0ff */
[----:B-1----:R-:W-:Y:S01]  /*35190*/  IMAD.MOV.U32 R15, RZ, RZ, R45 ;  /* 0x000000ffff0f7224 */ /* 0x002fe200078e002d */
[----:B------:R-:W-:-:S02]  /*351a0*/  MOV R14, R44 ;  /* 0x0000002c000e7202 */ /* 0x000fc40000000f00 */
[----:B------:R-:W-:-:S03]  /*351b0*/  IADD3 R39, P2, R39, R0, RZ ;  /* 0x0000000027277210 */ /* 0x000fc60007f5e0ff */
[----:B------:R1:W-:Y:S04]  /*351c0*/  LDGSTS.E [R12+0x1b00], desc[UR8][R14.64], P0 ;  /* 0x01b000000e0c7fae */ /* 0x0003e80008121848 */
[----:B------:R1:W-:Y:S01]  /*351d0*/  STL [R1+0x650], R32 ;  /* 0x0006502001007387 */ /* 0x0003e20000100800 */
[----:B------:R-:W-:Y:S02]  /*351e0*/  IMAD.X R33, R33, 0x1, R2, P1 ;  /* 0x0000000121217824 */ /* 0x000fe400008e0602 */
[----:B-1----:R-:W-:Y:S02]  /*351f0*/  IMAD.MOV.U32 R14, RZ, RZ, R32 ;  /* 0x000000ffff0e7224 */ /* 0x002fe400078e0020 */
[----:B------:R-:W-:Y:S01]  /*35200*/  IMAD.X R41, R41, 0x1, R2, P2 ;  /* 0x0000000129297824 */ /* 0x000fe200010e0602 */
[----:B------:R-:W-:Y:S01]  /*35210*/  MOV R15, R33 ;  /* 0x00000021000f7202 */ /* 0x000fe20000000f00 */
[----:B------:R1:W-:Y:S04]  /*35220*/  STL [R1+0x64c], R33 ;  /* 0x00064c2101007387 */ /* 0x0003e80000100800 */
[----:B------:R-:W-:Y:S04]  /*35230*/  STL [R1+0x690], R39 ;  /* 0x0006902701007387 */ /* 0x000fe80000100800 */
[----:B------:R-:W4:Y:S04]  /*35240*/  LDL.LU R32, [R1+0x7d0] ;  /* 0x0007d00001207983 */ /* 0x000f280000300800 */
[----:B------:R1:W-:Y:S04]  /*35250*/  STL [R1+0x68c], R41 ;  /* 0x00068c2901007387 */ /* 0x0003e80000100800 */
[----:B------:R1:W-:Y:S04]  /*35260*/  LDGSTS.E [R12+0x2300], desc[UR8][R14.64], P0 ;  /* 0x023000000e0c7fae */ /* 0x0003e80008121848 */
[----:B-1----:R-:W4:Y:S01]  /*35270*/  LDL.LU R33, [R1+0x810] ;  /* 0x0008100001217983 */ /* 0x002f220000300800 */
[----:B------:R-:W-:-:S03]  /*35280*/  IMAD.MOV.U32 R15, RZ, RZ, R41 ;  /* 0x000000ffff0f7224 */ /* 0x000fc600078e0029 */
[----:B------:R-:W4:Y:S01]  /*35290*/  LDL.LU R41, [R1+0x7cc] ;  /* 0x0007cc0001297983 */ /* 0x000f220000300800 */
[----:B------:R-:W-:-:S03]  /*352a0*/  IMAD.MOV.U32 R14, RZ, RZ, R39 ;  /* 0x000000ffff0e7224 */ /* 0x000fc600078e0027 */
[----:B------:R-:W4:Y:S01]  /*352b0*/  LDL.LU R39, [R1+0x80c] ;  /* 0x00080c0001277983 */ /* 0x000f220000300800 */
[-C--:B------:R-:W-:Y:S02]  /*352c0*/  IADD3 R17, P1, R17, R0.reuse, RZ ;  /* 0x0000000011117210 */ /* 0x080fe40007f3e0ff */
[----:B------:R-:W-:Y:S01]  /*352d0*/  IADD3 R40, P2, R40, R0, RZ ;  /* 0x0000000028287210 */ /* 0x000fe20007f5e0ff */
[----:B------:R1:W-:Y:S04]  /*352e0*/  LDGSTS.E [R12+0x2b00], desc[UR8][R14.64], P0 ;  /* 0x02b000000e0c7fae */ /* 0x0003e80008121848 */
[----:B------:R-:W-:Y:S01]  /*352f0*/  STL [R1+0x6d0], R17 ;  /* 0x0006d01101007387 */ /* 0x000fe20000100800 */
[----:B-1----:R-:W-:Y:S01]  /*35300*/  MOV R14, R17 ;  /* 0x00000011000e7202 */ /* 0x002fe20000000f00 */
[----:B-----5:R-:W-:-:S04]  /*35310*/  IMAD.X R37, R37, 0x1, R2, P1 ;  /* 0x0000000125257824 */ /* 0x020fc800008e0602 */
        /* <DEDUP_REMOVED lines=10> */
[----:B------:R-:W-:-:S03]  /*353c0*/  IMAD.MOV.U32 R14, RZ, RZ, R40 ;  /* 0x000000ffff0e7224 */ /* 0x000fc600078e0028 */
[----:B------:R-:W5:Y:S01]  /*353d0*/  LDL.LU R40, [R1+0x88c] ;  /* 0x00088c0001287983 */ /* 0x000f620000300800 */
[----:B--2---:R-:W-:-:S03]  /*353e0*/  IADD3 R35, P1, R35, R0, RZ ;  /* 0x0000000023237210 */ /* 0x004fc60007f3e0ff */
[----:B------:R1:W-:Y:S01]  /*353f0*/  LDGSTS.E [R12+0x3b00], desc[UR8][R14.64], P0 ;  /* 0x03b000000e0c7fae */ /* 0x0003e20008121848 */
[----:B------:R-:W-:-:S03]  /*35400*/  IADD3 R16, P2, R16, R0, RZ ;  /* 0x0000000010107210 */ /* 0x000fc60007f5e0ff */
[----:B------:R2:W-:Y:S01]  /*35410*/  STL [R1+0x750], R35 ;  /* 0x0007502301007387 */ /* 0x0005e20000100800 */
[----:B-1----:R-:W-:Y:S02]  /*35420*/  IMAD.MOV.U32 R14, RZ, RZ, R35 ;  /* 0x000000ffff0e7224 */ /* 0x002fe400078e0023 */
[----:B---3--:R-:W-:-:S05]  /*35430*/  IMAD.X R42, R42, 0x1, R2, P1 ;  /* 0x000000012a2a7824 */ /* 0x008fca00008e0602 */
[----:B------:R1:W-:Y:S04]  /*35440*/  STL [R1+0x74c], R42 ;  /* 0x00074c2a01007387 */ /* 0x0003e80000100800 */
[----:B------:R3:W-:Y:S01]  /*35450*/  STL [R1+0x790], R16 ;  /* 0x0007901001007387 */ /* 0x0007e20000100800 */
[----:B----4-:R-:W-:-:S03]  /*35460*/  IADD3.X R36, R36, R2, RZ, P2, !PT ;  /* 0x0000000224247210 */ /* 0x010fc600017fe4ff */
[----:B--2---:R-:W2:Y:S01]  /*35470*/  LDL.LU R35, [R1+0x8d0] ;  /* 0x0008d00001237983 */ /* 0x004ea20000300800 */
[----:B------:R-:W-:-:S03]  /*35480*/  IMAD.MOV.U32 R15, RZ, RZ, R42 ;  /* 0x000000ffff0f7224 */ /* 0x000fc600078e002a */
[----:B------:R4:W-:Y:S04]  /*35490*/  STL [R1+0x78c], R36 ;  /* 0x00078c2401007387 */ /* 0x0009e80000100800 */
[----:B------:R-:W2:Y:S04]  /*354a0*/  LDL.LU R44, [R1+0x910] ;  /* 0x00091000012c7983 */ /* 0x000ea80000300800 */
[----:B-1----:R-:W2:Y:S04]  /*354b0*/  LDL.LU R42, [R1+0x8cc] ;  /* 0x0008cc00012a7983 */ /* 0x002ea80000300800 */
[----:B------:R1:W-:Y:S04]  /*354c0*/  LDGSTS.E [R12+0x4300], desc[UR8][R14.64], P0 ;  /* 0x043000000e0c7fae */ /* 0x0003e80008121848 */
[----:B------:R-:W2:Y:S01]  /*354d0*/  LDL.LU R45, [R1+0x90c] ;  /* 0x00090c00012d7983 */ /* 0x000ea20000300800 */
[----:B-1----:R-:W-:-:S02]  /*354e0*/  IMAD.MOV.U32 R14, RZ, RZ, R16 ;  /* 0x000000ffff0e7224 */ /* 0x002fc400078e0010 */
[----:B------:R-:W-:Y:S01]  /*354f0*/  IMAD.MOV.U32 R15, RZ, RZ, R36 ;  /* 0x000000ffff0f7224 */ /* 0x000fe200078e0024 */
[----:B---3--:R-:W3:Y:S04]  /*35500*/  LDL.LU R16, [R1+0x950] ;  /* 0x0009500001107983 */ /* 0x008ee80000300800 */
[----:B----4-:R-:W4:Y:S01]  /*35510*/  LDL.LU R36, [R1+0x990] ;  /* 0x0009900001247983 */ /* 0x010f220000300800 */
[----:B------:R-:W-:-:S03]  /*35520*/  IADD3 R32, P1, R32, R0, RZ ;  /* 0x0000000020207210 */ /* 0x000fc60007f3e0ff */
[----:B------:R1:W-:Y:S04]  /*35530*/  LDGSTS.E [R12+0x4b00], desc[UR8][R14.64], P0 ;  /* 0x04b000000e0c7fae */ /* 0x0003e80008121848 */
[----:B------:R1:W-:Y:S01]  /*35540*/  STL [R1+0x7d0], R32 ;  /* 0x0007d02001007387 */ /* 0x0003e20000100800 */
[----:B------:R-:W-:Y:S01]  /*35550*/  IADD3 R33, P2, R33, R0, RZ ;  /* 0x0000000021217210 */ /* 0x000fe20007f5e0ff */
[----:B-1----:R-:W-:Y:S01]  /*35560*/  IMAD.MOV.U32 R14, RZ, RZ, R32 ;  /* 0x000000ffff0e7224 */ /* 0x002fe200078e0020 */
[----:B------:R-:W-:-:S03]  /*35570*/  IADD3.X R41, R41, R2, RZ, P1, !PT ;  /* 0x0000000229297210 */ /* 0x000fc60000ffe4ff */
[----:B------:R-:W-:Y:S02]  /*35580*/  IMAD.X R39, R39, 0x1, R2, P2 ;  /* 0x0000000127277824 */ /* 0x000fe400010e0602 */
[----:B------:R1:W-:Y:S04]  /*35590*/  STL [R1+0x7cc], R41 ;  /* 0x0007cc2901007387 */ /* 0x0003e80000100800 */
[----:B------:R1:W-:Y:S04]  /*355a0*/  STL [R1+0x810], R33 ;  /* 0x0008102101007387 */ /* 0x0003e80000100800 */
[----:B------:R-:W4:Y:S01]  /*355b0*/  LDL.LU R32, [R1+0x94c] ;  /* 0x00094c0001207983 */ /* 0x000f220000300800 */
[----:B------:R-:W-:-:S03]  /*355c0*/  IMAD.MOV.U32 R15, RZ, RZ, R41 ;  /* 0x000000ffff0f7224 */ /* 0x000fc600078e0029 */
[----:B------:R1:W-:Y:S04]  /*355d0*/  STL [R1+0x80c], R39 ;  /* 0x00080c2701007387 */ /* 0x0003e80000100800 */
[----:B-1----:R-:W4:Y:S04]  /*355e0*/  LDL.LU R41, [R1+0x98c] ;  /* 0x00098c0001297983 */ /* 0x002f280000300800 */
[----:B------:R1:W-:Y:S02]  /*355f0*/  LDGSTS.E [R12+0x5300], desc[UR8][R14.64], P0 ;  /* 0x053000000e0c7fae */ /* 0x0003e40008121848 */
[----:B-1----:R-:W-:Y:S01]  /*35600*/  IMAD.MOV.U32 R14, RZ, RZ, R33 ;  /* 0x000000ffff0e7224 */ /* 0x002fe200078e0021 */
[----:B------:R-:W-:Y:S01]  /*35610*/  MOV R15, R39 ;  /* 0x00000027000f7202 */ /* 0x000fe20000000f00 */
[----:B------:R-:W4:Y:S04]  /*35620*/  LDL.LU R33, [R1+0x9d0] ;  /* 0x0009d00001217983 */ /* 0x000f280000300800 */
[----:B------:R-:W4:Y:S04]  /*35630*/  LDL.LU R39, [R1+0xa10] ;  /* 0x000a100001277983 */ /* 0x000f280000300800 */
[----:B------:R1:W-:Y:S01]  /*35640*/  LDGSTS.E [R12+0x5b00], desc[UR8][R14.64], P0 ;  /* 0x05b000000e0c7fae */ /* 0x0003e20008121848 */
[----:B------:R-:W-:-:S05]  /*35650*/  IADD3 R37, P1, R37, R0, RZ ;  /* 0x0000000025257210 */ /* 0x000fca0007f3e0ff */
[----:B------:R1:W-:Y:S01]  /*35660*/  STL [R1+0x850], R37 ;  /* 0x0008502501007387 */ /* 0x0003e20000100800 */
[----:B------:R-:W-:Y:S01]  /*35670*/  IADD3 R17, P2, R17, R0, RZ ;  /* 0x0000000011117210 */ /* 0x000fe20007f5e0ff */
[--C-:B-----5:R-:W-:Y:S02]  /*35680*/  IMAD.X R43, R43, 0x1, R2.reuse, P1 ;  /* 0x000000012b2b7824 */ /* 0x120fe400008e0602 */
[----:B-1----:R-:W-:Y:S02]  /*35690*/  IMAD.MOV.U32 R14, RZ, RZ, R37 ;  /* 0x000000ffff0e7224 */ /* 0x002fe400078e0025 */
[----:B------:R-:W-:Y:S01]  /*356a0*/  IMAD.X R40, R40, 0x1, R2, P2 ;  /* 0x0000000128287824 */ /* 0x000fe200010e0602 */
[----:B------:R1:W-:Y:S04]  /*356b0*/  STL [R1+0x84c], R43 ;  /* 0x00084c2b01007387 */ /* 0x0003e80000100800 */
[----:B------:R-:W-:Y:S04]  /*356c0*/  STL [R1+0x890], R17 ;  /* 0x0008901101007387 */ /* 0x000fe80000100800 */
[----:B------:R-:W5:Y:S01]  /*356d0*/  LDL.LU R37, [R1+0x9cc] ;  /* 0x0009cc0001257983 */ /* 0x000f620000300800 */
[----:B------:R-:W-:-:S03]  /*356e0*/  IMAD.MOV.U32 R15, RZ, RZ, R43 ;  /* 0x000000ffff0f7224 */ /* 0x000fc600078e002b */
[----:B------:R1:W-:Y:S04]  /*356f0*/  STL [R1+0x88c], R40 ;  /* 0x00088c2801007387 */ /* 0x0003e80000100800 */
[----:B-1----:R-:W5:Y:S04]  /*35700*/  LDL.LU R43, [R1+0xa0c] ;  /* 0x000a0c00012b7983 */ /* 0x002f680000300800 */
[----:B------:R1:W-:Y:S02]  /*35710*/  LDGSTS.E [R12+0x6300], desc[UR8][R14.64], P0 ;  /* 0x063000000e0c7fae */ /* 0x0003e40008121848 */
[----:B-1----:R-:W-:Y:S01]  /*35720*/  MOV R14, R17 ;  /* 0x00000011000e7202 */ /* 0x002fe20000000f00 */
[----:B------:R-:W-:-:S02]  /*35730*/  IMAD.MOV.U32 R15, RZ, RZ, R40 ;  /* 0x000000ffff0f7224 */ /* 0x000fc400078e0028 */
[----:B------:R-:W5:Y:S04]  /*35740*/  LDL.LU R40, [R1+0xa50] ;  /* 0x000a500001287983 */ /* 0x000f680000300800 */
[----:B------:R-:W5:Y:S01]  /*35750*/  LDL.LU R17, [R1+0xa90] ;  /* 0x000a900001117983 */ /* 0x000f620000300800 */
[----:B--2---:R-:W-:-:S03]  /*35760*/  IADD3 R35, P1, R35, R0, RZ ;  /* 0x0000000023237210 */ /* 0x004fc60007f3e0ff */
[----:B------:R1:W-:Y:S01]  /*35770*/  LDGSTS.E [R12+0x6b00], desc[UR8][R14.64], P0 ;  /* 0x06b000000e0c7fae */ /* 0x0003e20008121848 */
[----:B------:R-:W-:Y:S01]  /*35780*/  IADD3 R44, P2, R44, R0, RZ ;  /* 0x000000002c2c7210 */ /* 0x000fe20007f5e0ff */
[--C-:B------:R-:W-:Y:S02]  /*35790*/  IMAD.X R42, R42, 0x1, R2.reuse, P1 ;  /* 0x000000012a2a7824 */ /* 0x100fe400008e0602 */
[----:B------:R-:W-:Y:S01]  /*357a0*/  STL [R1+0x8d0], R35 ;  /* 0x0008d02301007387 */ /* 0x000fe20000100800 */
[----:B-1----:R-:W-:Y:S02]  /*357b0*/  IMAD.MOV.U32 R14, RZ, RZ, R35 ;  /* 0x000000ffff0e7224 */ /* 0x002fe400078e0023 */
[----:B------:R-:W-:Y:S01]  /*357c0*/  MOV R15, R42 ;  /* 0x0000002a000f7202 */ /* 0x000fe20000000f00 */
[----:B------:R1:W-:Y:S01]  /*357d0*/  STL [R1+0x8cc], R42 ;  /* 0x0008cc2a01007387 */ /* 0x0003e20000100800 */
[----:B------:R-:W-:-:S03]  /*357e0*/  IMAD.X R45, R45, 0x1, R2, P2 ;  /* 0x000000012d2d7824 */ /* 0x000fc600010e0602 */
[----:B------:R-:W-:Y:S04]  /*357f0*/  STL [R1+0x910], R44 ;  /* 0x0009102c01007387 */ /* 0x000fe80000100800 */
[----:B------:R2:W-:Y:S04]  /*35800*/  LDGSTS.E [R12+0x7300], desc[UR8][R14.64], P0 ;  /* 0x073000000e0c7fae */ /* 0x0005e80008121848 */
[----:B-1----:R-:W5:Y:S01]  /*35810*/  LDL.LU R42, [R1+0xa4c] ;  /* 0x000a4c00012a7983 */ /* 0x002f620000300800 */
[----:B---3--:R-:W-:-:S03]  /*35820*/  IADD3 R16, P1, R16, R0, RZ ;  /* 0x0000000010107210 */ /* 0x008fc60007f3e0ff */
[----:B------:R-:W-:Y:S01]  /*35830*/  STL [R1+0x90c], R45 ;  /* 0x00090c2d01007387 */ /* 0x000fe20000100800 */
[----:B----4-:R-:W-:Y:S01]  /*35840*/  IADD3 R36, P2, R36, R0, RZ ;  /* 0x0000000024247210 */ /* 0x010fe20007f5e0ff */
[----:B--2---:R-:W-:Y:S02]  /*35850*/  IMAD.MOV.U32 R14, RZ, RZ, R44 ;  /* 0x000000ffff0e7224 */ /* 0x004fe400078e002c */
[----:B------:R-:W2:Y:S01]  /*35860*/  LDL.LU R35, [R1+0xa8c] ;  /* 0x000a8c0001237983 */ /* 0x000ea20000300800 */
[----:B------:R-:W-:-:S03]  /*35870*/  IMAD.MOV.U32 R15, RZ, RZ, R45 ;  /* 0x000000ffff0f7224 */ /* 0x000fc600078e002d */
[----:B------:R-:W-:Y:S04]  /*35880*/  STL [R1+0x950], R16 ;  /* 0x0009501001007387 */ /* 0x000fe80000100800 */
[----:B------:R1:W-:Y:S02]  /*35890*/  LDGSTS.E [R12+0x7b00], desc[UR8][R14.64], P0 ;  /* 0x07b000000e0c7fae */ /* 0x0003e40008121848 */
[----:B-1----:R-:W-:Y:S01]  /*358a0*/  MOV R14, R16 ;  /* 0x00000010000e7202 */ /* 0x002fe20000000f00 */
[----:B------:R-:W-:-:S04]  /*358b0*/  IMAD.X R32, R32, 0x1, R2, P1 ;  /* 0x0000000120207824 */ /* 0x000fc800008e0602 */
        /* <DEDUP_REMOVED lines=8> */
[----:B---3--:R-:W-:-:S03]  /*35940*/  IMAD.MOV.U32 R15, RZ, RZ, R41 ;  /* 0x000000ffff0f7224 */ /* 0x008fc600078e0029 */
[----:B-1----:R-:W3:Y:S01]  /*35950*/  LDL.LU R41, [R1+0xacc] ;  /* 0x000acc0001297983 */ /* 0x002ee20000300800 */
[----:B------:R-:W-:-:S03]  /*35960*/  IMAD.MOV.U32 R14, RZ, RZ, R36 ;  /* 0x000000ffff0e7224 */ /* 0x000fc600078e0024 */
[----:B------:R-:W3:Y:S01]  /*35970*/  LDL.LU R36, [R1+0xb0c] ;  /* 0x000b0c0001247983 */ /* 0x000ee20000300800 */
[-C--:B------:R-:W-:Y:S02]  /*35980*/  IADD3 R33, P1, R33, R0.reuse, RZ ;  /* 0x0000000021217210 */ /* 0x080fe40007f3e0ff */
[----:B------:R-:W-:Y:S01]  /*35990*/  IADD3 R39, P2, R39, R0, RZ ;  /* 0x0000000027277210 */ /* 0x000fe20007f5e0ff */
[----:B------:R1:W-:Y:S04]  /*359a0*/  LDGSTS.E [R12+0x8b00], desc[UR8][R14.64], P0 ;  /* 0x08b000000e0c7fae */ /* 0x0003e80008121848 */
[----:B------:R5:W-:Y:S01]  /*359b0*/  STL [R1+0x9d0], R33 ;  /* 0x0009d02101007387 */ /* 0x000be20000100800 */
[----:B-1----:R-:W-:Y:S02]  /*359c0*/  IMAD.MOV.U32 R14, RZ, RZ, R33 ;  /* 0x000000ffff0e7224 */ /* 0x002fe400078e0021 */
[----:B-----5:R-:W-:-:S04]  /*359d0*/  IMAD.X R37, R37, 0x1, R2, P1 ;  /* 0x0000000125257824 */ /* 0x020fc800008e0602 */
[----:B------:R-:W-:Y:S01]  /*359e0*/  IMAD.MOV.U32 R15, RZ, RZ, R37 ;  /* 0x000000ffff0f7224 */ /* 0x000fe200078e0025 */
[----:B------:R1:W-:Y:S01]  /*359f0*/  STL [R1+0x9cc], R37 ;  /* 0x0009cc2501007387 */ /* 0x0003e20000100800 */
[----:B------:R-:W-:-:S03]  /*35a00*/  IADD3.X R43, R43, R2, RZ, P2, !PT ;  /* 0x000000022b2b7210 */ /* 0x000fc600017fe4ff */
[----:B------:R5:W-:Y:S04]  /*35a10*/  STL [R1+0xa10], R39 ;  /* 0x000a102701007387 */ /* 0x000be80000100800 */
[----:B------:R-:W3:Y:S04]  /*35a20*/  LDL.LU R33, [R1+0xb50] ;  /* 0x000b500001217983 */ /* 0x000ee80000300800 */
[----:B------:R5:W-:Y:S04]  /*35a30*/  STL [R1+0xa0c], R43 ;  /* 0x000a0c2b01007387 */ /* 0x000be80000100800 */
[----:B------:R5:W-:Y:S04]  /*35a40*/  LDGSTS.E [R12+0x9300], desc[UR8][R14.64], P0 ;  /* 0x093000000e0c7fae */ /* 0x000be80008121848 */
[----:B-1----:R-:W3:Y:S01]  /*35a50*/  LDL.LU R37, [R1+0xb90] ;  /* 0x000b900001257983 */ /* 0x002ee20000300800 */
[----:B-----5:R-:W-:-:S03]  /*35a60*/  IMAD.MOV.U32 R14, RZ, RZ, R39 ;  /* 0x000000ffff0e7224 */ /* 0x020fc600078e0027 */
[----:B------:R-:W5:Y:S01]  /*35a70*/  LDL.LU R39, [R1+0xb4c] ;  /* 0x000b4c0001277983 */ /* 0x000f620000300800 */
[----:B------:R-:W-:-:S03]  /*35a80*/  IMAD.MOV.U32 R15, RZ, RZ, R43 ;  /* 0x000000ffff0f7224 */ /* 0x000fc600078e002b */
[----:B------:R-:W5:Y:S01]  /*35a90*/  LDL.LU R43, [R1+0xb8c] ;  /* 0x000b8c00012b7983 */ /* 0x000f620000300800 */
[-C--:B------:R-:W-:Y:S02]  /*35aa0*/  IADD3 R40, P1, R40, R0.reuse, RZ ;  /* 0x0000000028287210 */ /* 0x080fe40007f3e0ff */
[----:B------:R-:W-:Y:S01]  /*35ab0*/  IADD3 R17, P2, R17, R0, RZ ;  /* 0x0000000011117210 */ /* 0x000fe20007f5e0ff */
[----:B------:R1:W-:Y:S04]  /*35ac0*/  LDGSTS.E [R12+0x9b00], desc[UR8][R14.64], P0 ;  /* 0x09b000000e0c7fae */ /* 0x0003e80008121848 */
[----:B------:R2:W-:Y:S01]  /*35ad0*/  STL [R1+0xa50], R40 ;  /* 0x000a502801007387 */ /* 0x0005e20000100800 */
[----:B-1----:R-:W-:Y:S01]  /*35ae0*/  IMAD.MOV.U32 R14, RZ, RZ, R40 ;  /* 0x000000ffff0e7224 */ /* 0x002fe200078e0028 */
[----:B------:R-:W-:-:S05]  /*35af0*/  IADD3.X R42, R42, R2, RZ, P1, !PT ;  /* 0x000000022a2a7210 */ /* 0x000fca0000ffe4ff */
[----:B------:R1:W-:Y:S01]  /*35b00*/  STL [R1+0xa4c], R42 ;  /* 0x000a4c2a01007387 */ /* 0x0003e20000100800 */
[----:B--2---:R-:W-:-:S03]  /*35b10*/  IMAD.X R35, R35, 0x1, R2, P2 ;  /* 0x0000000123237824 */ /* 0x004fc600010e0602 */
[----:B------:R2:W-:Y:S01]  /*35b20*/  STL [R1+0xa90], R17 ;  /* 0x000a901101007387 */ /* 0x0005e20000100800 */
[----:B------:R-:W-:-:S03]  /*35b30*/  IMAD.MOV.U32 R15, RZ, RZ, R42 ;  /* 0x000000ffff0f7224 */ /* 0x000fc600078e002a */
[----:B------:R-:W5:Y:S04]  /*35b40*/  LDL.LU R40, [R1+0xbd0] ;  /* 0x000bd00001287983 */ /* 0x000f680000300800 */
[----:B------:R2:W-:Y:S04]  /*35b50*/  STL [R1+0xa8c], R35 ;  /* 0x000a8c2301007387 */ /* 0x0005e80000100800 */
[----:B-1----:R-:W5:Y:S04]  /*35b60*/  LDL.LU R42, [R1+0xc10] ;  /* 0x000c1000012a7983 */ /* 0x002f680000300800 */
[----:B------:R-:W5:Y:S04]  /*35b70*/  LDL.LU R45, [R1+0xbcc] ;  /* 0x000bcc00012d7983 */ /* 0x000f680000300800 */
[----:B------:R1:W-:Y:S04]  /*35b80*/  LDGSTS.E [R12+0xa300], desc[UR8][R14.64], P0 ;  /* 0x0a3000000e0c7fae */ /* 0x0003e80008121848 */
[----:B------:R-:W5:Y:S01]  /*35b90*/  LDL.LU R44, [R1+0xc0c] ;  /* 0x000c0c00012c7983 */ /* 0x000f620000300800 */
[----:B-1----:R-:W-:Y:S01]  /*35ba0*/  IMAD.MOV.U32 R14, RZ, RZ, R17 ;  /* 0x000000ffff0e7224 */ /* 0x002fe200078e0011 */
[----:B------:R-:W-:-:S02]  /*35bb0*/  MOV R15, R35 ;  /* 0x00000023000f7202 */ /* 0x000fc40000000f00 */
[----:B--2---:R-:W2:Y:S04]  /*35bc0*/  LDL.LU R17, [R1+0xc50] ;  /* 0x000c500001117983 */ /* 0x004ea80000300800 */
[----:B------:R-:W2:Y:S04]  /*35bd0*/  LDL.LU R35, [R1+0xc90] ;  /* 0x000c900001237983 */ /* 0x000ea80000300800 */
[----:B------:R1:W-:Y:S01]  /*35be0*/  LDGSTS.E [R12+0xab00], desc[UR8][R14.64], P0 ;  /* 0x0ab000000e0c7fae */ /* 0x0003e20008121848 */
[----:B----4-:R-:W-:-:S05]  /*35bf0*/  IADD3 R32, P1, R32, R0, RZ ;  /* 0x0000000020207210 */ /* 0x010fca0007f3e0ff */
[----:B------:R4:W-:Y:S01]  /*35c00*/  STL [R1+0xad0], R32 ;  /* 0x000ad02001007387 */ /* 0x0009e20000100800 */
[----:B------:R-:W-:Y:S01]  /*35c10*/  IADD3 R16, P2, R16, R0, RZ ;  /* 0x0000000010107210 */ /* 0x000fe20007f5e0ff */
[----:B---3--:R-:W-:Y:S02]  /*35c20*/  IMAD.X R41, R41, 0x1, R2, P1 ;  /* 0x0000000129297824 */ /* 0x008fe400008e0602 */
[----:B-1----:R-:W-:Y:S02]  /*35c30*/  IMAD.MOV.U32 R14, RZ, RZ, R32 ;  /* 0x000000ffff0e7224 */ /* 0x002fe400078e0020 */
[----:B------:R-:W-:Y:S01]  /*35c40*/  IMAD.X R36, R36, 0x1, R2, P2 ;  /* 0x0000000124247824 */ /* 0x000fe200010e0602 */
[----:B------:R1:W-:Y:S04]  /*35c50*/  STL [R1+0xacc], R41 ;  /* 0x000acc2901007387 */ /* 0x0003e80000100800 */
[----:B------:R3:W-:Y:S04]  /*35c60*/  STL [R1+0xb10], R16 ;  /* 0x000b101001007387 */ /* 0x0007e80000100800 */
[----:B----4-:R-:W4:Y:S01]  /*35c70*/  LDL.LU R32, [R1+0xc4c] ;  /* 0x000c4c0001207983 */ /* 0x010f220000300800 */
[----:B------:R-:W-:-:S03]  /*35c80*/  IMAD.MOV.U32 R15, RZ, RZ, R41 ;  /* 0x000000ffff0f7224 */ /* 0x000fc600078e0029 */
[----:B------:R3:W-:Y:S04]  /*35c90*/  STL [R1+0xb0c], R36 ;  /* 0x000b0c2401007387 */ /* 0x0007e80000100800 */
[----:B-1----:R-:W4:Y:S04]  /*35ca0*/  LDL.LU R41, [R1+0xc8c] ;  /* 0x000c8c0001297983 */ /* 0x002f280000300800 */
        /* <DEDUP_REMOVED lines=8> */
[----:B-1----:R-:W-:Y:S01]  /*35d30*/  IMAD.MOV.U32 R14, RZ, RZ, R33 ;  /* 0x000000ffff0e7224 */ /* 0x002fe200078e0021 */
[----:B------:R-:W-:Y:S01]  /*35d40*/  IADD3 R37, P2, R37, R0, RZ ;  /* 0x0000000025257210 */ /* 0x000fe20007f5e0ff */
[----:B-----5:R-:W-:-:S04]  /*35d50*/  IMAD.X R39, R39, 0x1, R2, P1 ;  /* 0x0000000127277824 */ /* 0x020fc800008e0602 */
[----:B------:R-:W-:Y:S01]  /*35d60*/  IMAD.X R43, R43, 0x1, R2, P2 ;  /* 0x000000012b2b7824 */ /* 0x000fe200010e0602 */
[----:B------:R1:W-:Y:S04]  /*35d70*/  STL [R1+0xb4c], R39 ;  /* 0x000b4c2701007387 */ /* 0x0003e80000100800 */
[----:B------:R5:W-:Y:S04]  /*35d80*/  STL [R1+0xb90], R37 ;  /* 0x000b902501007387 */ /* 0x000be80000100800 */
[----:B------:R-:W3:Y:S01]  /*35d90*/  LDL.LU R33, [R1+0xccc] ;  /* 0x000ccc0001217983 */ /* 0x000ee20000300800 */
[----:B------:R-:W-:-:S03]  /*35da0*/  MOV R15, R39 ;  /* 0x00000027000f7202 */ /* 0x000fc60000000f00 */
[----:B------:R5:W-:Y:S04]  /*35db0*/  STL [R1+0xb8c], R43 ;  /* 0x000b8c2b01007387 */ /* 0x000be80000100800 */
[----:B-1----:R-:W3:Y:S04]  /*35dc0*/  LDL.LU R39, [R1+0xd0c] ;  /* 0x000d0c0001277983 */ /* 0x002ee80000300800 */
[----:B------:R1:W-:Y:S02]  /*35dd0*/  LDGSTS.E [R12+0xc300], desc[UR8][R14.64], P0 ;  /* 0x0c3000000e0c7fae */ /* 0x0003e40008121848 */
[----:B-1----:R-:W-:-:S02]  /*35de0*/  IMAD.MOV.U32 R14, RZ, RZ, R37 ;  /* 0x000000ffff0e7224 */ /* 0x002fc400078e0025 */
[----:B------:R-:W-:Y:S01]  /*35df0*/  IMAD.MOV.U32 R15, RZ, RZ, R43 ;  /* 0x000000ffff0f7224 */ /* 0x000fe200078e002b */
[----:B-----5:R-:W5:Y:S01]  /*35e00*/  LDL.LU R37, [R1+0x558] ;  /* 0x0005580001257983 */ /* 0x020f620000300800 */
[----:B------:R-:W-:-:S03]  /*35e10*/  IADD3 R40, P1, R40, R0, RZ ;  /* 0x0000000028287210 */ /* 0x000fc60007f3e0ff */
[----:B------:R1:W-:Y:S04]  /*35e20*/  LDGSTS.E [R12+0xcb00], desc[UR8][R14.64], P0 ;  /* 0x0cb000000e0c7fae */ /* 0x0003e80008121848 */
[----:B------:R-:W5:Y:S01]  /*35e30*/  LDL.LU R43, [R1+0x598] ;  /* 0x00059800012b7983 */ /* 0x000f620000300800 */
[----:B------:R-:W-:Y:S01]  /*35e40*/  IADD3 R42, P2, R42, R0, RZ ;  /* 0x000000002a2a7210 */ /* 0x000fe20007f5e0ff */
[----:B------:R-:W-:Y:S01]  /*35e50*/  IMAD.X R45, R45, 0x1, R2, P1 ;  /* 0x000000012d2d7824 */ /* 0x000fe200008e0602 */
[----:B-1----:R-:W-:-:S03]  /*35e60*/  MOV R14, R40 ;  /* 0x00000028000e7202 */ /* 0x002fc60000000f00 */
[----:B------:R-:W-:Y:S01]  /*35e70*/  IMAD.MOV.U32 R15, RZ, RZ, R45 ;  /* 0x000000ffff0f7224 */ /* 0x000fe200078e002d */
[----:B------:R1:W-:Y:S01]  /*35e80*/  STL [R1+0xbd0], R40 ;  /* 0x000bd02801007387 */ /* 0x0003e20000100800 */
[----:B------:R-:W-:-:S03]  /*35e90*/  IMAD.X R44, R44, 0x1, R2, P2 ;  /* 0x000000012c2c7824 */ /* 0x000fc600010e0602 */
[----:B------:R-:W-:Y:S04]  /*35ea0*/  STL [R1+0xbcc], R45 ;  /* 0x000bcc2d01007387 */ /* 0x000fe80000100800 */
[----:B------:R-:W-:Y:S04]  /*35eb0*/  STL [R1+0xc10], R42 ;  /* 0x000c102a01007387 */ /* 0x000fe80000100800 */
[----:B-1----:R-:W5:Y:S01]  /*35ec0*/  LDL.LU R40, [R1+0x554] ;  /* 0x0005540001287983 */ /* 0x002f620000300800 */
[----:B--2---:R-:W-:-:S03]  /*35ed0*/  IADD3 R17, P1, R17, R0, RZ ;  /* 0x0000000011117210 */ /* 0x004fc60007f3e0ff */
[----:B------:R1:W-:Y:S01]  /*35ee0*/  LDGSTS.E [R12+0xd300], desc[UR8][R14.64], P0 ;  /* 0x0d3000000e0c7fae */ /* 0x0003e20008121848 */
[----:B------:R-:W-:-:S03]  /*35ef0*/  IADD3 R35, P2, R35, R0, RZ ;  /* 0x0000000023237210 */ /* 0x000fc60007f5e0ff */
[----:B------:R2:W-:Y:S01]  /*35f00*/  STL [R1+0xc0c], R44 ;  /* 0x000c0c2c01007387 */ /* 0x0005e20000100800 */
[----:B-1----:R-:W-:Y:S02]  /*35f10*/  IMAD.MOV.U32 R14, RZ, RZ, R42 ;  /* 0x000000ffff0e7224 */ /* 0x002fe400078e002a */
[----:B------:R-:W-:Y:S02]  /*35f20*/  IMAD.MOV.U32 R15, RZ, RZ, R44 ;  /* 0x000000ffff0f7224 */ /* 0x000fe400078e002c */
[----:B--2---:R-:W2:Y:S04]  /*35f30*/  LDL.LU R44, [R1+0x594] ;  /* 0x00059400012c7983 */ /* 0x004ea80000300800 */
[----:B------:R1:W-:Y:S04]  /*35f40*/  LDGSTS.E [R12+0xdb00], desc[UR8][R14.64], P0 ;  /* 0x0db000000e0c7fae */ /* 0x0003e80008121848 */
[----:B------:R4:W-:Y:S01]  /*35f50*/  STL [R1+0xc50], R17 ;  /* 0x000c501101007387 */ /* 0x0009e20000100800 */
[----:B-1----:R-:W-:-:S02]  /*35f60*/  IMAD.MOV.U32 R14, RZ, RZ, R17 ;  /* 0x000000ffff0e7224 */ /* 0x002fc400078e0011 */
[----:B----4-:R-:W-:-:S04]  /*35f70*/  IMAD.X R32, R32, 0x1, R2, P1 ;  /* 0x0000000120207824 */ /* 0x010fc800008e0602 */
[----:B------:R-:W-:Y:S01]  /*35f80*/  IMAD.MOV.U32 R15, RZ, RZ, R32 ;  /* 0x000000ffff0f7224 */ /* 0x000fe200078e0020 */
[----:B------:R1:W-:Y:S01]  /*35f90*/  STL [R1+0xc4c], R32 ;  /* 0x000c4c2001007387 */ /* 0x0003e20000100800 */
[----:B------:R-:W-:-:S03]  /*35fa0*/  IADD3.X R41, R41, R2, RZ, P2, !PT ;  /* 0x0000000229297210 */ /* 0x000fc600017fe4ff */
[----:B------:R4:W-:Y:S04]  /*35fb0*/  STL [R1+0xc90], R35 ;  /* 0x000c902301007387 */ /* 0x0009e80000100800 */
[----:B------:R-:W2:Y:S04]  /*35fc0*/  LDL.LU R17, [R1+0x5d8] ;  /* 0x0005d80001117983 */ /* 0x000ea80000300800 */
[----:B------:R-:W-:Y:S04]  /*35fd0*/  STL [R1+0xc8c], R41 ;  /* 0x000c8c2901007387 */ /* 0x000fe80000100800 */
[----:B------:R4:W-:Y:S04]  /*35fe0*/  LDGSTS.E [R12+0xe300], desc[UR8][R14.64], P0 ;  /* 0x0e3000000e0c7fae */ /* 0x0009e80008121848 */
[----:B-1----:R-:W2:Y:S01]  /*35ff0*/  LDL.LU R32, [R1+0x618] ;  /* 0x0006180001207983 */ /* 0x002ea20000300800 */
[----:B----4-:R-:W-:-:S03]  /*36000*/  IMAD.MOV.U32 R14, RZ, RZ, R35 ;  /* 0x000000ffff0e7224 */ /* 0x010fc600078e0023 */
[----:B------:R-:W4:Y:S04]  /*36010*/  LDL.LU R35, [R1+0x5d4] ;  /* 0x0005d40001237983 */ /* 0x000f280000300800 */
[----:B------:R-:W4:Y:S01]  /*36020*/  LDL.LU R42, [R1+0x614] ;  /* 0x00061400012a7983 */ /* 0x000f220000300800 */
[-C--:B---3--:R-:W-:Y:S01]  /*36030*/  IADD3 R16, P1, R16, R0.reuse, RZ ;  /* 0x0000000010107210 */ /* 0x088fe20007f3e0ff */
[----:B------:R-:W-:Y:S01]  /*36040*/  IMAD.MOV.U32 R15, RZ, RZ, R41 ;  /* 0x000000ffff0f7224 */ /* 0x000fe200078e0029 */
[----:B------:R-:W-:-:S03]  /*36050*/  IADD3 R36, P2, R36, R0, RZ ;  /* 0x0000000024247210 */ /* 0x000fc60007f5e0ff */
[----:B------:R1:W-:Y:S04]  /*36060*/  STL [R1+0xcd0], R16 ;  /* 0x000cd01001007387 */ /* 0x0003e80000100800 */
[----:B------:R3:W-:Y:S02]  /*36070*/  LDGSTS.E [R12+0xeb00], desc[UR8][R14.64], P0 ;  /* 0x0eb000000e0c7fae */ /* 0x0007e40008121848 */
[----:B---3--:R-:W-:Y:S01]  /*36080*/  IMAD.MOV.U32 R14, RZ, RZ, R16 ;  /* 0x000000ffff0e7224 */ /* 0x008fe200078e0010 */
[----:B------:R-:W-:-:S05]  /*36090*/  IADD3.X R33, R33, R2, RZ, P1, !PT ;  /* 0x0000000221217210 */ /* 0x000fca0000ffe4ff */
[----:B------:R3:W-:Y:S01]  /*360a0*/  STL [R1+0xccc], R33 ;  /* 0x000ccc2101007387 */ /* 0x0007e20000100800 */
[----:B------:R-:W-:Y:S02]  /*360b0*/  IMAD.MOV.U32 R15, RZ, RZ, R33 ;  /* 0x000000ffff0f7224 */ /* 0x000fe400078e0021 */
[----:B------:R-:W-:Y:S01]  /*360c0*/  IMAD.X R39, R39, 0x1, R2, P2 ;  /* 0x0000000127277824 */ /* 0x000fe200010e0602 */
[----:B------:R-:W-:Y:S04]  /*360d0*/  STL [R1+0xd10], R36 ;  /* 0x000d102401007387 */ /* 0x000fe80000100800 */
[----:B-1----:R-:W4:Y:S04]  /*360e0*/  LDL.LU R16, [R1+0x658] ;  /* 0x0006580001107983 */ /* 0x002f280000300800 */
[----:B------:R1:W-:Y:S04]  /*360f0*/  STL [R1+0xd0c], R39 ;  /* 0x000d0c2701007387 */ /* 0x0003e80000100800 */
[----:B------:R1:W-:Y:S04]  /*36100*/  LDGSTS.E [R12+0xf300], desc[UR8][R14.64], P0 ;  /* 0x0f3000000e0c7fae */ /* 0x0003e80008121848 */
[----:B---3--:R-:W3:Y:S01]  /*36110*/  LDL.LU R33, [R1+0x698] ;  /* 0x0006980001217983 */ /* 0x008ee20000300800 */
[----:B-1----:R-:W-:-:S03]  /*36120*/  MOV R15, R39 ;  /* 0x00000027000f7202 */ /* 0x002fc60000000f00 */
[----:B------:R-:W3:Y:S04]  /*36130*/  LDL.LU R39, [R1+0x654] ;  /* 0x0006540001277983 */ /* 0x000ee80000300800 */
[----:B------:R-:W3:Y:S01]  /*36140*/  LDL.LU R41, [R1+0x694] ;  /* 0x0006940001297983 */ /* 0x000ee20000300800 */
[-C--:B-----5:R-:W-:Y:S01]  /*36150*/  IADD3 R37, P1, R37, R0.reuse, RZ ;  /* 0x0000000025257210 */ /* 0x0a0fe20007f3e0ff */
[----:B------:R-:W-:Y:S01]  /*36160*/  IMAD.MOV.U32 R14, RZ, RZ, R36 ;  /* 0x000000ffff0e7224 */ /* 0x000fe200078e0024 */
[----:B------:R-:W-:-:S03]  /*36170*/  IADD3 R43, P2, R43, R0, RZ ;  /* 0x000000002b2b7210 */ /* 0x000fc60007f5e0ff */
[----:B------:R-:W-:Y:S04]  /*36180*/  STL [R1+0x558], R37 ;  /* 0x0005582501007387 */ /* 0x000fe80000100800 */
[----:B------:R-:W5:Y:S04]  /*36190*/  LDL.LU R36, [R1+0x6d8] ;  /* 0x0006d80001247983 */ /* 0x000f680000300800 */
[----:B------:R1:W-:Y:S01]  /*361a0*/  LDGSTS.E [R12+0xfb00], desc[UR8][R14.64], P0 ;  /* 0x0fb000000e0c7fae */ /* 0x0003e20008121848 */
[----:B------:R-:W-:-:S05]  /*361b0*/  IMAD.X R40, R40, 0x1, R2, P1 ;  /* 0x0000000128287824 */ /* 0x000fca00008e0602 */
[----:B------:R2:W-:Y:S01]  /*361c0*/  STL [R1+0x554], R40 ;  /* 0x0005542801007387 */ /* 0x0005e20000100800 */
[----:B-1----:R-:W-:Y:S01]  /*361d0*/  VIADD R12, R34, UR7 ;  /* 0x00000007220c7c36 */ /* 0x002fe20008000000 */
[----:B------:R-:W-:Y:S02]  /*361e0*/  MOV R15, R40 ;  /* 0x00000028000f7202 */ /* 0x000fe40000000f00 */
[----:B------:R-:W-:Y:S01]  /*361f0*/  STL [R1+0x598], R43 ;  /* 0x0005982b01007387 */ /* 0x000fe20000100800 */
[----:B------:R-:W-:-:S03]  /*36200*/  IMAD.MOV.U32 R14, RZ, RZ, R37 ;  /* 0x000000ffff0e7224 */ /* 0x000fc600078e0025 */
[----:B------:R-:W5:Y:S04]  /*36210*/  LDL.LU R34, [R1+0x718] ;  /* 0x0007180001227983 */ /* 0x000f680000300800 */
[----:B--2---:R-:W2:Y:S01]  /*36220*/  LDL.LU R40, [R1+0x6d4] ;  /* 0x0006d40001287983 */ /* 0x004ea20000300800 */
[----:B------:R-:W-:-:S03]  /*36230*/  IMAD.X R44, R44, 0x1, R2, P2 ;  /* 0x000000012c2c7824 */ /* 0x000fc600010e0602 */
[----:B------:R1:W-:Y:S04]  /*36240*/  LDGSTS.E [R12+0x400], desc[UR8][R14.64], P0 ;  /* 0x004000000e0c7fae */ /* 0x0003e80008121848 */
[----:B------:R-:W2:Y:S04]  /*36250*/  LDL.LU R37, [R1+0x714] ;  /* 0x0007140001257983 */ /* 0x000ea80000300800 */
[----:B------:R-:W-:Y:S01]  /*36260*/  STL [R1+0x594], R44 ;  /* 0x0005942c01007387 */ /* 0x000fe20000100800 */
[----:B-1----:R-:W-:Y:S02]  /*36270*/  IMAD.MOV.U32 R14, RZ, RZ, R43 ;  /* 0x000000ffff0e7224 */ /* 0x002fe400078e002b */
[----:B------:R-:W-:-:S05]  /*36280*/  IMAD.MOV.U32 R15, RZ, RZ, R44 ;  /* 0x000000ffff0f7224 */ /* 0x000fca00078e002c */
[----:B------:R1:W-:Y:S01]  /*36290*/  LDGSTS.E [R12+0xc00], desc[UR8][R14.64], P0 ;  /* 0x00c000000e0c7fae */ /* 0x0003e20008121848 */
[----:B------:R-:W-:-:S04]  /*362a0*/  IADD3 R17, P1, R17, R0, RZ ;  /* 0x0000000011117210 */ /* 0x000fc80007f3e0ff */
[----:B-1----:R-:W-:Y:S01]  /*362b0*/  MOV R14, R17 ;  /* 0x00000011000e7202 */ /* 0x002fe20000000f00 */
[----:B------:R-:W-:Y:S01]  /*362c0*/  STL [R1+0x5d8], R17 ;  /* 0x0005d81101007387 */ /* 0x000fe20000100800 */
[----:B------:R-:W-:Y:S01]  /*362d0*/  IADD3 R32, P2, R32, R0, RZ ;  /* 0x0000000020207210 */ /* 0x000fe20007f5e0ff */
[----:B----4-:R-:W-:-:S04]  /*362e0*/  IMAD.X R35, R35, 0x1, R2, P1 ;  /* 0x0000000123237824 */ /* 0x010fc800008e0602 */
[----:B------:R-:W-:Y:S01]  /*362f0*/  IMAD.X R42, R42, 0x1, R2, P2 ;  /* 0x000000012a2a7824 */ /* 0x000fe200010e0602 */
[----:B------:R1:W-:Y:S01]  /*36300*/  STL [R1+0x5d4], R35 ;  /* 0x0005d42301007387 */ /* 0x0003e20000100800 */
[----:B------:R-:W-:-:S03]  /*36310*/  IMAD.MOV.U32 R15, RZ, RZ, R35 ;  /* 0x000000ffff0f7224 */ /* 0x000fc600078e0023 */
[----:B------:R-:W-:Y:S04]  /*36320*/  STL [R1+0x618], R32 ;  /* 0x0006182001007387 */ /* 0x000fe80000100800 */
[----:B------:R4:W-:Y:S04]  /*36330*/  LDGSTS.E [R12+0x1400], desc[UR8][R14.64], P0 ;  /* 0x014000000e0c7fae */ /* 0x0009e80008121848 */
[----:B-1----:R-:W2:Y:S04]  /*36340*/  LDL.LU R35, [R1+0x758] ;  /* 0x0007580001237983 */ /* 0x002ea80000300800 */
[----:B------:R1:W-:Y:S04]  /*36350*/  STL [R1+0x614], R42 ;  /* 0x0006142a01007387 */ /* 0x0003e80000100800 */
[----:B------:R-:W2:Y:S01]  /*36360*/  LDL.LU R17, [R1+0x798] ;  /* 0x0007980001117983 */ /* 0x000ea20000300800 */
[----:B----4-:R-:W-:-:S03]  /*36370*/  IMAD.MOV.U32 R15, RZ, RZ, R42 ;  /* 0x000000ffff0f7224 */ /* 0x010fc600078e002a */
[----:B-1----:R-:W4:Y:S01]  /*36380*/  LDL.LU R42, [R1+0x754] ;  /* 0x00075400012a7983 */ /* 0x002f220000300800 */
[----:B------:R-:W-:-:S03]  /*36390*/  IMAD.MOV.U32 R14, RZ, RZ, R32 ;  /* 0x000000ffff0e7224 */ /* 0x000fc600078e0020 */
[----:B------:R-:W4:Y:S04]  /*363a0*/  LDL.LU R32, [R1+0x794] ;  /* 0x0007940001207983 */ /* 0x000f280000300800 */
[----:B------:R1:W-:Y:S01]  /*363b0*/  LDGSTS.E [R12+0x1c00], desc[UR8][R14.64], P0 ;  /* 0x01c000000e0c7fae */ /* 0x0003e20008121848 */
[----:B------:R-:W-:-:S05]  /*363c0*/  IADD3 R16, P1, R16, R0, RZ ;  /* 0x0000000010107210 */ /* 0x000fca0007f3e0ff */
[----:B------:R-:W-:Y:S01]  /*363d0*/  STL [R1+0x658], R16 ;  /* 0x0006581001007387 */ /* 0x000fe20000100800 */
[----:B-1----:R-:W-:Y:S01]  /*363e0*/  IMAD.MOV.U32 R14, RZ, RZ, R16 ;  /* 0x000000ffff0e7224 */ /* 0x002fe200078e0010 */
[----:B---3--:R-:W-:Y:S01]  /*363f0*/  IADD3 R33, P2, R33, R0, RZ ;  /* 0x0000000021217210 */ /* 0x008fe20007f5e0ff */
[----:B------:R-:W-:-:S03]  /*36400*/  IMAD.X R39, R39, 0x1, R2, P1 ;  /* 0x0000000127277824 */ /* 0x000fc600008e0602 */
[----:B------:R-:W-:Y:S02]  /*36410*/  IADD3.X R41, R41, R2, RZ, P2, !PT ;  /* 0x0000000229297210 */ /* 0x000fe400017fe4ff */
[----:B------:R1:W-:Y:S01]  /*36420*/  STL [R1+0x654], R39 ;  /* 0x0006542701007387 */ /* 0x0003e20000100800 */
[----:B------:R-:W-:-:S03]  /*36430*/  IMAD.MOV.U32 R15, RZ, RZ, R39 ;  /* 0x000000ffff0f7224 */ /* 0x000fc600078e0027 */
        /* <DEDUP_REMOVED lines=9> */
[-C--:B-----5:R-:W-:Y:S02]  /*364d0*/  IADD3 R36, P1, R36, R0.reuse, RZ ;  /* 0x0000000024247210 */ /* 0x0a0fe40007f3e0ff */
[----:B------:R-:W-:Y:S01]  /*364e0*/  IADD3 R34, P2, R34, R0, RZ ;  /* 0x0000000022227210 */ /* 0x000fe20007f5e0ff */
[----:B------:R1:W-:Y:S01]  /*364f0*/  LDGSTS.E [R12+0x2c00], desc[UR8][R14.64], P0 ;  /* 0x02c000000e0c7fae */ /* 0x0003e20008121848 */
[----:B--2---:R-:W-:-:S03]  /*36500*/  IADD3.X R40, R40, R2, RZ, P1, !PT ;  /* 0x0000000228287210 */ /* 0x004fc60000ffe4ff */
[----:B------:R2:W-:Y:S04]  /*36510*/  STL [R1+0x6d8], R36 ;  /* 0x0006d82401007387 */ /* 0x0005e80000100800 */
[----:B------:R-:W-:Y:S01]  /*36520*/  STL [R1+0x6d4], R40 ;  /* 0x0006d42801007387 */ /* 0x000fe20000100800 */
[----:B------:R-:W-:Y:S02]  /*36530*/  IMAD.X R37, R37, 0x1, R2, P2 ;  /* 0x0000000125257824 */ /* 0x000fe400010e0602 */
[----:B-1----:R-:W-:Y:S01]  /*36540*/  IMAD.MOV.U32 R14, RZ, RZ, R36 ;  /* 0x000000ffff0e7224 */ /* 0x002fe200078e0024 */
[----:B------:R-:W-:Y:S01]  /*36550*/  STL [R1+0x718], R34 ;  /* 0x0007182201007387 */ /* 0x000fe20000100800 */
[----:B------:R-:W-:-:S03]  /*36560*/  IMAD.MOV.U32 R15, RZ, RZ, R40 ;  /* 0x000000ffff0f7224 */ /* 0x000fc600078e0028 */
[----:B--2---:R-:W2:Y:S04]  /*36570*/  LDL.LU R36, [R1+0x858] ;  /* 0x0008580001247983 */ /* 0x004ea80000300800 */
[----:B------:R1:W-:Y:S04]  /*36580*/  STL [R1+0x714], R37 ;  /* 0x0007142501007387 */ /* 0x0003e80000100800 */
[----:B------:R5:W-:Y:S04]  /*36590*/  LDGSTS.E [R12+0x3400], desc[UR8][R14.64], P0 ;  /* 0x034000000e0c7fae */ /* 0x000be80008121848 */
[----:B------:R-:W2:Y:S01]  /*365a0*/  LDL.LU R43, [R1+0x898] ;  /* 0x00089800012b7983 */ /* 0x000ea20000300800 */
[----:B-----5:R-:W-:-:S03]  /*365b0*/  MOV R15, R37 ;  /* 0x00000025000f7202 */ /* 0x020fc60000000f00 */
[----:B-1----:R-:W5:Y:S01]  /*365c0*/  LDL.LU R37, [R1+0x854] ;  /* 0x0008540001257983 */ /* 0x002f620000300800 */
[----:B------:R-:W-:-:S03]  /*365d0*/  IMAD.MOV.U32 R14, RZ, RZ, R34 ;  /* 0x000000ffff0e7224 */ /* 0x000fc600078e0022 */
[----:B------:R-:W5:Y:S04]  /*365e0*/  LDL.LU R44, [R1+0x894] ;  /* 0x00089400012c7983 */ /* 0x000f680000300800 */
[----:B------:R-:W5:Y:S04]  /*365f0*/  LDL.LU R34, [R1+0x8d8] ;  /* 0x0008d80001227983 */ /* 0x000f680000300800 */
[----:B------:R-:W5:Y:S04]  /*36600*/  LDL.LU R40, [R1+0x918] ;  /* 0x0009180001287983 */ /* 0x000f680000300800 */
[----:B------:R1:W-:Y:S01]  /*36610*/  LDGSTS.E [R12+0x3c00], desc[UR8][R14.64], P0 ;  /* 0x03c000000e0c7fae */ /* 0x0003e20008121848 */
[----:B------:R-:W-:-:S05]  /*36620*/  IADD3 R35, P1, R35, R0, RZ ;  /* 0x0000000023237210 */ /* 0x000fca0007f3e0ff */
[----:B------:R1:W-:Y:S01]  /*36630*/  STL [R1+0x758], R35 ;  /* 0x0007582301007387 */ /* 0x0003e20000100800 */
[----:B------:R-:W-:Y:S01]  /*36640*/  IADD3 R17, P2, R17, R0, RZ ;  /* 0x0000000011117210 */ /* 0x000fe20007f5e0ff */
[--C-:B----4-:R-:W-:Y:S02]  /*36650*/  IMAD.X R42, R42, 0x1, R2.reuse, P1 ;  /* 0x000000012a2a7824 */ /* 0x110fe400008e0602 */
[----:B-1----:R-:W-:Y:S02]  /*36660*/  IMAD.MOV.U32 R14, RZ, RZ, R35 ;  /* 0x000000ffff0e7224 */ /* 0x002fe400078e0023 */
[----:B------:R-:W-:Y:S01]  /*36670*/  IMAD.X R32, R32, 0x1, R2, P2 ;  /* 0x0000000120207824 */ /* 0x000fe200010e0602 */
[----:B------:R1:W-:Y:S04]  /*36680*/  STL [R1+0x754], R42 ;  /* 0x0007542a01007387 */ /* 0x0003e80000100800 */
[----:B------:R4:W-:Y:S04]  /*36690*/  STL [R1+0x798], R17 ;  /* 0x0007981101007387 */ /* 0x0009e80000100800 */
[----:B------:R-:W5:Y:S01]  /*366a0*/  LDL.LU R35, [R1+0x8d4] ;  /* 0x0008d40001237983 */ /* 0x000f620000300800 */
[----:B------:R-:W-:-:S03]  /*366b0*/  IMAD.MOV.U32 R15, RZ, RZ, R42 ;  /* 0x000000ffff0f7224 */ /* 0x000fc600078e002a */
[----:B------:R4:W-:Y:S04]  /*366c0*/  STL [R1+0x794], R32 ;  /* 0x0007942001007387 */ /* 0x0009e80000100800 */
[----:B-1----:R-:W5:Y:S04]  /*366d0*/  LDL.LU R42, [R1+0x914] ;  /* 0x00091400012a7983 */ /* 0x002f680000300800 */
[----:B------:R1:W-:Y:S02]  /*366e0*/  LDGSTS.E [R12+0x4400], desc[UR8][R14.64], P0 ;  /* 0x044000000e0c7fae */ /* 0x0003e40008121848 */
[----:B-1----:R-:W-:Y:S01]  /*366f0*/  MOV R14, R17 ;  /* 0x00000011000e7202 */ /* 0x002fe20000000f00 */
[----:B------:R-:W-:Y:S01]  /*36700*/  IMAD.MOV.U32 R15, RZ, RZ, R32 ;  /* 0x000000ffff0f7224 */ /* 0x000fe200078e0020 */
[----:B----4-:R-:W4:Y:S04]  /*36710*/  LDL.LU R17, [R1+0x958] ;  /* 0x0009580001117983 */ /* 0x010f280000300800 */
[----:B------:R-:W4:Y:S04]  /*36720*/  LDL.LU R32, [R1+0x998] ;  /* 0x0009980001207983 */ /* 0x000f280000300800 */
[----:B------:R1:W-:Y:S01]  /*36730*/  LDGSTS.E [R12+0x4c00], desc[UR8][R14.64], P0 ;  /* 0x04c000000e0c7fae */ /* 0x0003e20008121848 */
[----:B------:R-:W-:-:S05]  /*36740*/  IADD3 R39, P1, R39, R0, RZ ;  /* 0x0000000027277210 */ /* 0x000fca0007f3e0ff */
[----:B------:R1:W-:Y:S01]  /*36750*/  STL [R1+0x7d8], R39 ;  /* 0x0007d82701007387 */ /* 0x0003e20000100800 */
[----:B------:R-:W-:Y:S01]  /*36760*/  IADD3 R16, P2, R16, R0, RZ ;  /* 0x0000000010107210 */ /* 0x000fe20007f5e0ff */
[--C-:B---3--:R-:W-:Y:S02]  /*36770*/  IMAD.X R41, R41, 0x1, R2.reuse, P1 ;  /* 0x0000000129297824 */ /* 0x108fe400008e0602 */
[----:B-1----:R-:W-:Y:S02]  /*36780*/  IMAD.MOV.U32 R14, RZ, RZ, R39 ;  /* 0x000000ffff0e7224 */ /* 0x002fe400078e0027 */
[----:B------:R-:W-:Y:S01]  /*36790*/  IMAD.X R33, R33, 0x1, R2, P2 ;  /* 0x0000000121217824 */ /* 0x000fe200010e0602 */
[----:B------:R1:W-:Y:S04]  /*367a0*/  STL [R1+0x7d4], R41 ;  /* 0x0007d42901007387 */ /* 0x0003e80000100800 */
[----:B------:R-:W-:Y:S04]  /*367b0*/  STL [R1+0x818], R16 ;  /* 0x0008181001007387 */ /* 0x000fe80000100800 */
[----:B------:R-:W3:Y:S01]  /*367c0*/  LDL.LU R39, [R1+0x954] ;  /* 0x0009540001277983 */ /* 0x000ee20000300800 */
[----:B------:R-:W-:-:S03]  /*367d0*/  MOV R15, R41 ;  /* 0x00000029000f7202 */ /* 0x000fc60000000f00 */
[----:B------:R2:W-:Y:S04]  /*367e0*/  STL [R1+0x814], R33 ;  /* 0x0008142101007387 */ /* 0x0005e80000100800 */
[----:B-1----:R-:W3:Y:S01]  /*367f0*/  LDL.LU R41, [R1+0x994] ;  /* 0x0009940001297983 */ /* 0x002ee20000300800 */
[----:B--2---:R-:W-:-:S03]  /*36800*/  IADD3 R36, P1, R36, R0, RZ ;  /* 0x0000000024247210 */ /* 0x004fc60007f3e0ff */
[----:B------:R1:W-:Y:S01]  /*36810*/  LDGSTS.E [R12+0x5400], desc[UR8][R14.64], P0 ;  /* 0x054000000e0c7fae */ /* 0x0003e20008121848 */
[----:B------:R-:W-:Y:S01]  /*36820*/  IADD3 R43, P2, R43, R0, RZ ;  /* 0x000000002b2b7210 */ /* 0x000fe20007f5e0ff */
[----:B-1----:R-:W-:Y:S02]  /*36830*/  IMAD.MOV.U32 R14, RZ, RZ, R16 ;  /* 0x000000ffff0e7224 */ /* 0x002fe400078e0010 */
[----:B------:R-:W-:Y:S02]  /*36840*/  IMAD.MOV.U32 R15, RZ, RZ, R33 ;  /* 0x000000ffff0f7224 */ /* 0x000fe400078e0021 */
[----:B------:R-:W2:Y:S04]  /*36850*/  LDL.LU R33, [R1+0x9d8] ;  /* 0x0009d80001217983 */ /* 0x000ea80000300800 */
[----:B------:R-:W2:Y:S01]  /*36860*/  LDL.LU R16, [R1+0xa18] ;  /* 0x000a180001107983 */ /* 0x000ea20000300800 */
[----:B-----5:R-:W-:-:S03]  /*36870*/  IMAD.X R37, R37, 0x1, R2, P1 ;  /* 0x0000000125257824 */ /* 0x020fc600008e0602 */
[----:B------:R-:W-:Y:S01]  /*36880*/  STL [R1+0x858], R36 ;  /* 0x0008582401007387 */ /* 0x000fe20000100800 */
[----:B------:R-:W-:-:S03]  /*36890*/  IMAD.X R44, R44, 0x1, R2, P2 ;  /* 0x000000012c2c7824 */ /* 0x000fc600010e0602 */
[----:B------:R1:W-:Y:S01]  /*368a0*/  LDGSTS.E [R12+0x5c00], desc[UR8][R14.64], P0 ;  /* 0x05c000000e0c7fae */ /* 0x0003e20008121848 */
[----:B------:R-:W-:-:S03]  /*368b0*/  IADD3 R34, P1, R34, R0, RZ ;  /* 0x0000000022227210 */ /* 0x000fc60007f3e0ff */
[----:B------:R5:W-:Y:S04]  /*368c0*/  STL [R1+0x854], R37 ;  /* 0x0008542501007387 */ /* 0x000be80000100800 */
[----:B------:R-:W-:Y:S01]  /*368d0*/  STL [R1+0x898], R43 ;  /* 0x0008982b01007387 */ /* 0x000fe20000100800 */
[----:B-1----:R-:W-:Y:S01]  /*368e0*/  MOV R14, R36 ;  /* 0x00000024000e7202 */ /* 0x002fe20000000f00 */
[----:B------:R-:W-:Y:S02]  /*368f0*/  IMAD.MOV.U32 R15, RZ, RZ, R37 ;  /* 0x000000ffff0f7224 */ /* 0x000fe400078e0025 */
[----:B-----5:R-:W5:Y:S01]  /*36900*/  LDL.LU R37, [R1+0x9d4] ;  /* 0x0009d40001257983 */ /* 0x020f620000300800 */
[----:B------:R-:W-:-:S03]  /*36910*/  IADD3 R40, P2, R40, R0, RZ ;  /* 0x0000000028287210 */ /* 0x000fc60007f5e0ff */
[----:B------:R-:W-:Y:S04]  /*36920*/  STL [R1+0x894], R44 ;  /* 0x0008942c01007387 */ /* 0x000fe80000100800 */
[----:B------:R1:W-:Y:S04]  /*36930*/  LDGSTS.E [R12+0x6400], desc[UR8][R14.64], P0 ;  /* 0x064000000e0c7fae */ /* 0x0003e80008121848 */
[----:B------:R-:W5:Y:S01]  /*36940*/  LDL.LU R36, [R1+0xa14] ;  /* 0x000a140001247983 */ /* 0x000f620000300800 */
[----:B-1----:R-:W-:Y:S02]  /*36950*/  IMAD.MOV.U32 R14, RZ, RZ, R43 ;  /* 0x000000ffff0e7224 */ /* 0x002fe400078e002b */
[----:B------:R-:W-:Y:S01]  /*36960*/  IMAD.MOV.U32 R15, RZ, RZ, R44 ;  /* 0x000000ffff0f7224 */ /* 0x000fe200078e002c */
[----:B------:R-:W-:Y:S04]  /*36970*/  STL [R1+0x8d8], R34 ;  /* 0x0008d82201007387 */ /* 0x000fe80000100800 */
[----:B------:R1:W-:Y:S02]  /*36980*/  LDGSTS.E [R12+0x6c00], desc[UR8][R14.64], P0 ;  /* 0x06c000000e0c7fae */ /* 0x0003e40008121848 */
[----:B-1----:R-:W-:-:S02]  /*36990*/  IMAD.MOV.U32 R14, RZ, RZ, R34 ;  /* 0x000000ffff0e7224 */ /* 0x002fc400078e0022 */
[----:B------:R-:W-:-:S04]  /*369a0*/  IMAD.X R35, R35, 0x1, R2, P1 ;  /* 0x0000000123237824 */ /* 0x000fc800008e0602 */
[----:B------:R-:W-:Y:S01]  /*369b0*/  IMAD.MOV.U32 R15, RZ, RZ, R35 ;  /* 0x000000ffff0f7224 */ /* 0x000fe200078e0023 */
[----:B------:R1:W-:Y:S01]  /*369c0*/  STL [R1+0x8d4], R35 ;  /* 0x0008d42301007387 */ /* 0x0003e20000100800 */
[----:B------:R-:W-:-:S03]  /*369d0*/  IADD3.X R42, R42, R2, RZ, P2, !PT ;  /* 0x000000022a2a7210 */ /* 0x000fc600017fe4ff */
[----:B------:R-:W-:Y:S04]  /*369e0*/  STL [R1+0x918], R40 ;  /* 0x0009182801007387 */ /* 0x000fe80000100800 */
[----:B------:R4:W-:Y:S04]  /*369f0*/  LDGSTS.E [R12+0x7400], desc[UR8][R14.64], P0 ;  /* 0x074000000e0c7fae */ /* 0x0009e80008121848 */
[----:B-1----:R-:W5:Y:S04]  /*36a00*/  LDL.LU R35, [R1+0xa58] ;  /* 0x000a580001237983 */ /* 0x002f680000300800 */
[----:B------:R1:W-:Y:S04]  /*36a10*/  STL [R1+0x914], R42 ;  /* 0x0009142a01007387 */ /* 0x0003e80000100800 */
[----:B------:R-:W5:Y:S01]  /*36a20*/  LDL.LU R34, [R1+0xa98] ;  /* 0x000a980001227983 */ /* 0x000f620000300800 */
[----:B----4-:R-:W-:-:S03]  /*36a30*/  IMAD.MOV.U32 R15, RZ, RZ, R42 ;  /* 0x000000ffff0f7224 */ /* 0x010fc600078e002a */
[----:B-1----:R-:W4:Y:S01]  /*36a40*/  LDL.LU R42, [R1+0xa54] ;  /* 0x000a5400012a7983 */ /* 0x002f220000300800 */
[----:B------:R-:W-:-:S03]  /*36a50*/  IMAD.MOV.U32 R14, RZ, RZ, R40 ;  /* 0x000000ffff0e7224 */ /* 0x000fc600078e0028 */
[----:B------:R-:W4:Y:S01]  /*36a60*/  LDL.LU R40, [R1+0xa94] ;  /* 0x000a940001287983 */ /* 0x000f220000300800 */
[-C--:B------:R-:W-:Y:S02]  /*36a70*/  IADD3 R17, P1, R17, R0.reuse, RZ ;  /* 0x0000000011117210 */ /* 0x080fe40007f3e0ff */
[----:B------:R-:W-:Y:S01]  /*36a80*/  IADD3 R32, P2, R32, R0, RZ ;  /* 0x0000000020207210 */ /* 0x000fe20007f5e0ff */
[----:B------:R1:W-:Y:S04]  /*36a90*/  LDGSTS.E [R12+0x7c00], desc[UR8][R14.64], P0 ;  /* 0x07c000000e0c7fae */ /* 0x0003e80008121848 */
[----:B------:R-:W-:Y:S01]  /*36aa0*/  STL [R1+0x958], R17 ;  /* 0x0009581101007387 */ /* 0x000fe20000100800 */
[----:B-1----:R-:W-:Y:S01]  /*36ab0*/  IMAD.MOV.U32 R14, RZ, RZ, R17 ;  /* 0x000000ffff0e7224 */ /* 0x002fe200078e0011 */
[----:B---3--:R-:W-:-:S05]  /*36ac0*/  IADD3.X R39, R39, R2, RZ, P1, !PT ;  /* 0x0000000227277210 */ /* 0x008fca0000ffe4ff */
[----:B------:R1:W-:Y:S01]  /*36ad0*/  STL [R1+0x954], R39 ;  /* 0x0009542701007387 */ /* 0x0003e20000100800 */
[----:B------:R-:W-:Y:S02]  /*36ae0*/  IMAD.MOV.U32 R15, RZ, RZ, R39 ;  /* 0x000000ffff0f7224 */ /* 0x000fe400078e0027 */
[----:B------:R-:W-:Y:S01]  /*36af0*/  IMAD.X R41, R41, 0x1, R2, P2 ;  /* 0x0000000129297824 */ /* 0x000fe200010e0602 */
[----:B------:R-:W-:Y:S04]  /*36b00*/  STL [R1+0x998], R32 ;  /* 0x0009982001007387 */ /* 0x000fe80000100800 */
[----:B------:R3:W-:Y:S04]  /*36b10*/  LDGSTS.E [R12+0x8400], desc[UR8][R14.64], P0 ;  /* 0x084000000e0c7fae */ /* 0x0007e80008121848 */
[----:B-1----:R-:W4:Y:S04]  /*36b20*/  LDL.LU R39, [R1+0xad8] ;  /* 0x000ad80001277983 */ /* 0x002f280000300800 */
[----:B------:R1:W-:Y:S04]  /*36b30*/  STL [R1+0x994], R41 ;  /* 0x0009942901007387 */ /* 0x0003e80000100800 */
[----:B------:R-:W4:Y:S01]  /*36b40*/  LDL.LU R17, [R1+0xb18] ;  /* 0x000b180001117983 */ /* 0x000f220000300800 */
[----:B---3--:R-:W-:Y:S01]  /*36b50*/  MOV R15, R41 ;  /* 0x00000029000f7202 */ /* 0x008fe20000000f00 */
[----:B------:R-:W-:-:S02]  /*36b60*/  IMAD.MOV.U32 R14, RZ, RZ, R32 ;  /* 0x000000ffff0e7224 */ /* 0x000fc400078e0020 */
[----:B-1----:R-:W3:Y:S04]  /*36b70*/  LDL.LU R41, [R1+0xad4] ;  /* 0x000ad40001297983 */ /* 0x002ee80000300800 */
[----:B------:R-:W3:Y:S01]  /*36b80*/  LDL.LU R32, [R1+0xb14] ;  /* 0x000b140001207983 */ /* 0x000ee20000300800 */
[-C--:B--2---:R-:W-:Y:S02]  /*36b90*/  IADD3 R33, P1, R33, R0.reuse, RZ ;  /* 0x0000000021217210 */ /* 0x084fe40007f3e0ff */
[----:B------:R-:W-:Y:S01]  /*36ba0*/  IADD3 R16, P2, R16, R0, RZ ;  /* 0x0000000010107210 */ /* 0x000fe20007f5e0ff */
[----:B------:R1:W-:Y:S04]  /*36bb0*/  LDGSTS.E [R12+0x8c00], desc[UR8][R14.64], P0 ;  /* 0x08c000000e0c7fae */ /* 0x0003e80008121848 */
[----:B------:R2:W-:Y:S01]  /*36bc0*/  STL [R1+0x9d8], R33 ;  /* 0x0009d82101007387 */ /* 0x0005e20000100800 */
[----:B-1----:R-:W-:-:S02]  /*36bd0*/  IMAD.MOV.U32 R14, RZ, RZ, R33 ;  /* 0x000000ffff0e7224 */ /* 0x002fc400078e0021 */
[----:B-----5:R-:W-:-:S04]  /*36be0*/  IMAD.X R37, R37, 0x1, R2, P1 ;  /* 0x0000000125257824 */ /* 0x020fc800008e0602 */
[----:B------:R-:W-:Y:S01]  /*36bf0*/  IMAD.MOV.U32 R15, RZ, RZ, R37 ;  /* 0x000000ffff0f7224 */ /* 0x000fe200078e0025 */
[----:B------:R-:W-:Y:S04]  /*36c00*/  STL [R1+0x9d4], R37 ;  /* 0x0009d42501007387 */ /* 0x000fe80000100800 */
[----:B------:R-:W-:Y:S01]  /*36c10*/  STL [R1+0xa18], R16 ;  /* 0x000a181001007387 */ /* 0x000fe20000100800 */
[----:B------:R-:W-:-:S03]  /*36c20*/  IMAD.X R36, R36, 0x1, R2, P2 ;  /* 0x0000000124247824 */ /* 0x000fc600010e0602 */
[----:B--2---:R-:W2:Y:S04]  /*36c30*/  LDL.LU R33, [R1+0xb58] ;  /* 0x000b580001217983 */ /* 0x004ea80000300800 */
[----:B------:R1:W-:Y:S04]  /*36c40*/  STL [R1+0xa14], R36 ;  /* 0x000a142401007387 */ /* 0x0003e80000100800 */
[----:B------:R5:W-:Y:S04]  /*36c50*/  LDGSTS.E [R12+0x9400], desc[UR8][R14.64], P0 ;  /* 0x094000000e0c7fae */ /* 0x000be80008121848 */
[----:B------:R-:W2:Y:S01]  /*36c60*/  LDL.LU R43, [R1+0xb98] ;  /* 0x000b9800012b7983 */ /* 0x000ea20000300800 */
[----:B-----5:R-:W-:-:S03]  /*36c70*/  IMAD.MOV.U32 R15, RZ, RZ, R36 ;  /* 0x000000ffff0f7224 */ /* 0x020fc600078e0024 */
[----:B-1----:R-:W5:Y:S01]  /*36c80*/  LDL.LU R36, [R1+0xb54] ;  /* 0x000b540001247983 */ /* 0x002f620000300800 */
[----:B------:R-:W-:-:S03]  /*36c90*/  MOV R14, R16 ;  /* 0x00000010000e7202 */ /* 0x000fc60000000f00 */
[----:B------:R-:W5:Y:S04]  /*36ca0*/  LDL.LU R44, [R1+0xb94] ;  /* 0x000b9400012c7983 */ /* 0x000f680000300800 */
[----:B------:R-:W5:Y:S04]  /*36cb0*/  LDL.LU R37, [R1+0xbd8] ;  /* 0x000bd80001257983 */ /* 0x000f680000300800 */
[----:B------:R-:W5:Y:S04]  /*36cc0*/  LDL.LU R16, [R1+0xc18] ;  /* 0x000c180001107983 */ /* 0x000f680000300800 */
[----:B------:R1:W-:Y:S01]  /*36cd0*/  LDGSTS.E [R12+0x9c00], desc[UR8][R14.64], P0 ;  /* 0x09c000000e0c7fae */ /* 0x0003e20008121848 */
[----:B------:R-:W-:-:S05]  /*36ce0*/  IADD3 R35, P1, R35, R0, RZ ;  /* 0x0000000023237210 */ /* 0x000fca0007f3e0ff */
[----:B------:R-:W-:Y:S01]  /*36cf0*/  STL [R1+0xa58], R35 ;  /* 0x000a582301007387 */ /* 0x000fe20000100800 */
[----:B------:R-:W-:Y:S01]  /*36d00*/  IADD3 R34, P2, R34, R0, RZ ;  /* 0x0000000022227210 */ /* 0x000fe20007f5e0ff */
[----:B----4-:R-:W-:-:S04]  /*36d10*/  IMAD.X R42, R42, 0x1, R2, P1 ;  /* 0x000000012a2a7824 */ /* 0x010fc800008e0602 */
[----:B------:R-:W-:Y:S01]  /*36d20*/  IMAD.X R40, R40, 0x1, R2, P2 ;  /* 0x0000000128287824 */ /* 0x000fe200010e0602 */
[----:B------:R4:W-:Y:S01]  /*36d30*/  STL [R1+0xa54], R42 ;  /* 0x000a542a01007387 */ /* 0x0009e20000100800 */
[----:B-1----:R-:W-:-:S03]  /*36d40*/  MOV R15, R42 ;  /* 0x0000002a000f7202 */ /* 0x002fc60000000f00 */
[----:B------:R-:W-:Y:S01]  /*36d50*/  STL [R1+0xa98], R34 ;  /* 0x000a982201007387 */ /* 0x000fe20000100800 */
[----:B------:R-:W-:-:S03]  /*36d60*/  IMAD.MOV.U32 R14, RZ, RZ, R35 ;  /* 0x000000ffff0e7224 */ /* 0x000fc600078e0023 */
[----:B----4-:R-:W4:Y:S04]  /*36d70*/  LDL.LU R42, [R1+0xbd4] ;  /* 0x000bd400012a7983 */ /* 0x010f280000300800 */
[----:B------:R1:W-:Y:S04]  /*36d80*/  STL [R1+0xa94], R40 ;  /* 0x000a942801007387 */ /* 0x0003e80000100800 */
[----:B------:R-:W4:Y:S04]  /*36d90*/  LDL.LU R35, [R1+0xc14] ;  /* 0x000c140001237983 */ /* 0x000f280000300800 */
[----:B------:R1:W-:Y:S02]  /*36da0*/  LDGSTS.E [R12+0xa400], desc[UR8][R14.64], P0 ;  /* 0x0a4000000e0c7fae */ /* 0x0003e40008121848 */
[----:B-1----:R-:W-:-:S02]  /*36db0*/  IMAD.MOV.U32 R14, RZ, RZ, R34 ;  /* 0x000000ffff0e7224 */ /* 0x002fc400078e0022 */
[----:B------:R-:W-:Y:S02]  /*36dc0*/  IMAD.MOV.U32 R15, RZ, RZ, R40 ;  /* 0x000000ffff0f7224 */ /* 0x000fe400078e0028 */
[----:B------:R-:W4:Y:S04]  /*36dd0*/  LDL.LU R40, [R1+0xc58] ;  /* 0x000c580001287983 */ /* 0x000f280000300800 */
[----:B------:R-:W4:Y:S04]  /*36de0*/  LDL.LU R34, [R1+0xc98] ;  /* 0x000c980001227983 */ /* 0x000f280000300800 */
[----:B------:R1:W-:Y:S01]  /*36df0*/  LDGSTS.E [R12+0xac00], desc[UR8][R14.64], P0 ;  /* 0x0ac000000e0c7fae */ /* 0x0003e20008121848 */
[----:B------:R-:W-:-:S02]  /*36e00*/  IADD3 R39, P1, R39, R0, RZ ;  /* 0x0000000027277210 */ /* 0x000fc40007f3e0ff */
[----:B------:R-:W-:-:S03]  /*36e10*/  IADD3 R17, P2, R17, R0, RZ ;  /* 0x0000000011117210 */ /* 0x000fc60007f5e0ff */
[----:B------:R-:W-:Y:S01]  /*36e20*/  STL [R1+0xad8], R39 ;  /* 0x000ad82701007387 */ /* 0x000fe20000100800 */
[--C-:B---3--:R-:W-:Y:S02]  /*36e30*/  IMAD.X R41, R41, 0x1, R2.reuse, P1 ;  /* 0x0000000129297824 */ /* 0x108fe400008e0602 */
[----:B------:R-:W-:-:S03]  /*36e40*/  IMAD.X R32, R32, 0x1, R2, P2 ;  /* 0x0000000120207824 */ /* 0x000fc600010e0602 */
[----:B------:R3:W-:Y:S01]  /*36e50*/  STL [R1+0xad4], R41 ;  /* 0x000ad42901007387 */ /* 0x0007e20000100800 */
[----:B-1----:R-:W-:-:S03]  /*36e60*/  IMAD.MOV.U32 R15, RZ, RZ, R41 ;  /* 0x000000ffff0f7224 */ /* 0x002fc600078e0029 */
[----:B------:R-:W-:Y:S01]  /*36e70*/  STL [R1+0xb18], R17 ;  /* 0x000b181101007387 */ /* 0x000fe20000100800 */
[----:B------:R-:W-:-:S03]  /*36e80*/  MOV R14, R39 ;  /* 0x00000027000e7202 */ /* 0x000fc60000000f00 */
[----:B---3--:R-:W3:Y:S04]  /*36e90*/  LDL.LU R41, [R1+0xc54] ;  /* 0x000c540001297983 */ /* 0x008ee80000300800 */
[----:B------:R1:W-:Y:S04]  /*36ea0*/  STL [R1+0xb14], R32 ;  /* 0x000b142001007387 */ /* 0x0003e80000100800 */
[----:B------:R-:W3:Y:S04]  /*36eb0*/  LDL.LU R39, [R1+0xc94] ;  /* 0x000c940001277983 */ /* 0x000ee80000300800 */
        /* <DEDUP_REMOVED lines=9> */
[----:B-----5:R-:W-:Y:S01]  /*36f50*/  IMAD.X R36, R36, 0x1, R2, P1 ;  /* 0x0000000124247824 */ /* 0x020fe200008e0602 */
[----:B------:R-:W-:-:S04]  /*36f60*/  IADD3.X R44, R44, R2, RZ, P2, !PT ;  /* 0x000000022c2c7210 */ /* 0x000fc800017fe4ff */
[----:B------:R5:W-:Y:S01]  /*36f70*/  STL [R1+0xb54], R36 ;  /* 0x000b542401007387 */ /* 0x000be20000100800 */
[----:B-1----:R-:W-:Y:S02]  /*36f80*/  IMAD.MOV.U32 R14, RZ, RZ, R33 ;  /* 0x000000ffff0e7224 */ /* 0x002fe400078e0021 */
[----:B------:R-:W-:Y:S01]  /*36f90*/  IMAD.MOV.U32 R15, RZ, RZ, R36 ;  /* 0x000000ffff0f7224 */ /* 0x000fe200078e0024 */
[----:B------:R-:W-:Y:S01]  /*36fa0*/  STL [R1+0xb98], R43 ;  /* 0x000b982b01007387 */ /* 0x000fe20000100800 */
[----:B------:R-:W-:-:S03]  /*36fb0*/  IADD3 R37, P1, R37, R0, RZ ;  /* 0x0000000025257210 */ /* 0x000fc60007f3e0ff */
[----:B------:R1:W-:Y:S04]  /*36fc0*/  LDGSTS.E [R12+0xc400], desc[UR8][R14.64], P0 ;  /* 0x0c4000000e0c7fae */ /* 0x0003e80008121848 */
[----:B-----5:R-:W5:Y:S01]  /*36fd0*/  LDL.LU R36, [R1+0xcd4] ;  /* 0x000cd40001247983 */ /* 0x020f620000300800 */
[----:B------:R-:W-:-:S03]  /*36fe0*/  IADD3 R16, P2, R16, R0, RZ ;  /* 0x0000000010107210 */ /* 0x000fc60007f5e0ff */
[----:B------:R-:W-:Y:S04]  /*36ff0*/  STL [R1+0xb94], R44 ;  /* 0x000b942c01007387 */ /* 0x000fe80000100800 */
[----:B------:R-:W5:Y:S01]  /*37000*/  LDL.LU R33, [R1+0xd14] ;  /* 0x000d140001217983 */ /* 0x000f620000300800 */
[----:B-1----:R-:W-:Y:S02]  /*37010*/  IMAD.MOV.U32 R14, RZ, RZ, R43 ;  /* 0x000000ffff0e7224 */ /* 0x002fe400078e002b */
[----:B------:R-:W-:Y:S01]  /*37020*/  IMAD.MOV.U32 R15, RZ, RZ, R44 ;  /* 0x000000ffff0f7224 */ /* 0x000fe200078e002c */
[----:B------:R-:W-:Y:S04]  /*37030*/  STL [R1+0xbd8], R37 ;  /* 0x000bd82501007387 */ /* 0x000fe80000100800 */
[----:B------:R1:W-:Y:S02]  /*37040*/  LDGSTS.E [R12+0xcc00], desc[UR8][R14.64], P0 ;  /* 0x0cc000000e0c7fae */ /* 0x0003e40008121848 */
[----:B-1----:R-:W-:Y:S01]  /*37050*/  IMAD.MOV.U32 R14, RZ, RZ, R37 ;  /* 0x000000ffff0e7224 */ /* 0x002fe200078e0025 */
[----:B----4-:R-:W-:-:S05]  /*37060*/  IADD3.X R42, R42, R2, RZ, P1, !PT ;  /* 0x000000022a2a7210 */ /* 0x010fca0000ffe4ff */
[----:B------:R-:W-:Y:S02]  /*37070*/  IMAD.MOV.U32 R15, RZ, RZ, R42 ;  /* 0x000000ffff0f7224 */ /* 0x000fe400078e002a */
[----:B------:R-:W-:Y:S01]  /*37080*/  IMAD.X R35, R35, 0x1, R2, P2 ;  /* 0x0000000123237824 */ /* 0x000fe200010e0602 */
[----:B------:R1:W-:Y:S04]  /*37090*/  STL [R1+0xbd4], R42 ;  /* 0x000bd42a01007387 */ /* 0x0003e80000100800 */
[----:B------:R-:W-:Y:S04]  /*370a0*/  STL [R1+0xc18], R16 ;  /* 0x000c181001007387 */ /* 0x000fe80000100800 */
[----:B------:R4:W-:Y:S04]  /*370b0*/  LDGSTS.E [R12+0xd400], desc[UR8][R14.64], P0 ;  /* 0x0d4000000e0c7fae */ /* 0x0009e80008121848 */
[----:B------:R4:W-:Y:S04]  /*370c0*/  STL [R1+0xc14], R35 ;  /* 0x000c142301007387 */ /* 0x0009e80000100800 */
[----:B-1----:R-:W5:Y:S01]  /*370d0*/  LDL.LU R42, [R1+0x55c] ;  /* 0x00055c00012a7983 */ /* 0x002f620000300800 */
[----:B----4-:R-:W-:-:S03]  /*370e0*/  MOV R15, R35 ;  /* 0x00000023000f7202 */ /* 0x010fc60000000f00 */
[----:B------:R-:W4:Y:S01]  /*370f0*/  LDL.LU R35, [R1+0x560] ;  /* 0x0005600001237983 */ /* 0x000f220000300800 */
[----:B------:R-:W-:-:S03]  /*37100*/  IMAD.MOV.U32 R14, RZ, RZ, R16 ;  /* 0x000000ffff0e7224 */ /* 0x000fc600078e0010 */
[----:B------:R-:W4:Y:S01]  /*37110*/  LDL.LU R37, [R1+0x59c] ;  /* 0x00059c0001257983 */ /* 0x000f220000300800 */
[----:B------:R-:W-:-:S03]  /*37120*/  IADD3 R40, P1, R40, R0, RZ ;  /* 0x0000000028287210 */ /* 0x000fc60007f3e0ff */
[----:B------:R-:W4:Y:S01]  /*37130*/  LDL.LU R16, [R1+0x5a0] ;  /* 0x0005a00001107983 */ /* 0x000f220000300800 */
[----:B------:R-:W-:-:S03]  /*37140*/  IADD3 R34, P2, R34, R0, RZ ;  /* 0x0000000022227210 */ /* 0x000fc60007f5e0ff */
[----:B------:R1:W-:Y:S04]  /*37150*/  LDGSTS.E [R12+0xdc00], desc[UR8][R14.64], P0 ;  /* 0x0dc000000e0c7fae */ /* 0x0003e80008121848 */
[----:B------:R-:W-:Y:S01]  /*37160*/  STL [R1+0xc58], R40 ;  /* 0x000c582801007387 */ /* 0x000fe20000100800 */
[----:B-1----:R-:W-:Y:S02]  /*37170*/  IMAD.MOV.U32 R14, RZ, RZ, R40 ;  /* 0x000000ffff0e7224 */ /* 0x002fe400078e0028 */
[----:B---3--:R-:W-:-:S04]  /*37180*/  IMAD.X R41, R41, 0x1, R2, P1 ;  /* 0x0000000129297824 */ /* 0x008fc800008e0602 */
[----:B------:R-:W-:Y:S01]  /*37190*/  IMAD.MOV.U32 R15, RZ, RZ, R41 ;  /* 0x000000ffff0f7224 */ /* 0x000fe200078e0029 */
[----:B------:R1:W-:Y:S01]  /*371a0*/  STL [R1+0xc54], R41 ;  /* 0x000c542901007387 */ /* 0x0003e20000100800 */
[----:B------:R-:W-:-:S03]  /*371b0*/  IMAD.X R39, R39, 0x1, R2, P2 ;  /* 0x0000000127277824 */ /* 0x000fc600010e0602 */
[----:B------:R3:W-:Y:S04]  /*371c0*/  STL [R1+0xc98], R34 ;  /* 0x000c982201007387 */ /* 0x0007e80000100800 */
[----:B------:R3:W-:Y:S04]  /*371d0*/  LDGSTS.E [R12+0xe400], desc[UR8][R14.64], P0 ;  /* 0x0e4000000e0c7fae */ /* 0x0007e80008121848 */
[----:B------:R-:W-:Y:S04]  /*371e0*/  STL [R1+0xc94], R39 ;  /* 0x000c942701007387 */ /* 0x000fe80000100800 */
[----:B-1----:R-:W4:Y:S01]  /*371f0*/  LDL.LU R41, [R1+0x5dc] ;  /* 0x0005dc0001297983 */ /* 0x002f220000300800 */
[----:B---3--:R-:W-:-:S03]  /*37200*/  MOV R14, R34 ;  /* 0x00000022000e7202 */ /* 0x008fc60000000f00 */
[----:B------:R-:W3:Y:S04]  /*37210*/  LDL.LU R34, [R1+0x5e0] ;  /* 0x0005e00001227983 */ /* 0x000ee80000300800 */
[----:B------:R-:W3:Y:S04]  /*37220*/  LDL.LU R44, [R1+0x61c] ;  /* 0x00061c00012c7983 */ /* 0x000ee80000300800 */
[----:B------:R-:W3:Y:S01]  /*37230*/  LDL.LU R43, [R1+0x620] ;  /* 0x00062000012b7983 */ /* 0x000ee20000300800 */
[-C--:B--2---:R-:W-:Y:S01]  /*37240*/  IADD3 R32, P1, R32, R0.reuse, RZ ;  /* 0x0000000020207210 */ /* 0x084fe20007f3e0ff */
[----:B------:R-:W-:Y:S01]  /*37250*/  IMAD.MOV.U32 R15, RZ, RZ, R39 ;  /* 0x000000ffff0f7224 */ /* 0x000fe200078e0027 */
[----:B------:R-:W-:-:S03]  /*37260*/  IADD3 R17, P2, R17, R0, RZ ;  /* 0x0000000011117210 */ /* 0x000fc60007f5e0ff */
[----:B------:R1:W-:Y:S04]  /*37270*/  STL [R1+0xcd8], R32 ;  /* 0x000cd82001007387 */ /* 0x0003e80000100800 */
[----:B------:R2:W-:Y:S02]  /*37280*/  LDGSTS.E [R12+0xec00], desc[UR8][R14.64], P0 ;  /* 0x0ec000000e0c7fae */ /* 0x0005e40008121848 */
[----:B--2---:R-:W-:Y:S02]  /*37290*/  IMAD.MOV.U32 R14, RZ, RZ, R32 ;  /* 0x000000ffff0e7224 */ /* 0x004fe400078e0020 */
[----:B-----5:R-:W-:-:S05]  /*372a0*/  IMAD.X R36, R36, 0x1, R2, P1 ;  /* 0x0000000124247824 */ /* 0x020fca00008e0602 */
[----:B------:R2:W-:Y:S01]  /*372b0*/  STL [R1+0xcd4], R36 ;  /* 0x000cd42401007387 */ /* 0x0005e20000100800 */
[----:B------:R-:W-:Y:S01]  /*372c0*/  MOV R15, R36 ;  /* 0x00000024000f7202 */ /* 0x000fe20000000f00 */
[----:B------:R-:W-:Y:S02]  /*372d0*/  IMAD.X R33, R33, 0x1, R2, P2 ;  /* 0x0000000121217824 */ /* 0x000fe400010e0602 */
[----:B------:R-:W-:Y:S04]  /*372e0*/  STL [R1+0xd18], R17 ;  /* 0x000d181101007387 */ /* 0x000fe80000100800 */
[----:B-1----:R-:W5:Y:S04]  /*372f0*/  LDL.LU R32, [R1+0x660] ;  /* 0x0006600001207983 */ /* 0x002f680000300800 */
[----:B------:R1:W-:Y:S04]  /*37300*/  STL [R1+0xd14], R33 ;  /* 0x000d142101007387 */ /* 0x0003e80000100800 */
[----:B------:R1:W-:Y:S04]  /*37310*/  LDGSTS.E [R12+0xf400], desc[UR8][R14.64], P0 ;  /* 0x0f4000000e0c7fae */ /* 0x0003e80008121848 */
[----:B--2---:R-:W2:Y:S01]  /*37320*/  LDL.LU R36, [R1+0x6a0] ;  /* 0x0006a00001247983 */ /* 0x004ea20000300800 */
[----:B-1----:R-:W-:-:S03]  /*37330*/  IMAD.MOV.U32 R15, RZ, RZ, R33 ;  /* 0x000000ffff0f7224 */ /* 0x002fc600078e0021 */
[----:B------:R-:W2:Y:S04]  /*37340*/  LDL.LU R33, [R1+0x65c] ;  /* 0x00065c0001217983 */ /* 0x000ea80000300800 */
[----:B------:R-:W2:Y:S01]  /*37350*/  LDL.LU R39, [R1+0x69c] ;  /* 0x00069c0001277983 */ /* 0x000ea20000300800 */
[----:B------:R-:W-:-:S03]  /*37360*/  IMAD.MOV.U32 R14, RZ, RZ, R17 ;  /* 0x000000ffff0e7224 */ /* 0x000fc600078e0011 */
[----:B------:R-:W2:Y:S04]  /*37370*/  LDL.LU R17, [R1+0x6e0] ;  /* 0x0006e00001117983 */ /* 0x000ea80000300800 */
[----:B------:R-:W2:Y:S04]  /*37380*/  LDL.LU R40, [R1+0x720] ;  /* 0x0007200001287983 */ /* 0x000ea80000300800 */
[----:B------:R1:W-:Y:S01]  /*37390*/  LDGSTS.E [R12+0xfc00], desc[UR8][R14.64], P0 ;  /* 0x0fc000000e0c7fae */ /* 0x0003e20008121848 */
[----:B----4-:R-:W-:-:S05]  /*373a0*/  IADD3 R35, P1, R35, R0, RZ ;  /* 0x0000000023237210 */ /* 0x010fca0007f3e0ff */
[----:B------:R-:W-:Y:S01]  /*373b0*/  IMAD.X R42, R42, 0x1, R2, P1 ;  /* 0x000000012a2a7824 */ /* 0x000fe200008e0602 */
[----:B------:R-:W-:Y:S01]  /*373c0*/  IADD3 R16, P2, R16, R0, RZ ;  /* 0x0000000010107210 */ /* 0x000fe20007f5e0ff */
[----:B------:R4:W-:Y:S01]  /*373d0*/  STL [R1+0x560], R35 ;  /* 0x0005602301007387 */ /* 0x0009e20000100800 */
[----:B-1----:R-:W-:Y:S02]  /*373e0*/  IMAD.MOV.U32 R14, RZ, RZ, R35 ;  /* 0x000000ffff0e7224 */ /* 0x002fe400078e0023 */
[----:B------:R-:W-:Y:S01]  /*373f0*/  IADD3.X R37, R37, R2, RZ, P2, !PT ;  /* 0x0000000225257210 */ /* 0x000fe200017fe4ff */
[----:B------:R1:W-:Y:S04]  /*37400*/  STL [R1+0x55c], R42 ;  /* 0x00055c2a01007387 */ /* 0x0003e80000100800 */
[----:B------:R-:W-:Y:S04]  /*37410*/  STL [R1+0x5a0], R16 ;  /* 0x0005a01001007387 */ /* 0x000fe80000100800 */
[----:B----4-:R-:W4:Y:S01]  /*37420*/  LDL.LU R35, [R1+0x6dc] ;  /* 0x0006dc0001237983 */ /* 0x010f220000300800 */
[----:B------:R-:W-:Y:S01]  /*37430*/  IMAD.MOV.U32 R15, RZ, RZ, R42 ;  /* 0x000000ffff0f7224 */ /* 0x000fe200078e002a */
[----:B------:R-:W-:-:S02]  /*37440*/  LOP3.LUT R12, R13, 0x50, RZ, 0x3c, !PT ;  /* 0x000000500d0c7812 */ /* 0x000fc400078e3cff */
[----:B------:R1:W-:Y:S04]  /*37450*/  STL [R1+0x59c], R37 ;  /* 0x00059c2501007387 */ /* 0x0003e80000100800 */
[----:B-1----:R-:W4:Y:S01]  /*37460*/  LDL.LU R42, [R1+0x71c] ;  /* 0x00071c00012a7983 */ /* 0x002f220000300800 */
[----:B------:R-:W-:-:S05]  /*37470*/  VIADD R12, R12, UR7 ;  /* 0x000000070c0c7c36 */ /* 0x000fca0008000000 */
[----:B------:R1:W-:Y:S02]  /*37480*/  LDGSTS.E [R12+0x500], desc[UR8][R14.64], P0 ;  /* 0x005000000e0c7fae */ /* 0x0003e40008121848 */
[----:B-1----:R-:W-:Y:S02]  /*37490*/  IMAD.MOV.U32 R14, RZ, RZ, R16 ;  /* 0x000000ffff0e7224 */ /* 0x002fe400078e0010 */
[----:B------:R-:W-:Y:S02]  /*374a0*/  IMAD.MOV.U32 R15, RZ, RZ, R37 ;  /* 0x000000ffff0f7224 */ /* 0x000fe400078e0025 */
[----:B------:R-:W4:Y:S04]  /*374b0*/  LDL.LU R37, [R1+0x760] ;  /* 0x0007600001257983 */ /* 0x000f280000300800 */
[----:B------:R-:W4:Y:S04]  /*374c0*/  LDL.LU R16, [R1+0x7a0] ;  /* 0x0007a00001107983 */ /* 0x000f280000300800 */
[----:B------:R1:W-:Y:S01]  /*374d0*/  LDGSTS.E [R12+0xd00], desc[UR8][R14.64], P0 ;  /* 0x00d000000e0c7fae */ /* 0x0003e20008121848 */
[----:B---3--:R-:W-:-:S04]  /*374e0*/  IADD3 R34, P1, R34, R0, RZ ;  /* 0x0000000022227210 */ /* 0x008fc80007f3e0ff */
[----:B------:R-:W-:Y:S01]  /*374f0*/  IADD3.X R41, R41, R2, RZ, P1, !PT ;  /* 0x0000000229297210 */ /* 0x000fe20000ffe4ff */
[----:B------:R-:W-:Y:S01]  /*37500*/  STL [R1+0x5e0], R34 ;  /* 0x0005e02201007387 */ /* 0x000fe20000100800 */
[----:B------:R-:W-:-:S03]  /*37510*/  IADD3 R43, P2, R43, R0, RZ ;  /* 0x000000002b2b7210 */ /* 0x000fc60007f5e0ff */
[----:B------:R3:W-:Y:S01]  /*37520*/  STL [R1+0x5dc], R41 ;  /* 0x0005dc2901007387 */ /* 0x0007e20000100800 */
[----:B-1----:R-:W-:Y:S02]  /*37530*/  IMAD.MOV.U32 R15, RZ, RZ, R41 ;  /* 0x000000ffff0f7224 */ /* 0x002fe400078e0029 */
[----:B------:R-:W-:Y:S01]  /*37540*/  IMAD.X R44, R44, 0x1, R2, P2 ;  /* 0x000000012c2c7824 */ /* 0x000fe200010e0602 */
[----:B------:R-:W-:Y:S01]  /*37550*/  STL [R1+0x620], R43 ;  /* 0x0006202b01007387 */ /* 0x000fe20000100800 */
[----:B------:R-:W-:-:S03]  /*37560*/  IMAD.MOV.U32 R14, RZ, RZ, R34 ;  /* 0x000000ffff0e7224 */ /* 0x000fc600078e0022 */
[----:B---3--:R-:W3:Y:S04]  /*37570*/  LDL.LU R41, [R1+0x75c] ;  /* 0x00075c0001297983 */ /* 0x008ee80000300800 */
[----:B------:R-:W-:Y:S04]  /*37580*/  STL [R1+0x61c], R44 ;  /* 0x00061c2c01007387 */ /* 0x000fe80000100800 */
[----:B------:R-:W3:Y:S04]  /*37590*/  LDL.LU R34, [R1+0x79c] ;  /* 0x00079c0001227983 */ /* 0x000ee80000300800 */
[----:B------:R1:W-:Y:S02]  /*375a0*/  LDGSTS.E [R12+0x1500], desc[UR8][R14.64], P0 ;  /* 0x015000000e0c7fae */ /* 0x0003e40008121848 */
[----:B-1----:R-:W-:Y:S01]  /*375b0*/  IMAD.MOV.U32 R14, RZ, RZ, R43 ;  /* 0x000000ffff0e7224 */ /* 0x002fe200078e002b */
[----:B------:R-:W-:-:S02]  /*375c0*/  MOV R15, R44 ;  /* 0x0000002c000f7202 */ /* 0x000fc40000000f00 */
[----:B-----5:R-:W-:-:S03]  /*375d0*/  IADD3 R32, P1, R32, R0, RZ ;  /* 0x0000000020207210 */ /* 0x020fc60007f3e0ff */
[----:B------:R1:W-:Y:S04]  /*375e0*/  LDGSTS.E [R12+0x1d00], desc[UR8][R14.64], P0 ;  /* 0x01d000000e0c7fae */ /* 0x0003e80008121848 */
[----:B------:R5:W-:Y:S01]  /*375f0*/  STL [R1+0x660], R32 ;  /* 0x0006602001007387 */ /* 0x000be20000100800 */
[----:B--2---:R-:W-:Y:S01]  /*37600*/  IADD3 R36, P2, R36, R0, RZ ;  /* 0x0000000024247210 */ /* 0x004fe20007f5e0ff */
[----:B-1----:R-:W-:Y:S02]  /*37610*/  IMAD.MOV.U32 R14, RZ, RZ, R32 ;  /* 0x000000ffff0e7224 */ /* 0x002fe400078e0020 */
[--C-:B------:R-:W-:Y:S02]  /*37620*/  IMAD.X R33, R33, 0x1, R2.reuse, P1 ;  /* 0x0000000121217824 */ /* 0x100fe400008e0602 */
[----:B------:R-:W-:-:S03]  /*37630*/  IMAD.X R39, R39, 0x1, R2, P2 ;  /* 0x0000000127277824 */ /* 0x000fc600010e0602 */
[----:B------:R1:W-:Y:S01]  /*37640*/  STL [R1+0x65c], R33 ;  /* 0x00065c2101007387 */ /* 0x0003e20000100800 */
[----:B------:R-:W-:-:S03]  /*37650*/  IMAD.MOV.U32 R15, RZ, RZ, R33 ;  /* 0x000000ffff0f7224 */ /* 0x000fc600078e0021 */
[----:B------:R-:W-:Y:S04]  /*37660*/  STL [R1+0x6a0], R36 ;  /* 0x0006a02401007387 */ /* 0x000fe80000100800 */
[----:B-----5:R-:W2:Y:S01]  /*37670*/  LDL.LU R32, [R1+0x7e0] ;  /* 0x0007e00001207983 */ /* 0x020ea20000300800 */
[----:B------:R-:W-:-:S03]  /*37680*/  IADD3 R17, P1, R17, R0, RZ ;  /* 0x0000000011117210 */ /* 0x000fc60007f3e0ff */
[----:B------:R5:W-:Y:S04]  /*37690*/  STL [R1+0x69c], R39 ;  /* 0x00069c2701007387 */ /* 0x000be80000100800 */
[----:B------:R5:W-:Y:S04]  /*376a0*/  LDGSTS.E [R12+0x2500], desc[UR8][R14.64], P0 ;  /* 0x025000000e0c7fae */ /* 0x000be80008121848 */
[----:B-1----:R-:W2:Y:S01]  /*376b0*/  LDL.LU R33, [R1+0x820] ;  /* 0x0008200001217983 */ /* 0x002ea20000300800 */
[----:B------:R-:W-:Y:S01]  /*376c0*/  IADD3 R40, P2, R40, R0, RZ ;  /* 0x0000000028287210 */ /* 0x000fe20007f5e0ff */
[----:B-----5:R-:W-:-:S02]  /*376d0*/  IMAD.MOV.U32 R15, RZ, RZ, R39 ;  /* 0x000000ffff0f7224 */ /* 0x020fc400078e0027 */
[----:B------:R-:W5:Y:S01]  /*376e0*/  LDL.LU R39, [R1+0x7dc] ;  /* 0x0007dc0001277983 */ /* 0x000f620000300800 */
[----:B------:R-:W-:-:S03]  /*376f0*/  MOV R14, R36 ;  /* 0x00000024000e7202 */ /* 0x000fc60000000f00 */
[----:B------:R-:W5:Y:S04]  /*37700*/  LDL.LU R36, [R1+0x81c] ;  /* 0x00081c0001247983 */ /* 0x000f680000300800 */
[----:B------:R1:W-:Y:S04]  /*37710*/  LDGSTS.E [R12+0x2d00], desc[UR8][R14.64], P0 ;  /* 0x02d000000e0c7fae */ /* 0x0003e80008121848 */
[----:B------:R-:W-:Y:S01]  /*37720*/  STL [R1+0x6e0], R17 ;  /* 0x0006e01101007387 */ /* 0x000fe20000100800 */
[----:B----4-:R-:W-:Y:S02]  /*37730*/  IMAD.X R35, R35, 0x1, R2, P1 ;  /* 0x0000000123237824 */ /* 0x010fe400008e0602 */
[----:B-1----:R-:W-:-:S03]  /*37740*/  IMAD.MOV.U32 R14, RZ, RZ, R17 ;  /* 0x000000ffff0e7224 */ /* 0x002fc600078e0011 */
[----:B------:R-:W-:Y:S01]  /*37750*/  MOV R15, R35 ;  /* 0x00000023000f7202 */ /* 0x000fe20000000f00 */
[----:B------:R1:W-:Y:S01]  /*37760*/  STL [R1+0x6dc], R35 ;  /* 0x0006dc2301007387 */ /* 0x0003e20000100800 */
[----:B------:R-:W-:-:S03]  /*37770*/  IMAD.X R42, R42, 0x1, R2, P2 ;  /* 0x000000012a2a7824 */ /* 0x000fc600010e0602 */
[----:B------:R-:W-:Y:S04]  /*37780*/  STL [R1+0x720], R40 ;  /* 0x0007202801007387 */ /* 0x000fe80000100800 */
[----:B------:R4:W-:Y:S04]  /*37790*/  LDGSTS.E [R12+0x3500], desc[UR8][R14.64], P0 ;  /* 0x035000000e0c7fae */ /* 0x0009e80008121848 */
[----:B-1----:R-:W5:Y:S04]  /*377a0*/  LDL.LU R35, [R1+0x860] ;  /* 0x0008600001237983 */ /* 0x002f680000300800 */
[----:B------:R1:W-:Y:S04]  /*377b0*/  STL [R1+0x71c], R42 ;  /* 0x00071c2a01007387 */ /* 0x0003e80000100800 */
[----:B------:R-:W5:Y:S01]  /*377c0*/  LDL.LU R17, [R1+0x8a0] ;  /* 0x0008a00001117983 */ /* 0x000f620000300800 */
[----:B----4-:R-:W-:-:S03]  /*377d0*/  IMAD.MOV.U32 R15, RZ, RZ, R42 ;  /* 0x000000ffff0f7224 */ /* 0x010fc600078e002a */
[----:B-1----:R-:W4:Y:S01]  /*377e0*/  LDL.LU R42, [R1+0x85c] ;  /* 0x00085c00012a7983 */ /* 0x002f220000300800 */
[----:B------:R-:W-:Y:S01]  /*377f0*/  IMAD.MOV.U32 R14, RZ, RZ, R40 ;  /* 0x000000ffff0e7224 */ /* 0x000fe200078e0028 */
[-C--:B------:R-:W-:Y:S02]  /*37800*/  IADD3 R37, P1, R37, R0.reuse, RZ ;  /* 0x0000000025257210 */ /* 0x080fe40007f3e0ff */
[----:B------:R-:W4:Y:S01]  /*37810*/  LDL.LU R40, [R1+0x89c] ;  /* 0x00089c0001287983 */ /* 0x000f220000300800 */
[----:B------:R-:W-:-:S03]  /*37820*/  IADD3 R16, P2, R16, R0, RZ ;  /* 0x0000000010107210 */ /* 0x000fc60007f5e0ff */
[----:B------:R1:W-:Y:S04]  /*37830*/  STL [R1+0x760], R37 ;  /* 0x0007602501007387 */ /* 0x0003e80000100800 */
[----:B------:R1:W-:Y:S02]  /*37840*/  LDGSTS.E [R12+0x3d00], desc[UR8][R14.64], P0 ;  /* 0x03d000000e0c7fae */ /* 0x0003e40008121848 */
[----:B-1----:R-:W-:Y:S01]  /*37850*/  MOV R14, R37 ;  /* 0x00000025000e7202 */ /* 0x002fe20000000f00 */
[----:B---3--:R-:W-:-:S05]  /*37860*/  IMAD.X R41, R41, 0x1, R2, P1 ;  /* 0x0000000129297824 */ /* 0x008fca00008e0602 */
[----:B------:R1:W-:Y:S01]  /*37870*/  STL [R1+0x75c], R41 ;  /* 0x00075c2901007387 */ /* 0x0003e20000100800 */
[----:B------:R-:W-:-:S03]  /*37880*/  IMAD.X R34, R34, 0x1, R2, P2 ;  /* 0x0000000122227824 */ /* 0x000fc600010e0602 */
[----:B------:R3:W-:Y:S04]  /*37890*/  STL [R1+0x7a0], R16 ;  /* 0x0007a01001007387 */ /* 0x0007e80000100800 */
[----:B------:R-:W4:Y:S01]  /*378a0*/  LDL.LU R37, [R1+0x8e0] ;  /* 0x0008e00001257983 */ /* 0x000f220000300800 */
[----:B------:R-:W-:-:S03]  /*378b0*/  IMAD.MOV.U32 R15, RZ, RZ, R41 ;  /* 0x000000ffff0f7224 */ /* 0x000fc600078e0029 */
[----:B------:R3:W-:Y:S04]  /*378c0*/  STL [R1+0x79c], R34 ;  /* 0x00079c2201007387 */ /* 0x0007e80000100800 */
[----:B------:R-:W4:Y:S04]  /*378d0*/  LDL.LU R43, [R1+0x920] ;  /* 0x00092000012b7983 */ /* 0x000f280000300800 */
[----:B-1----:R-:W4:Y:S04]  /*378e0*/  LDL.LU R41, [R1+0x8dc] ;  /* 0x0008dc0001297983 */ /* 0x002f280000300800 */
[----:B------:R-:W4:Y:S04]  /*378f0*/  LDL.LU R44, [R1+0x91c] ;  /* 0x00091c00012c7983 */ /* 0x000f280000300800 */
[----:B------:R1:W-:Y:S02]  /*37900*/  LDGSTS.E [R12+0x4500], desc[UR8][R14.64], P0 ;  /* 0x045000000e0c7fae */ /* 0x0003e40008121848 */
[----:B-1----:R-:W-:-:S02]  /*37910*/  IMAD.MOV.U32 R14, RZ, RZ, R16 ;  /* 0x000000ffff0e7224 */ /* 0x002fc400078e0010 */
[----:B------:R-:W-:Y:S01]  /*37920*/  IMAD.MOV.U32 R15, RZ, RZ, R34 ;  /* 0x000000ffff0f7224 */ /* 0x000fe200078e0022 */
[----:B---3--:R-:W3:Y:S04]  /*37930*/  LDL.LU R16, [R1+0x960] ;  /* 0x0009600001107983 */ /* 0x008ee80000300800 */
[----:B------:R-:W3:Y:S04]  /*37940*/  LDL.LU R34, [R1+0x9a0] ;  /* 0x0009a00001227983 */ /* 0x000ee80000300800 */
[----:B------:R1:W-:Y:S01]  /*37950*/  LDGSTS.E [R12+0x4d00], desc[UR8][R14.64], P0 ;  /* 0x04d000000e0c7fae */ /* 0x0003e20008121848 */
[----:B--2---:R-:W-:-:S05]  /*37960*/  IADD3 R32, P1, R32, R0, RZ ;  /* 0x0000000020207210 */ /* 0x004fca0007f3e0ff */
[----:B------:R2:W-:Y:S01]  /*37970*/  STL [R1+0x7e0], R32 ;  /* 0x0007e02001007387 */ /* 0x0005e20000100800 */
[----:B-1----:R-:W-:Y:S01]  /*37980*/  IMAD.MOV.U32 R14, RZ, RZ, R32 ;  /* 0x000000ffff0e7224 */ /* 0x002fe200078e0020 */
[----:B------:R-:W-:Y:S01]  /*37990*/  IADD3 R33, P2, R33, R0, RZ ;  /* 0x0000000021217210 */ /* 0x000fe20007f5e0ff */
[----:B-----5:R-:W-:-:S03]  /*379a0*/  IMAD.X R39, R39, 0x1, R2, P1 ;  /* 0x0000000127277824 */ /* 0x020fc600008e0602 */
[----:B------:R-:W-:Y:S02]  /*379b0*/  IADD3.X R36, R36, R2, RZ, P2, !PT ;  /* 0x0000000224247210 */ /* 0x000fe400017fe4ff */
[----:B------:R1:W-:Y:S04]  /*379c0*/  STL [R1+0x7dc], R39 ;  /* 0x0007dc2701007387 */ /* 0x0003e80000100800 */
[----:B------:R5:W-:Y:S04]  /*379d0*/  STL [R1+0x820], R33 ;  /* 0x0008202101007387 */ /* 0x000be80000100800 */
[----:B--2---:R-:W2:Y:S01]  /*379e0*/  LDL.LU R32, [R1+0x95c] ;  /* 0x00095c0001207983 */ /* 0x004ea20000300800 */
[----:B------:R-:W-:-:S03]  /*379f0*/  IMAD.MOV.U32 R15, RZ, RZ, R39 ;  /* 0x000000ffff0f7224 */ /* 0x000fc600078e0027 */
[----:B------:R5:W-:Y:S04]  /*37a00*/  STL [R1+0x81c], R36 ;  /* 0x00081c2401007387 */ /* 0x000be80000100800 */
[----:B-1----:R-:W2:Y:S04]  /*37a10*/  LDL.LU R39, [R1+0x99c] ;  /* 0x00099c0001277983 */ /* 0x002ea80000300800 */
[----:B------:R1:W-:Y:S01]  /*37a20*/  LDGSTS.E [R12+0x5500], desc[UR8][R14.64], P0 ;  /* 0x055000000e0c7fae */ /* 0x0003e20008121848 */
[----:B------:R-:W-:Y:S01]  /*37a30*/  IADD3 R35, P1, R35, R0, RZ ;  /* 0x0000000023237210 */ /* 0x000fe20007f3e0ff */
[----:B-1----:R-:W-:-:S02]  /*37a40*/  IMAD.MOV.U32 R14, RZ, RZ, R33 ;  /* 0x000000ffff0e7224 */ /* 0x002fc400078e0021 */
[----:B------:R-:W-:Y:S01]  /*37a50*/  IMAD.MOV.U32 R15, RZ, RZ, R36 ;  /* 0x000000ffff0f7224 */ /* 0x000fe200078e0024 */
[----:B-----5:R-:W5:Y:S01]  /*37a60*/  LDL.LU R33, [R1+0x9e0] ;  /* 0x0009e00001217983 */ /* 0x020f620000300800 */
[----:B------:R-:W-:-:S03]  /*37a70*/  IADD3 R17, P2, R17, R0, RZ ;  /* 0x0000000011117210 */ /* 0x000fc60007f5e0ff */
[----:B------:R-:W5:Y:S01]  /*37a80*/  LDL.LU R36, [R1+0xa20] ;  /* 0x000a200001247983 */ /* 0x000f620000300800 */
[----:B----4-:R-:W-:-:S03]  /*37a90*/  IADD3.X R42, R42, R2, RZ, P1, !PT ;  /* 0x000000022a2a7210 */ /* 0x010fc60000ffe4ff */
[----:B------:R1:W-:Y:S01]  /*37aa0*/  STL [R1+0x860], R35 ;  /* 0x0008602301007387 */ /* 0x0003e20000100800 */
[----:B------:R-:W-:-:S03]  /*37ab0*/  IMAD.X R40, R40, 0x1, R2, P2 ;  /* 0x0000000128287824 */ /* 0x000fc600010e0602 */
[----:B------:R4:W-:Y:S04]  /*37ac0*/  LDGSTS.E [R12+0x5d00], desc[UR8][R14.64], P0 ;  /* 0x05d000000e0c7fae */ /* 0x0009e80008121848 */
[----:B------:R1:W-:Y:S04]  /*37ad0*/  STL [R1+0x85c], R42 ;  /* 0x00085c2a01007387 */ /* 0x0003e80000100800 */
[----:B------:R-:W-:Y:S01]  /*37ae0*/  STL [R1+0x8a0], R17 ;  /* 0x0008a01101007387 */ /* 0x000fe20000100800 */
[----:B----4-:R-:W-:-:S03]  /*37af0*/  IMAD.MOV.U32 R14, RZ, RZ, R35 ;  /* 0x000000ffff0e7224 */ /* 0x010fc600078e0023 */
[----:B-1----:R-:W4:Y:S01]  /*37b00*/  LDL.LU R35, [R1+0x9dc] ;  /* 0x0009dc0001237983 */ /* 0x002f220000300800 */
[----:B------:R-:W-:-:S03]  /*37b10*/  IMAD.MOV.U32 R15, RZ, RZ, R42 ;  /* 0x000000ffff0f7224 */ /* 0x000fc600078e002a */
[----:B------:R1:W-:Y:S04]  /*37b20*/  STL [R1+0x89c], R40 ;  /* 0x00089c2801007387 */ /* 0x0003e80000100800 */
[----:B------:R-:W4:Y:S04]  /*37b30*/  LDL.LU R42, [R1+0xa1c] ;  /* 0x000a1c00012a7983 */ /* 0x000f280000300800 */
[----:B------:R1:W-:Y:S02]  /*37b40*/  LDGSTS.E [R12+0x6500], desc[UR8][R14.64], P0 ;  /* 0x065000000e0c7fae */ /* 0x0003e40008121848 */
[----:B-1----:R-:W-:Y:S01]  /*37b50*/  IMAD.MOV.U32 R14, RZ, RZ, R17 ;  /* 0x000000ffff0e7224 */ /* 0x002fe200078e0011 */
[----:B------:R-:W-:-:S02]  /*37b60*/  MOV R15, R40 ;  /* 0x00000028000f7202 */ /* 0x000fc40000000f00 */
[----:B------:R-:W4:Y:S04]  /*37b70*/  LDL.LU R40, [R1+0xa60] ;  /* 0x000a600001287983 */ /* 0x000f280000300800 */
[----:B------:R-:W4:Y:S04]  /*37b80*/  LDL.LU R17, [R1+0xaa0] ;  /* 0x000aa00001117983 */ /* 0x000f280000300800 */
[----:B------:R1:W-:Y:S01]  /*37b90*/  LDGSTS.E [R12+0x6d00], desc[UR8][R14.64], P0 ;  /* 0x06d000000e0c7fae */ /* 0x0003e20008121848 */
[----:B------:R-:W-:-:S05]  /*37ba0*/  IADD3 R37, P1, R37, R0, RZ ;  /* 0x0000000025257210 */ /* 0x000fca0007f3e0ff */
[----:B------:R-:W-:Y:S01]  /*37bb0*/  STL [R1+0x8e0], R37 ;  /* 0x0008e02501007387 */ /* 0x000fe20000100800 */
[----:B------:R-:W-:Y:S01]  /*37bc0*/  IADD3 R43, P2, R43, R0, RZ ;  /* 0x000000002b2b7210 */ /* 0x000fe20007f5e0ff */
[----:B------:R-:W-:-:S04]  /*37bd0*/  IMAD.X R41, R41, 0x1, R2, P1 ;  /* 0x0000000129297824 */ /* 0x000fc800008e0602 */
[----:B------:R-:W-:Y:S01]  /*37be0*/  IMAD.X R44, R44, 0x1, R2, P2 ;  /* 0x000000012c2c7824 */ /* 0x000fe200010e0602 */
[----:B------:R1:W-:Y:S02]  /*37bf0*/  STL [R1+0x8dc], R41 ;  /* 0x0008dc2901007387 */ /* 0x0003e40000100800 */
[----:B-1----:R-:W-:Y:S02]  /*37c00*/  IMAD.MOV.U32 R15, RZ, RZ, R41 ;  /* 0x000000ffff0f7224 */ /* 0x002fe400078e0029 */
[----:B------:R-:W-:Y:S01]  /*37c10*/  STL [R1+0x920], R43 ;  /* 0x0009202b01007387 */ /* 0x000fe20000100800 */
[----:B------:R-:W-:-:S03]  /*37c20*/  IMAD.MOV.U32 R14, RZ, RZ, R37 ;  /* 0x000000ffff0e7224 */ /* 0x000fc600078e0025 */
[----:B------:R-:W4:Y:S04]  /*37c30*/  LDL.LU R41, [R1+0xa5c] ;  /* 0x000a5c0001297983 */ /* 0x000f280000300800 */
[----:B------:R-:W-:Y:S04]  /*37c40*/  STL [R1+0x91c], R44 ;  /* 0x00091c2c01007387 */ /* 0x000fe80000100800 */
[----:B------:R-:W4:Y:S01]  /*37c50*/  LDL.LU R37, [R1+0xa9c] ;  /* 0x000a9c0001257983 */ /* 0x000f220000300800 */
[----:B---3--:R-:W-:-:S03]  /*37c60*/  IADD3 R16, P1, R16, R0, RZ ;  /* 0x0000000010107210 */ /* 0x008fc60007f3e0ff */
[----:B------:R1:W-:Y:S01]  /*37c70*/  LDGSTS.E [R12+0x7500], desc[UR8][R14.64], P0 ;  /* 0x075000000e0c7fae */ /* 0x0003e20008121848 */
[----:B------:R-:W-:-:S03]  /*37c80*/  IADD3 R34, P2, R34, R0, RZ ;  /* 0x0000000022227210 */ /* 0x000fc60007f5e0ff */
[----:B------:R-:W-:Y:S01]  /*37c90*/  STL [R1+0x960], R16 ;  /* 0x0009601001007387 */ /* 0x000fe20000100800 */
[----:B-1----:R-:W-:Y:S01]  /*37ca0*/  MOV R14, R43 ;  /* 0x0000002b000e7202 */ /* 0x002fe20000000f00 */
[----:B------:R-:W-:-:S05]  /*37cb0*/  IMAD.MOV.U32 R15, RZ, RZ, R44 ;  /* 0x000000ffff0f7224 */ /* 0x000fca00078e002c */
[----:B------:R1:W-:Y:S02]  /*37cc0*/  LDGSTS.E [R12+0x7d00], desc[UR8][R14.64], P0 ;  /* 0x07d000000e0c7fae */ /* 0x0003e40008121848 */
[----:B-1----:R-:W-:Y:S02]  /*37cd0*/  IMAD.MOV.U32 R14, RZ, RZ, R16 ;  /* 0x000000ffff0e7224 */ /* 0x002fe400078e0010 */
[----:B--2---:R-:W-:-:S05]  /*37ce0*/  IMAD.X R32, R32, 0x1, R2, P1 ;  /* 0x0000000120207824 */ /* 0x004fca00008e0602 */
[----:B------:R-:W-:Y:S01]  /*37cf0*/  MOV R15, R32 ;  /* 0x00000020000f7202 */ /* 0x000fe20000000f00 */
[----:B------:R1:W-:Y:S01]  /*37d00*/  STL [R1+0x95c], R32 ;  /* 0x00095c2001007387 */ /* 0x0003e20000100800 */
[----:B------:R-:W-:-:S03]  /*37d10*/  IMAD.X R39, R39, 0x1, R2, P2 ;  /* 0x0000000127277824 */ /* 0x000fc600010e0602 */
[----:B------:R-:W-:Y:S04]  /*37d20*/  STL [R1+0x9a0], R34 ;  /* 0x0009a02201007387 */ /* 0x000fe80000100800 */
[----:B------:R2:W-:Y:S04]  /*37d30*/  LDGSTS.E [R12+0x8500], desc[UR8][R14.64], P0 ;  /* 0x085000000e0c7fae */ /* 0x0005e80008121848 */
[----:B-1----:R-:W3:Y:S04]  /*37d40*/  LDL.LU R32, [R1+0xae0] ;  /* 0x000ae00001207983 */ /* 0x002ee80000300800 */
[----:B------:R1:W-:Y:S04]  /*37d50*/  STL [R1+0x99c], R39 ;  /* 0x00099c2701007387 */ /* 0x0003e80000100800 */
[----:B------:R-:W3:Y:S01]  /*37d60*/  LDL.LU R16, [R1+0xb20] ;  /* 0x000b200001107983 */ /* 0x000ee20000300800 */
[----:B--2---:R-:W-:Y:S01]  /*37d70*/  IMAD.MOV.U32 R15, RZ, RZ, R39 ;  /* 0x000000ffff0f7224 */ /* 0x004fe200078e0027 */
[----:B-----5:R-:W-:-:S02]  /*37d80*/  IADD3 R33, P1, R33, R0, RZ ;  /* 0x0000000021217210 */ /* 0x020fc40007f3e0ff */
[----:B-1----:R-:W2:Y:S01]  /*37d90*/  LDL.LU R39, [R1+0xadc] ;  /* 0x000adc0001277983 */ /* 0x002ea20000300800 */
[----:B------:R-:W-:Y:S01]  /*37da0*/  IMAD.MOV.U32 R14, RZ, RZ, R34 ;  /* 0x000000ffff0e7224 */ /* 0x000fe200078e0022 */
[----:B------:R-:W-:Y:S02]  /*37db0*/  IADD3 R36, P2, R36, R0, RZ ;  /* 0x0000000024247210 */ /* 0x000fe40007f5e0ff */
[----:B------:R-:W5:Y:S04]  /*37dc0*/  LDL.LU R34, [R1+0xb1c] ;  /* 0x000b1c0001227983 */ /* 0x000f680000300800 */
[----:B------:R1:W-:Y:S04]  /*37dd0*/  LDGSTS.E [R12+0x8d00], desc[UR8][R14.64], P0 ;  /* 0x08d000000e0c7fae */ /* 0x0003e80008121848 */
[----:B------:R-:W-:Y:S01]  /*37de0*/  STL [R1+0x9e0], R33 ;  /* 0x0009e02101007387 */ /* 0x000fe20000100800 */
[----:B-1----:R-:W-:Y:S01]  /*37df0*/  MOV R14, R33 ;  /* 0x00000021000e7202 */ /* 0x002fe20000000f00 */
[----:B----4-:R-:W-:-:S04]  /*37e00*/  IMAD.X R35, R35, 0x1, R2, P1 ;  /* 0x0000000123237824 */ /* 0x010fc800008e0602 */
[----:B------:R-:W-:Y:S01]  /*37e10*/  IMAD.MOV.U32 R15, RZ, RZ, R35 ;  /* 0x000000ffff0f7224 */ /* 0x000fe200078e0023 */
[----:B------:R1:W-:Y:S01]  /*37e20*/  STL [R1+0x9dc], R35 ;  /* 0x0009dc2301007387 */ /* 0x0003e20000100800 */
[----:B------:R-:W-:-:S03]  /*37e30*/  IMAD.X R42, R42, 0x1, R2, P2 ;  /* 0x000000012a2a7824 */ /* 0x000fc600010e0602 */
[----:B------:R4:W-:Y:S04]  /*37e40*/  STL [R1+0xa20], R36 ;  /* 0x000a202401007387 */ /* 0x0009e80000100800 */
[----:B------:R4:W-:Y:S04]  /*37e50*/  LDGSTS.E [R12+0x9500], desc[UR8][R14.64], P0 ;  /* 0x095000000e0c7fae */ /* 0x0009e80008121848 */
[----:B-1----:R-:W5:Y:S04]  /*37e60*/  LDL.LU R35, [R1+0xb60] ;  /* 0x000b600001237983 */ /* 0x002f680000300800 */
[----:B------:R1:W-:Y:S04]  /*37e70*/  STL [R1+0xa1c], R42 ;  /* 0x000a1c2a01007387 */ /* 0x0003e80000100800 */
[----:B------:R-:W5:Y:S01]  /*37e80*/  LDL.LU R33, [R1+0xba0] ;  /* 0x000ba00001217983 */ /* 0x000f620000300800 */
[----:B----4-:R-:W-:-:S03]  /*37e90*/  IMAD.MOV.U32 R14, RZ, RZ, R36 ;  /* 0x000000ffff0e7224 */ /* 0x010fc600078e0024 */
[----:B------:R-:W4:Y:S01]  /*37ea0*/  LDL.LU R36, [R1+0xb5c] ;  /* 0x000b5c0001247983 */ /* 0x000f220000300800 */
[----:B------:R-:W-:Y:S01]  /*37eb0*/  IMAD.MOV.U32 R15, RZ, RZ, R42 ;  /* 0x000000ffff0f7224 */ /* 0x000fe200078e002a */
[-C--:B------:R-:W-:Y:S02]  /*37ec0*/  IADD3 R40, P1, R40, R0.reuse, RZ ;  /* 0x0000000028287210 */ /* 0x080fe40007f3e0ff */
[----:B-1----:R-:W4:Y:S01]  /*37ed0*/  LDL.LU R42, [R1+0xb9c] ;  /* 0x000b9c00012a7983 */ /* 0x002f220000300800 */
[----:B------:R-:W-:-:S03]  /*37ee0*/  IADD3 R17, P2, R17, R0, RZ ;  /* 0x0000000011117210 */ /* 0x000fc60007f5e0ff */
[----:B------:R1:W-:Y:S04]  /*37ef0*/  STL [R1+0xa60], R40 ;  /* 0x000a602801007387 */ /* 0x0003e80000100800 */
[----:B------:R1:W-:Y:S02]  /*37f00*/  LDGSTS.E [R12+0x9d00], desc[UR8][R14.64], P0 ;  /* 0x09d000000e0c7fae */ /* 0x0003e40008121848 */
[----:B-1----:R-:W-:Y:S02]  /*37f10*/  IMAD.MOV.U32 R14, RZ, RZ, R40 ;  /* 0x000000ffff0e7224 */ /* 0x002fe400078e0028 */
[----:B------:R-:W-:-:S05]  /*37f20*/  IMAD.X R41, R41, 0x1, R2, P1 ;  /* 0x0000000129297824 */ /* 0x000fca00008e0602 */
[----:B------:R1:W-:Y:S01]  /*37f30*/  STL [R1+0xa5c], R41 ;  /* 0x000a5c2901007387 */ /* 0x0003e20000100800 */
[----:B------:R-:W-:-:S03]  /*37f40*/  IADD3.X R37, R37, R2, RZ, P2, !PT ;  /* 0x0000000225257210 */ /* 0x000fc600017fe4ff */
[----:B------:R1:W-:Y:S01]  /*37f50*/  STL [R1+0xaa0], R17 ;  /* 0x000aa01101007387 */ /* 0x0003e20000100800 */
[----:B------:R-:W-:-:S03]  /*37f60*/  IMAD.MOV.U32 R15, RZ, RZ, R41 ;  /* 0x000000ffff0f7224 */ /* 0x000fc600078e0029 */
[----:B------:R-:W4:Y:S04]  /*37f70*/  LDL.LU R40, [R1+0xbe0] ;  /* 0x000be00001287983 */ /* 0x000f280000300800 */
[----:B------:R1:W-:Y:S04]  /*37f80*/  STL [R1+0xa9c], R37 ;  /* 0x000a9c2501007387 */ /* 0x0003e80000100800 */
[----:B-1----:R-:W4:Y:S04]  /*37f90*/  LDL.LU R41, [R1+0xc20] ;  /* 0x000c200001297983 */ /* 0x002f280000300800 */
[----:B------:R-:W4:Y:S04]  /*37fa0*/  LDL.LU R44, [R1+0xbdc] ;  /* 0x000bdc00012c7983 */ /* 0x000f280000300800 */
[----:B------:R1:W-:Y:S04]  /*37fb0*/  LDGSTS.E [R12+0xa500], desc[UR8][R14.64], P0 ;  /* 0x0a5000000e0c7fae */ /* 0x0003e80008121848 */
[----:B------:R-:W4:Y:S01]  /*37fc0*/  LDL.LU R43, [R1+0xc1c] ;  /* 0x000c1c00012b7983 */ /* 0x000f220000300800 */
[----:B-1----:R-:W-:-:S02]  /*37fd0*/  IMAD.MOV.U32 R14, RZ, RZ, R17 ;  /* 0x000000ffff0e7224 */ /* 0x002fc400078e0011 */
[----:B------:R-:W-:Y:S01]  /*37fe0*/  IMAD.MOV.U32 R15, RZ, RZ, R37 ;  /* 0x000000ffff0f7224 */ /* 0x000fe200078e0025 */
[----:B------:R-:W4:Y:S04]  /*37ff0*/  LDL.LU R17, [R1+0xc60] ;  /* 0x000c600001117983 */ /* 0x000f280000300800 */
[----:B------:R-:W4:Y:S04]  /*38000*/  LDL.LU R37, [R1+0xca0] ;  /* 0x000ca00001257983 */ /* 0x000f280000300800 */
[----:B------:R1:W-:Y:S01]  /*38010*/  LDGSTS.E [R12+0xad00], desc[UR8][R14.64], P0 ;  /* 0x0ad000000e0c7fae */ /* 0x0003e20008121848 */
[----:B---3--:R-:W-:-:S05]  /*38020*/  IADD3 R32, P1, R32, R0, RZ ;  /* 0x0000000020207210 */ /* 0x008fca0007f3e0ff */
[----:B------:R3:W-:Y:S01]  /*38030*/  STL [R1+0xae0], R32 ;  /* 0x000ae02001007387 */ /* 0x0007e20000100800 */
[----:B------:R-:W-:Y:S02]  /*38040*/  IADD3 R16, P2, R16, R0, RZ ;  /* 0x0000000010107210 */ /* 0x000fe40007f5e0ff */
[----:B--2---:R-:W-:Y:S01]  /*38050*/  IADD3.X R39, R39, R2, RZ, P1, !PT ;  /* 0x0000000227277210 */ /* 0x004fe20000ffe4ff */
[----:B-1----:R-:W-:Y:S02]  /*38060*/  IMAD.MOV.U32 R14, RZ, RZ, R32 ;  /* 0x000000ffff0e7224 */ /* 0x002fe400078e0020 */
[----:B-----5:R-:W-:Y:S02]  /*38070*/  IMAD.X R34, R34, 0x1, R2, P2 ;  /* 0x0000000122227824 */ /* 0x020fe400010e0602 */
[----:B------:R1:W-:Y:S04]  /*38080*/  STL [R1+0xadc], R39 ;  /* 0x000adc2701007387 */ /* 0x0003e80000100800 */
[----:B------:R-:W-:Y:S04]  /*38090*/  STL [R1+0xb20], R16 ;  /* 0x000b201001007387 */ /* 0x000fe80000100800 */
[----:B---3--:R-:W2:Y:S01]  /*380a0*/  LDL.LU R32, [R1+0xc5c] ;  /* 0x000c5c0001207983 */ /* 0x008ea20000300800 */
[----:B------:R-:W-:-:S03]  /*380b0*/  IMAD.MOV.U32 R15, RZ, RZ, R39 ;  /* 0x000000ffff0f7224 */ /* 0x000fc600078e0027 */
[----:B------:R3:W-:Y:S04]  /*380c0*/  STL [R1+0xb1c], R34 ;  /* 0x000b1c2201007387 */ /* 0x0007e80000100800 */
[----:B-1----:R-:W5:Y:S04]  /*380d0*/  LDL.LU R39, [R1+0xc9c] ;  /* 0x000c9c0001277983 */ /* 0x002f680000300800 */
[----:B------:R1:W-:Y:S02]  /*380e0*/  LDGSTS.E [R12+0xb500], desc[UR8][R14.64], P0 ;  /* 0x0b5000000e0c7fae */ /* 0x0003e40008121848 */
[----:B-1----:R-:W-:Y:S01]  /*380f0*/  IMAD.MOV.U32 R14, RZ, RZ, R16 ;  /* 0x000000ffff0e7224 */ /* 0x002fe200078e0010 */
[----:B------:R-:W-:-:S02]  /*38100*/  MOV R15, R34 ;  /* 0x00000022000f7202 */ /* 0x000fc40000000f00 */
[----:B---3--:R-:W3:Y:S01]  /*38110*/  LDL.LU R34, [R1+0xce0] ;  /* 0x000ce00001227983 */ /* 0x008ee20000300800 */
[----:B------:R-:W-:-:S03]  /*38120*/  IADD3 R35, P1, R35, R0, RZ ;  /* 0x0000000023237210 */ /* 0x000fc60007f3e0ff */
[----:B------:R-:W3:Y:S04]  /*38130*/  LDL.LU R16, [R1+0xd20] ;  /* 0x000d200001107983 */ /* 0x000ee80000300800 */
[----:B------:R-:W-:Y:S01]  /*38140*/  STL [R1+0xb60], R35 ;  /* 0x000b602301007387 */ /* 0x000fe20000100800 */
[----:B------:R-:W-:-:S03]  /*38150*/  IADD3 R33, P2, R33, R0, RZ ;  /* 0x0000000021217210 */ /* 0x000fc60007f5e0ff */
[----:B------:R1:W-:Y:S01]  /*38160*/  LDGSTS.E [R12+0xbd00], desc[UR8][R14.64], P0 ;  /* 0x0bd000000e0c7fae */ /* 0x0003e20008121848 */
[--C-:B----4-:R-:W-:Y:S02]  /*38170*/  IMAD.X R36, R36, 0x1, R2.reuse, P1 ;  /* 0x0000000124247824 */ /* 0x110fe400008e0602 */
[----:B------:R-:W-:-:S03]  /*38180*/  IMAD.X R42, R42, 0x1, R2, P2 ;  /* 0x000000012a2a7824 */ /* 0x000fc600010e0602 */
[----:B------:R4:W-:Y:S01]  /*38190*/  STL [R1+0xb5c], R36 ;  /* 0x000b5c2401007387 */ /* 0x0009e20000100800 */
[----:B-1----:R-:W-:-:S03]  /*381a0*/  IMAD.MOV.U32 R15, RZ, RZ, R36 ;  /* 0x000000ffff0f7224 */ /* 0x002fc600078e0024 */
[----:B------:R1:W-:Y:S01]  /*381b0*/  STL [R1+0xba0], R33 ;  /* 0x000ba02101007387 */ /* 0x0003e20000100800 */
[----:B------:R-:W-:-:S03]  /*381c0*/  IMAD.MOV.U32 R14, RZ, RZ, R35 ;  /* 0x000000ffff0e7224 */ /* 0x000fc600078e0023 */
[----:B----4-:R-:W4:Y:S04]  /*381d0*/  LDL.LU R36, [R1+0xcdc] ;  /* 0x000cdc0001247983 */ /* 0x010f280000300800 */
[----:B------:R1:W-:Y:S04]  /*381e0*/  STL [R1+0xb9c], R42 ;  /* 0x000b9c2a01007387 */ /* 0x0003e80000100800 */
[----:B------:R-:W4:Y:S04]  /*381f0*/  LDL.LU R35, [R1+0xd1c] ;  /* 0x000d1c0001237983 */ /* 0x000f280000300800 */
[----:B------:R1:W-:Y:S02]  /*38200*/  LDGSTS.E [R12+0xc500], desc[UR8][R14.64], P0 ;  /* 0x0c5000000e0c7fae */ /* 0x0003e40008121848 */
[----:B-1----:R-:W-:Y:S01]  /*38210*/  MOV R14, R33 ;  /* 0x00000021000e7202 */ /* 0x002fe20000000f00 */
[----:B------:R-:W-:Y:S01]  /*38220*/  IMAD.MOV.U32 R15, RZ, RZ, R42 ;  /* 0x000000ffff0f7224 */ /* 0x000fe200078e002a */
[----:B------:R-:W4:Y:S04]  /*38230*/  LDL.LU R33, [R1+0x568] ;  /* 0x0005680001217983 */ /* 0x000f280000300800 */
[----:B------:R-:W4:Y:S04]  /*38240*/  LDL.LU R42, [R1+0x5a8] ;  /* 0x0005a800012a7983 */ /* 0x000f280000300800 */
[----:B------:R1:W-:Y:S01]  /*38250*/  LDGSTS.E [R12+0xcd00], desc[UR8][R14.64], P0 ;  /* 0x0cd000000e0c7fae */ /* 0x0003e20008121848 */
[----:B------:R-:W-:-:S05]  /*38260*/  IADD3 R40, P1, R40, R0, RZ ;  /* 0x0000000028287210 */ /* 0x000fca0007f3e0ff */
[----:B------:R1:W-:Y:S01]  /*38270*/  STL [R1+0xbe0], R40 ;  /* 0x000be02801007387 */ /* 0x0003e20000100800 */
[----:B------:R-:W-:Y:S01]  /*38280*/  IADD3 R41, P2, R41, R0, RZ ;  /* 0x0000000029297210 */ /* 0x000fe20007f5e0ff */
[----:B------:R-:W-:Y:S02]  /*38290*/  IMAD.X R44, R44, 0x1, R2, P1 ;  /* 0x000000012c2c7824 */ /* 0x000fe400008e0602 */
[----:B-1----:R-:W-:-:S03]  /*382a0*/  IMAD.MOV.U32 R14, RZ, RZ, R40 ;  /* 0x000000ffff0e7224 */ /* 0x002fc600078e0028 */
[----:B------:R-:W-:Y:S04]  /*382b0*/  STL [R1+0xbdc], R44 ;  /* 0x000bdc2c01007387 */ /* 0x000fe80000100800 */
[----:B------:R-:W-:Y:S04]  /*382c0*/  STL [R1+0xc20], R41 ;  /* 0x000c202901007387 */ /* 0x000fe80000100800 */
[----:B------:R-:W4:Y:S01]  /*382d0*/  LDL.LU R40, [R1+0x564] ;  /* 0x0005640001287983 */ /* 0x000f220000300800 */
[----:B------:R-:W-:Y:S01]  /*382e0*/  MOV R15, R44 ;  /* 0x0000002c000f7202 */ /* 0x000fe20000000f00 */
[----:B------:R-:W-:Y:S01]  /*382f0*/  IMAD.X R43, R43, 0x1, R2, P2 ;  /* 0x000000012b2b7824 */ /* 0x000fe200010e0602 */
[----:B------:R-:W-:-:S03]  /*38300*/  IADD3 R17, P1, R17, R0, RZ ;  /* 0x0000000011117210 */ /* 0x000fc60007f3e0ff */
[----:B------:R1:W-:Y:S01]  /*38310*/  LDGSTS.E [R12+0xd500], desc[UR8][R14.64], P0 ;  /* 0x0d5000000e0c7fae */ /* 0x0003e20008121848 */
[----:B------:R-:W-:-:S03]  /*38320*/  IADD3 R37, P2, R37, R0, RZ ;  /* 0x0000000025257210 */ /* 0x000fc60007f5e0ff */
[----:B------:R1:W-:Y:S02]  /*38330*/  STL [R1+0xc1c], R43 ;  /* 0x000c1c2b01007387 */ /* 0x0003e40000100800 */
[----:B-1----:R-:W-:Y:S02]  /*38340*/  IMAD.MOV.U32 R14, RZ, RZ, R41 ;  /* 0x000000ffff0e7224 */ /* 0x002fe400078e0029 */
[----:B------:R-:W-:Y:S02]  /*38350*/  IMAD.MOV.U32 R15, RZ, RZ, R43 ;  /* 0x000000ffff0f7224 */ /* 0x000fe400078e002b */
[----:B------:R-:W4:Y:S04]  /*38360*/  LDL.LU R43, [R1+0x5a4] ;  /* 0x0005a400012b7983 */ /* 0x000f280000300800 */
[----:B------:R1:W-:Y:S04]  /*38370*/  LDGSTS.E [R12+0xdd00], desc[UR8][R14.64], P0 ;  /* 0x0dd000000e0c7fae */ /* 0x0003e80008121848 */
[----:B------:R5:W-:Y:S01]  /*38380*/  STL [R1+0xc60], R17 ;  /* 0x000c601101007387 */ /* 0x000be20000100800 */
[----:B-1----:R-:W-:Y:S01]  /*38390*/  MOV R14, R17 ;  /* 0x00000011000e7202 */ /* 0x002fe20000000f00 */
[----:B--2---:R-:W-:-:S04]  /*383a0*/  IMAD.X R32, R32, 0x1, R2, P1 ;  /* 0x0000000120207824 */ /* 0x004fc800008e0602 */
[----:B------:R-:W-:Y:S01]  /*383b0*/  IMAD.MOV.U32 R15, RZ, RZ, R32 ;  /* 0x000000ffff0f7224 */ /* 0x000fe200078e0020 */
[----:B------:R1:W-:Y:S01]  /*383c0*/  STL [R1+0xc5c], R32 ;  /* 0x000c5c2001007387 */ /* 0x0003e20000100800 */
[----:B-----5:R-:W-:-:S03]  /*383d0*/  IMAD.X R39, R39, 0x1, R2, P2 ;  /* 0x0000000127277824 */ /* 0x020fc600010e0602 */
[----:B------:R-:W-:Y:S04]  /*383e0*/  STL [R1+0xca0], R37 ;  /* 0x000ca02501007387 */ /* 0x000fe80000100800 */
[----:B------:R-:W2:Y:S04]  /*383f0*/  LDL.LU R17, [R1+0x5e8] ;  /* 0x0005e80001117983 */ /* 0x000ea80000300800 */
[----:B------:R5:W-:Y:S04]  /*38400*/  STL [R1+0xc9c], R39 ;  /* 0x000c9c2701007387 */ /* 0x000be80000100800 */
[----:B------:R5:W-:Y:S04]  /*38410*/  LDGSTS.E [R12+0xe500], desc[UR8][R14.64], P0 ;  /* 0x0e5000000e0c7fae */ /* 0x000be80008121848 */
[----:B-1----:R-:W2:Y:S01]  /*38420*/  LDL.LU R32, [R1+0x628] ;  /* 0x0006280001207983 */ /* 0x002ea20000300800 */
[----:B---3--:R-:W-:Y:S01]  /*38430*/  IADD3 R34, P1, R34, R0, RZ ;  /* 0x0000000022227210 */ /* 0x008fe20007f3e0ff */
[----:B-----5:R-:W-:-:S02]  /*38440*/  IMAD.MOV.U32 R15, RZ, RZ, R39 ;  /* 0x000000ffff0f7224 */ /* 0x020fc400078e0027 */
[----:B------:R-:W3:Y:S01]  /*38450*/  LDL.LU R39, [R1+0x5e4] ;  /* 0x0005e40001277983 */ /* 0x000ee20000300800 */
[----:B------:R-:W-:Y:S01]  /*38460*/  IMAD.MOV.U32 R14, RZ, RZ, R37 ;  /* 0x000000ffff0e7224 */ /* 0x000fe200078e0025 */
[----:B------:R-:W-:Y:S02]  /*38470*/  IADD3 R16, P2, R16, R0, RZ ;  /* 0x0000000010107210 */ /* 0x000fe40007f5e0ff */
[----:B------:R-:W5:Y:S04]  /*38480*/  LDL.LU R41, [R1+0x624] ;  /* 0x0006240001297983 */ /* 0x000f680000300800 */
[----:B------:R1:W-:Y:S04]  /*38490*/  LDGSTS.E [R12+0xed00], desc[UR8][R14.64], P0 ;  /* 0x0ed000000e0c7fae */ /* 0x0003e80008121848 */
[----:B------:R1:W-:Y:S01]  /*384a0*/  STL [R1+0xce0], R34 ;  /* 0x000ce02201007387 */ /* 0x0003e20000100800 */
[----:B----4-:R-:W-:-:S02]  /*384b0*/  IMAD.X R36, R36, 0x1, R2, P1 ;  /* 0x0000000124247824 */ /* 0x010fc400008e0602 */
[----:B-1----:R-:W-:Y:S02]  /*384c0*/  IMAD.MOV.U32 R14, RZ, RZ, R34 ;  /* 0x000000ffff0e7224 */ /* 0x002fe400078e0022 */
[----:B------:R-:W-:Y:S01]  /*384d0*/  IMAD.MOV.U32 R15, RZ, RZ, R36 ;  /* 0x000000ffff0f7224 */ /* 0x000fe200078e0024 */
[----:B------:R1:W-:Y:S01]  /*384e0*/  STL [R1+0xcdc], R36 ;  /* 0x000cdc2401007387 */ /* 0x0003e20000100800 */
[----:B------:R-:W-:-:S03]  /*384f0*/  IADD3.X R35, R35, R2, RZ, P2, !PT ;  /* 0x0000000223237210 */ /* 0x000fc600017fe4ff */
        /* <DEDUP_REMOVED lines=13> */
[----:B-1----:R-:W-:-:S03]  /*385d0*/  VIADD R12, R38, UR7 ;  /* 0x00000007260c7c36 */ /* 0x002fc60008000000 */
[----:B------:R-:W4:Y:S01]  /*385e0*/  LDL.LU R38, [R1+0x6e8] ;  /* 0x0006e80001267983 */ /* 0x000f220000300800 */
[----:B------:R-:W-:Y:S01]  /*385f0*/  IMAD.MOV.U32 R14, RZ, RZ, R33 ;  /* 0x000000ffff0e7224 */ /* 0x000fe200078e0021 */
[----:B------:R-:W-:-:S05]  /*38600*/  IADD3.X R40, R40, R2, RZ, P1, !PT ;  /* 0x0000000228287210 */ /* 0x000fca0000ffe4ff */
[----:B------:R1:W-:Y:S01]  /*38610*/  STL [R1+0x564], R40 ;  /* 0x0005642801007387 */ /* 0x0003e20000100800 */
[----:B------:R-:W-:-:S03]  /*38620*/  IMAD.MOV.U32 R15, RZ, RZ, R40 ;  /* 0x000000ffff0f7224 */ /* 0x000fc600078e0028 */
[----:B------:R-:W-:Y:S04]  /*38630*/  STL [R1+0x5a8], R42 ;  /* 0x0005a82a01007387 */ /* 0x000fe80000100800 */
[----:B------:R-:W4:Y:S04]  /*38640*/  LDL.LU R16, [R1+0x728] ;  /* 0x0007280001107983 */ /* 0x000f280000300800 */
[----:B-1----:R-:W4:Y:S04]  /*38650*/  LDL.LU R40, [R1+0x6e4] ;  /* 0x0006e40001287983 */ /* 0x002f280000300800 */
[----:B------:R-:W4:Y:S01]  /*38660*/  LDL.LU R33, [R1+0x724] ;  /* 0x0007240001217983 */ /* 0x000f220000300800 */
[----:B------:R-:W-:-:S03]  /*38670*/  IMAD.X R43, R43, 0x1, R2, P2 ;  /* 0x000000012b2b7824 */ /* 0x000fc600010e0602 */
[----:B------:R1:W-:Y:S04]  /*38680*/  LDGSTS.E [R12+0x600], desc[UR8][R14.64], P0 ;  /* 0x006000000e0c7fae */ /* 0x0003e80008121848 */
[----:B------:R-:W-:Y:S01]  /*38690*/  STL [R1+0x5a4], R43 ;  /* 0x0005a42b01007387 */ /* 0x000fe20000100800 */
[----:B-1----:R-:W-:Y:S01]  /*386a0*/  MOV R14, R42 ;  /* 0x0000002a000e7202 */ /* 0x002fe20000000f00 */
[----:B------:R-:W-:-:S05]  /*386b0*/  IMAD.MOV.U32 R15, RZ, RZ, R43 ;  /* 0x000000ffff0f7224 */ /* 0x000fca00078e002b */
[----:B------:R1:W-:Y:S01]  /*386c0*/  LDGSTS.E [R12+0xe00], desc[UR8][R14.64], P0 ;  /* 0x00e000000e0c7fae */ /* 0x0003e20008121848 */
[----:B--2---:R-:W-:-:S05]  /*386d0*/  IADD3 R17, P1, R17, R0, RZ ;  /* 0x0000000011117210 */ /* 0x004fca0007f3e0ff */
[----:B------:R-:W-:Y:S01]  /*386e0*/  STL [R1+0x5e8], R17 ;  /* 0x0005e81101007387 */ /* 0x000fe20000100800 */
[----:B-1----:R-:W-:Y:S01]  /*386f0*/  IMAD.MOV.U32 R14, RZ, RZ, R17 ;  /* 0x000000ffff0e7224 */ /* 0x002fe200078e0011 */
[----:B------:R-:W-:Y:S01]  /*38700*/  IADD3 R32, P2, R32, R0, RZ ;  /* 0x0000000020207210 */ /* 0x000fe20007f5e0ff */
[----:B---3--:R-:W-:-:S04]  /*38710*/  IMAD.X R39, R39, 0x1, R2, P1 ;  /* 0x0000000127277824 */ /* 0x008fc800008e0602 */
[----:B-----5:R-:W-:Y:S01]  /*38720*/  IMAD.X R41, R41, 0x1, R2, P2 ;  /* 0x0000000129297824 */ /* 0x020fe200010e0602 */
[----:B------:R-:W-:Y:S01]  /*38730*/  MOV R15, R39 ;  /* 0x00000027000f7202 */ /* 0x000fe20000000f00 */
[----:B------:R1:W-:Y:S04]  /*38740*/  STL [R1+0x5e4], R39 ;  /* 0x0005e42701007387 */ /* 0x0003e80000100800 */
[----:B------:R-:W-:Y:S04]  /*38750*/  STL [R1+0x628], R32 ;  /* 0x0006282001007387 */ /* 0x000fe80000100800 */
[----:B------:R2:W-:Y:S04]  /*38760*/  LDGSTS.E [R12+0x1600], desc[UR8][R14.64], P0 ;  /* 0x016000000e0c7fae */ /* 0x0005e80008121848 */
[----:B-1----:R-:W3:Y:S04]  /*38770*/  LDL.LU R39, [R1+0x768] ;  /* 0x0007680001277983 */ /* 0x002ee80000300800 */
[----:B------:R1:W-:Y:S04]  /*38780*/  STL [R1+0x624], R41 ;  /* 0x0006242901007387 */ /* 0x0003e80000100800 */
[----:B------:R-:W5:Y:S01]  /*38790*/  LDL.LU R17, [R1+0x7a8] ;  /* 0x0007a80001117983 */ /* 0x000f620000300800 */
[----:B--2---:R-:W-:-:S03]  /*387a0*/  IMAD.MOV.U32 R15, RZ, RZ, R41 ;  /* 0x000000ffff0f7224 */ /* 0x004fc600078e0029 */
[----:B-1----:R-:W2:Y:S01]  /*387b0*/  LDL.LU R41, [R1+0x764] ;  /* 0x0007640001297983 */ /* 0x002ea20000300800 */
[-C--:B----4-:R-:W-:Y:S01]  /*387c0*/  IADD3 R34, P1, R34, R0.reuse, RZ ;  /* 0x0000000022227210 */ /* 0x090fe20007f3e0ff */
[----:B------:R-:W-:Y:S02]  /*387d0*/  IMAD.MOV.U32 R14, RZ, RZ, R32 ;  /* 0x000000ffff0e7224 */ /* 0x000fe400078e0020 */
[----:B------:R-:W4:Y:S04]  /*387e0*/  LDL.LU R32, [R1+0x7a4] ;  /* 0x0007a40001207983 */ /* 0x000f280000300800 */
[----:B------:R1:W-:Y:S01]  /*387f0*/  LDGSTS.E [R12+0x1e00], desc[UR8][R14.64], P0 ;  /* 0x01e000000e0c7fae */ /* 0x0003e20008121848 */
[----:B------:R-:W-:-:S03]  /*38800*/  IADD3 R36, P2, R36, R0, RZ ;  /* 0x0000000024247210 */ /* 0x000fc60007f5e0ff */
[----:B------:R1:W-:Y:S01]  /*38810*/  STL [R1+0x668], R34 ;  /* 0x0006682201007387 */ /* 0x0003e20000100800 */
[--C-:B------:R-:W-:Y:S01]  /*38820*/  IMAD.X R35, R35, 0x1, R2.reuse, P1 ;  /* 0x0000000123237824 */ /* 0x100fe200008e0602 */
[----:B-1----:R-:W-:Y:S01]  /*38830*/  MOV R14, R34 ;  /* 0x00000022000e7202 */ /* 0x002fe20000000f00 */
[----:B------:R-:W-:-:S03]  /*38840*/  IMAD.X R37, R37, 0x1, R2, P2 ;  /* 0x0000000125257824 */ /* 0x000fc600010e0602 */
[----:B------:R1:W-:Y:S01]  /*38850*/  STL [R1+0x664], R35 ;  /* 0x0006642301007387 */ /* 0x0003e20000100800 */
[----:B------:R-:W-:-:S03]  /*38860*/  IMAD.MOV.U32 R15, RZ, RZ, R35 ;  /* 0x000000ffff0f7224 */ /* 0x000fc600078e0023 */
[----:B------:R-:W-:Y:S04]  /*38870*/  STL [R1+0x6a8], R36 ;  /* 0x0006a82401007387 */ /* 0x000fe80000100800 */
[----:B------:R-:W4:Y:S04]  /*38880*/  LDL.LU R34, [R1+0x7e8] ;  /* 0x0007e80001227983 */ /* 0x000f280000300800 */
[----:B------:R1:W-:Y:S04]  /*38890*/  STL [R1+0x6a4], R37 ;  /* 0x0006a42501007387 */ /* 0x0003e80000100800 */
[----:B------:R1:W-:Y:S04]  /*388a0*/  LDGSTS.E [R12+0x2600], desc[UR8][R14.64], P0 ;  /* 0x026000000e0c7fae */ /* 0x0003e80008121848 */
[----:B-1----:R-:W4:Y:S01]  /*388b0*/  LDL.LU R35, [R1+0x828] ;  /* 0x0008280001237983 */ /* 0x002f220000300800 */
[----:B------:R-:W-:Y:S01]  /*388c0*/  IADD3 R38, P1, R38, R0, RZ ;  /* 0x0000000026267210 */ /* 0x000fe20007f3e0ff */
[----:B------:R-:W-:-:S02]  /*388d0*/  IMAD.MOV.U32 R15, RZ, RZ, R37 ;  /* 0x000000ffff0f7224 */ /* 0x000fc400078e0025 */
[----:B------:R-:W4:Y:S01]  /*388e0*/  LDL.LU R37, [R1+0x7e4] ;  /* 0x0007e40001257983 */ /* 0x000f220000300800 */
[----:B------:R-:W-:-:S03]  /*388f0*/  IMAD.MOV.U32 R14, RZ, RZ, R36 ;  /* 0x000000ffff0e7224 */ /* 0x000fc600078e0024 */
[----:B------:R-:W4:Y:S04]  /*38900*/  LDL.LU R36, [R1+0x824] ;  /* 0x0008240001247983 */ /* 0x000f280000300800 */
[----:B------:R1:W-:Y:S04]  /*38910*/  STL [R1+0x6e8], R38 ;  /* 0x0006e82601007387 */ /* 0x0003e80000100800 */
[----:B------:R1:W-:Y:S02]  /*38920*/  LDGSTS.E [R12+0x2e00], desc[UR8][R14.64], P0 ;  /* 0x02e000000e0c7fae */ /* 0x0003e40008121848 */
[----:B-1----:R-:W-:Y:S01]  /*38930*/  IMAD.MOV.U32 R14, RZ, RZ, R38 ;  /* 0x000000ffff0e7224 */ /* 0x002fe200078e0026 */
[----:B------:R-:W-:Y:S01]  /*38940*/  IADD3 R16, P2, R16, R0, RZ ;  /* 0x0000000010107210 */ /* 0x000fe20007f5e0ff */
[----:B------:R-:W-:-:S03]  /*38950*/  IMAD.X R40, R40, 0x1, R2, P1 ;  /* 0x0000000128287824 */ /* 0x000fc600008e0602 */
[----:B------:R-:W-:Y:S02]  /*38960*/  IADD3.X R33, R33, R2, RZ, P2, !PT ;  /* 0x0000000221217210 */ /* 0x000fe400017fe4ff */
[----:B------:R1:W-:Y:S04]  /*38970*/  STL [R1+0x6e4], R40 ;  /* 0x0006e42801007387 */ /* 0x0003e80000100800 */
        /* <DEDUP_REMOVED lines=10> */
[----:B------:R-:W4:Y:S04]  /*38a20*/  LDL.LU R16, [R1+0x8e8] ;  /* 0x0008e80001107983 */ /* 0x000f280000300800 */
[----:B------:R-:W4:Y:S04]  /*38a30*/  LDL.LU R33, [R1+0x928] ;  /* 0x0009280001217983 */ /* 0x000f280000300800 */
[----:B------:R1:W-:Y:S01]  /*38a40*/  LDGSTS.E [R12+0x3e00], desc[UR8][R14.64], P0 ;  /* 0x03e000000e0c7fae */ /* 0x0003e20008121848 */
[----:B---3--:R-:W-:-:S05]  /*38a50*/  IADD3 R39, P1, R39, R0, RZ ;  /* 0x0000000027277210 */ /* 0x008fca0007f3e0ff */
[----:B------:R3:W-:Y:S01]  /*38a60*/  STL [R1+0x768], R39 ;  /* 0x0007682701007387 */ /* 0x0007e20000100800 */
[----:B-----5:R-:W-:Y:S02]  /*38a70*/  IADD3 R17, P2, R17, R0, RZ ;  /* 0x0000000011117210 */ /* 0x020fe40007f5e0ff */
[----:B--2---:R-:W-:Y:S01]  /*38a80*/  IADD3.X R41, R41, R2, RZ, P1, !PT ;  /* 0x0000000229297210 */ /* 0x004fe20000ffe4ff */
[----:B-1----:R-:W-:-:S04]  /*38a90*/  IMAD.MOV.U32 R14, RZ, RZ, R39 ;  /* 0x000000ffff0e7224 */ /* 0x002fc800078e0027 */
[----:B------:R1:W-:Y:S01]  /*38aa0*/  STL [R1+0x764], R41 ;  /* 0x0007642901007387 */ /* 0x0003e20000100800 */
[----:B----4-:R-:W-:-:S03]  /*38ab0*/  IMAD.X R32, R32, 0x1, R2, P2 ;  /* 0x0000000120207824 */ /* 0x010fc600010e0602 */
[----:B------:R2:W-:Y:S04]  /*38ac0*/  STL [R1+0x7a8], R17 ;  /* 0x0007a81101007387 */ /* 0x0005e80000100800 */
[----:B---3--:R-:W3:Y:S01]  /*38ad0*/  LDL.LU R39, [R1+0x8e4] ;  /* 0x0008e40001277983 */ /* 0x008ee20000300800 */
[----:B------:R-:W-:-:S03]  /*38ae0*/  IMAD.MOV.U32 R15, RZ, RZ, R41 ;  /* 0x000000ffff0f7224 */ /* 0x000fc600078e0029 */
[----:B------:R4:W-:Y:S04]  /*38af0*/  STL [R1+0x7a4], R32 ;  /* 0x0007a42001007387 */ /* 0x0009e80000100800 */
[----:B-1----:R-:W5:Y:S04]  /*38b00*/  LDL.LU R41, [R1+0x924] ;  /* 0x0009240001297983 */ /* 0x002f680000300800 */
[----:B------:R1:W-:Y:S01]  /*38b10*/  LDGSTS.E [R12+0x4600], desc[UR8][R14.64], P0 ;  /* 0x046000000e0c7fae */ /* 0x0003e20008121848 */
[----:B------:R-:W-:Y:S01]  /*38b20*/  IADD3 R34, P1, R34, R0, RZ ;  /* 0x0000000022227210 */ /* 0x000fe20007f3e0ff */
[----:B-1----:R-:W-:Y:S01]  /*38b30*/  IMAD.MOV.U32 R14, RZ, RZ, R17 ;  /* 0x000000ffff0e7224 */ /* 0x002fe200078e0011 */
[----:B------:R-:W-:Y:S01]  /*38b40*/  MOV R15, R32 ;  /* 0x00000020000f7202 */ /* 0x000fe20000000f00 */
[----:B--2---:R-:W2:Y:S04]  /*38b50*/  LDL.LU R17, [R1+0x968] ;  /* 0x0009680001117983 */ /* 0x004ea80000300800 */
[----:B----4-:R-:W4:Y:S01]  /*38b60*/  LDL.LU R32, [R1+0x9a8] ;  /* 0x0009a80001207983 */ /* 0x010f220000300800 */
[----:B------:R-:W-:-:S03]  /*38b70*/  IADD3 R35, P2, R35, R0, RZ ;  /* 0x0000000023237210 */ /* 0x000fc60007f5e0ff */
[----:B------:R1:W-:Y:S04]  /*38b80*/  STL [R1+0x7e8], R34 ;  /* 0x0007e82201007387 */ /* 0x0003e80000100800 */
[----:B------:R1:W-:Y:S01]  /*38b90*/  LDGSTS.E [R12+0x4e00], desc[UR8][R14.64], P0 ;  /* 0x04e000000e0c7fae */ /* 0x0003e20008121848 */
[--C-:B------:R-:W-:Y:S02]  /*38ba0*/  IMAD.X R37, R37, 0x1, R2.reuse, P1 ;  /* 0x0000000125257824 */ /* 0x100fe400008e0602 */
[----:B------:R-:W-:-:S03]  /*38bb0*/  IMAD.X R36, R36, 0x1, R2, P2 ;  /* 0x0000000124247824 */ /* 0x000fc600010e0602 */
[----:B------:R1:W-:Y:S02]  /*38bc0*/  STL [R1+0x7e4], R37 ;  /* 0x0007e42501007387 */ /* 0x0003e40000100800 */
[----:B-1----:R-:W-:Y:S02]  /*38bd0*/  IMAD.MOV.U32 R14, RZ, RZ, R34 ;  /* 0x000000ffff0e7224 */ /* 0x002fe400078e0022 */
[----:B------:R1:W-:Y:S04]  /*38be0*/  STL [R1+0x828], R35 ;  /* 0x0008282301007387 */ /* 0x0003e80000100800 */
[----:B------:R-:W4:Y:S01]  /*38bf0*/  LDL.LU R34, [R1+0x964] ;  /* 0x0009640001227983 */ /* 0x000f220000300800 */
[----:B------:R-:W-:-:S03]  /*38c00*/  IMAD.MOV.U32 R15, RZ, RZ, R37 ;  /* 0x000000ffff0f7224 */ /* 0x000fc600078e0025 */
        /* <DEDUP_REMOVED lines=14> */
[----:B-1----:R-:W-:Y:S02]  /*38cf0*/  MOV R15, R40 ;  /* 0x00000028000f7202 */ /* 0x002fe40000000f00 */
[----:B------:R-:W-:Y:S01]  /*38d00*/  STL [R1+0x8a8], R42 ;  /* 0x0008a82a01007387 */ /* 0x000fe20000100800 */
[----:B------:R-:W-:-:S03]  /*38d10*/  IMAD.MOV.U32 R14, RZ, RZ, R38 ;  /* 0x000000ffff0e7224 */ /* 0x000fc600078e0026 */
[----:B------:R-:W4:Y:S04]  /*38d20*/  LDL.LU R40, [R1+0x9e4] ;  /* 0x0009e40001287983 */ /* 0x000f280000300800 */
[----:B------:R-:W-:Y:S04]  /*38d30*/  STL [R1+0x8a4], R43 ;  /* 0x0008a42b01007387 */ /* 0x000fe80000100800 */
[----:B------:R-:W4:Y:S01]  /*38d40*/  LDL.LU R38, [R1+0xa24] ;  /* 0x000a240001267983 */ /* 0x000f220000300800 */
[----:B------:R-:W-:-:S03]  /*38d50*/  IADD3 R16, P1, R16, R0, RZ ;  /* 0x0000000010107210 */ /* 0x000fc60007f3e0ff */
[----:B------:R1:W-:Y:S01]  /*38d60*/  LDGSTS.E [R12+0x6600], desc[UR8][R14.64], P0 ;  /* 0x066000000e0c7fae */ /* 0x0003e20008121848 */
[----:B------:R-:W-:-:S03]  /*38d70*/  IADD3 R33, P2, R33, R0, RZ ;  /* 0x0000000021217210 */ /* 0x000fc60007f5e0ff */
[----:B------:R-:W-:Y:S01]  /*38d80*/  STL [R1+0x8e8], R16 ;  /* 0x0008e81001007387 */ /* 0x000fe20000100800 */
[----:B-1----:R-:W-:Y:S02]  /*38d90*/  IMAD.MOV.U32 R14, RZ, RZ, R42 ;  /* 0x000000ffff0e7224 */ /* 0x002fe400078e002a */
[----:B------:R-:W-:-:S05]  /*38da0*/  IMAD.MOV.U32 R15, RZ, RZ, R43 ;  /* 0x000000ffff0f7224 */ /* 0x000fca00078e002b */
[----:B------:R1:W-:Y:S02]  /*38db0*/  LDGSTS.E [R12+0x6e00], desc[UR8][R14.64], P0 ;  /* 0x06e000000e0c7fae */ /* 0x0003e40008121848 */
[----:B-1----:R-:W-:Y:S01]  /*38dc0*/  MOV R14, R16 ;  /* 0x00000010000e7202 */ /* 0x002fe20000000f00 */
[----:B---3--:R-:W-:-:S04]  /*38dd0*/  IMAD.X R39, R39, 0x1, R2, P1 ;  /* 0x0000000127277824 */ /* 0x008fc800008e0602 */
[----:B------:R-:W-:Y:S01]  /*38de0*/  IMAD.MOV.U32 R15, RZ, RZ, R39 ;  /* 0x000000ffff0f7224 */ /* 0x000fe200078e0027 */
[----:B------:R1:W-:Y:S01]  /*38df0*/  STL [R1+0x8e4], R39 ;  /* 0x0008e42701007387 */ /* 0x0003e20000100800 */
[----:B-----5:R-:W-:-:S03]  /*38e00*/  IMAD.X R41, R41, 0x1, R2, P2 ;  /* 0x0000000129297824 */ /* 0x020fc600010e0602 */
[----:B------:R-:W-:Y:S04]  /*38e10*/  STL [R1+0x928], R33 ;  /* 0x0009282101007387 */ /* 0x000fe80000100800 */
[----:B------:R3:W-:Y:S04]  /*38e20*/  LDGSTS.E [R12+0x7600], desc[UR8][R14.64], P0 ;  /* 0x076000000e0c7fae */ /* 0x0007e80008121848 */
[----:B-1----:R-:W5:Y:S04]  /*38e30*/  LDL.LU R39, [R1+0xa68] ;  /* 0x000a680001277983 */ /* 0x002f680000300800 */
[----:B------:R1:W-:Y:S04]  /*38e40*/  STL [R1+0x924], R41 ;  /* 0x0009242901007387 */ /* 0x0003e80000100800 */
[----:B------:R-:W5:Y:S01]  /*38e50*/  LDL.LU R16, [R1+0xaa8] ;  /* 0x000aa80001107983 */ /* 0x000f620000300800 */
[----:B---3--:R-:W-:Y:S01]  /*38e60*/  IMAD.MOV.U32 R15, RZ, RZ, R41 ;  /* 0x000000ffff0f7224 */ /* 0x008fe200078e0029 */
[----:B--2---:R-:W-:-:S02]  /*38e70*/  IADD3 R17, P1, R17, R0, RZ ;  /* 0x0000000011117210 */ /* 0x004fc40007f3e0ff */
[----:B-1----:R-:W2:Y:S01]  /*38e80*/  LDL.LU R41, [R1+0xa64] ;  /* 0x000a640001297983 */ /* 0x002ea20000300800 */
[----:B------:R-:W-:Y:S01]  /*38e90*/  IMAD.MOV.U32 R14, RZ, RZ, R33 ;  /* 0x000000ffff0e7224 */ /* 0x000fe200078e0021 */
[----:B----4-:R-:W-:Y:S02]  /*38ea0*/  IADD3 R32, P2, R32, R0, RZ ;  /* 0x0000000020207210 */ /* 0x010fe40007f5e0ff */
[----:B------:R-:W3:Y:S04]  /*38eb0*/  LDL.LU R33, [R1+0xaa4] ;  /* 0x000aa40001217983 */ /* 0x000ee80000300800 */
[----:B------:R1:W-:Y:S04]  /*38ec0*/  LDGSTS.E [R12+0x7e00], desc[UR8][R14.64], P0 ;  /* 0x07e000000e0c7fae */ /* 0x0003e80008121848 */
[----:B------:R-:W-:Y:S01]  /*38ed0*/  STL [R1+0x968], R17 ;  /* 0x0009681101007387 */ /* 0x000fe20000100800 */
[----:B-1----:R-:W-:-:S02]  /*38ee0*/  IMAD.MOV.U32 R14, RZ, RZ, R17 ;  /* 0x000000ffff0e7224 */ /* 0x002fc400078e0011 */
[----:B------:R-:W-:-:S04]  /*38ef0*/  IMAD.X R34, R34, 0x1, R2, P1 ;  /* 0x0000000122227824 */ /* 0x000fc800008e0602 */
[----:B------:R-:W-:Y:S01]  /*38f00*/  IMAD.MOV.U32 R15, RZ, RZ, R34 ;  /* 0x000000ffff0f7224 */ /* 0x000fe200078e0022 */
[----:B------:R1:W-:Y:S01]  /*38f10*/  STL [R1+0x964], R34 ;  /* 0x0009642201007387 */ /* 0x0003e20000100800 */
[----:B------:R-:W-:-:S03]  /*38f20*/  IADD3.X R37, R37, R2, RZ, P2, !PT ;  /* 0x0000000225257210 */ /* 0x000fc600017fe4ff */
[----:B------:R-:W-:Y:S04]  /*38f30*/  STL [R1+0x9a8], R32 ;  /* 0x0009a82001007387 */ /* 0x000fe80000100800 */
[----:B------:R4:W-:Y:S04]  /*38f40*/  LDGSTS.E [R12+0x8600], desc[UR8][R14.64], P0 ;  /* 0x086000000e0c7fae */ /* 0x0009e80008121848 */
[----:B-1----:R-:W3:Y:S04]  /*38f50*/  LDL.LU R34, [R1+0xae8] ;  /* 0x000ae80001227983 */ /* 0x002ee80000300800 */
[----:B------:R1:W-:Y:S04]  /*38f60*/  STL [R1+0x9a4], R37 ;  /* 0x0009a42501007387 */ /* 0x0003e80000100800 */
[----:B------:R-:W3:Y:S01]  /*38f70*/  LDL.LU R17, [R1+0xb28] ;  /* 0x000b280001117983 */ /* 0x000ee20000300800 */
[----:B----4-:R-:W-:Y:S01]  /*38f80*/  IMAD.MOV.U32 R15, RZ, RZ, R37 ;  /* 0x000000ffff0f7224 */ /* 0x010fe200078e0025 */
[----:B------:R-:W-:-:S02]  /*38f90*/  IADD3 R35, P1, R35, R0, RZ ;  /* 0x0000000023237210 */ /* 0x000fc40007f3e0ff */
[----:B-1----:R-:W4:Y:S01]  /*38fa0*/  LDL.LU R37, [R1+0xae4] ;  /* 0x000ae40001257983 */ /* 0x002f220000300800 */
[----:B------:R-:W-:Y:S01]  /*38fb0*/  IMAD.MOV.U32 R14, RZ, RZ, R32 ;  /* 0x000000ffff0e7224 */ /* 0x000fe200078e0020 */
[----:B------:R-:W-:Y:S02]  /*38fc0*/  IADD3 R36, P2, R36, R0, RZ ;  /* 0x0000000024247210 */ /* 0x000fe40007f5e0ff */
[----:B------:R-:W4:Y:S04]  /*38fd0*/  LDL.LU R32, [R1+0xb24] ;  /* 0x000b240001207983 */ /* 0x000f280000300800 */
[----:B------:R1:W-:Y:S04]  /*38fe0*/  LDGSTS.E [R12+0x8e00], desc[UR8][R14.64], P0 ;  /* 0x08e000000e0c7fae */ /* 0x0003e80008121848 */
[----:B------:R1:W-:Y:S02]  /*38ff0*/  STL [R1+0x9e8], R35 ;  /* 0x0009e82301007387 */ /* 0x0003e40000100800 */
[----:B-1----:R-:W-:Y:S01]  /*39000*/  IMAD.MOV.U32 R14, RZ, RZ, R35 ;  /* 0x000000ffff0e7224 */ /* 0x002fe200078e0023 */
[----:B------:R-:W-:-:S05]  /*39010*/  IADD3.X R40, R40, R2, RZ, P1, !PT ;  /* 0x0000000228287210 */ /* 0x000fca0000ffe4ff */
[----:B------:R-:W-:Y:S01]  /*39020*/  STL [R1+0x9e4], R40 ;  /* 0x0009e42801007387 */ /* 0x000fe20000100800 */
[----:B------:R-:W-:Y:S02]  /*39030*/  IMAD.MOV.U32 R15, RZ, RZ, R40 ;  /* 0x000000ffff0f7224 */ /* 0x000fe400078e0028 */
[----:B------:R-:W-:Y:S01]  /*39040*/  IMAD.X R38, R38, 0x1, R2, P2 ;  /* 0x0000000126267824 */ /* 0x000fe200010e0602 */
[----:B------:R1:W-:Y:S04]  /*39050*/  STL [R1+0xa28], R36 ;  /* 0x000a282401007387 */ /* 0x0003e80000100800 */
[----:B------:R-:W4:Y:S04]  /*39060*/  LDL.LU R35, [R1+0xb68] ;  /* 0x000b680001237983 */ /* 0x000f280000300800 */
[----:B------:R1:W-:Y:S04]  /*39070*/  STL [R1+0xa24], R38 ;  /* 0x000a242601007387 */ /* 0x0003e80000100800 */
[----:B------:R1:W-:Y:S04]  /*39080*/  LDGSTS.E [R12+0x9600], desc[UR8][R14.64], P0 ;  /* 0x096000000e0c7fae */ /* 0x0003e80008121848 */
[----:B------:R-:W4:Y:S01]  /*39090*/  LDL.LU R42, [R1+0xba8] ;  /* 0x000ba800012a7983 */ /* 0x000f220000300800 */
[----:B-1----:R-:W-:-:S03]  /*390a0*/  IMAD.MOV.U32 R14, RZ, RZ, R36 ;  /* 0x000000ffff0e7224 */ /* 0x002fc600078e0024 */
[----:B------:R-:W4:Y:S04]  /*390b0*/  LDL.LU R36, [R1+0xb64] ;  /* 0x000b640001247983 */ /* 0x000f280000300800 */
[----:B------:R-:W4:Y:S01]  /*390c0*/  LDL.LU R43, [R1+0xba4] ;  /* 0x000ba400012b7983 */ /* 0x000f220000300800 */
[----:B------:R-:W-:-:S03]  /*390d0*/  MOV R15, R38 ;  /* 0x00000026000f7202 */ /* 0x000fc60000000f00 */
[----:B------:R-:W4:Y:S04]  /*390e0*/  LDL.LU R40, [R1+0xbe8] ;  /* 0x000be80001287983 */ /* 0x000f280000300800 */
[----:B------:R-:W4:Y:S04]  /*390f0*/  LDL.LU R38, [R1+0xc28] ;  /* 0x000c280001267983 */ /* 0x000f280000300800 */
[----:B------:R1:W-:Y:S01]  /*39100*/  LDGSTS.E [R12+0x9e00], desc[UR8][R14.64], P0 ;  /* 0x09e000000e0c7fae */ /* 0x0003e20008121848 */
[-C--:B-----5:R-:W-:Y:S02]  /*39110*/  IADD3 R39, P1, R39, R0.reuse, RZ ;  /* 0x0000000027277210 */ /* 0x0a0fe40007f3e0ff */
[----:B------:R-:W-:-:S03]  /*39120*/  IADD3 R16, P2, R16, R0, RZ ;  /* 0x0000000010107210 */ /* 0x000fc60007f5e0ff */
[----:B------:R-:W-:Y:S01]  /*39130*/  STL [R1+0xa68], R39 ;  /* 0x000a682701007387 */ /* 0x000fe20000100800 */
[--C-:B--2---:R-:W-:Y:S02]  /*39140*/  IMAD.X R41, R41, 0x1, R2.reuse, P1 ;  /* 0x0000000129297824 */ /* 0x104fe400008e0602 */
[----:B---3--:R-:W-:-:S03]  /*39150*/  IMAD.X R33, R33, 0x1, R2, P2 ;  /* 0x0000000121217824 */ /* 0x008fc600010e0602 */
[----:B------:R2:W-:Y:S01]  /*39160*/  STL [R1+0xa64], R41 ;  /* 0x000a642901007387 */ /* 0x0005e20000100800 */
[----:B-1----:R-:W-:-:S03]  /*39170*/  IMAD.MOV.U32 R15, RZ, RZ, R41 ;  /* 0x000000ffff0f7224 */ /* 0x002fc600078e0029 */
[----:B------:R1:W-:Y:S01]  /*39180*/  STL [R1+0xaa8], R16 ;  /* 0x000aa81001007387 */ /* 0x0003e20000100800 */
[----:B------:R-:W-:-:S03]  /*39190*/  IMAD.MOV.U32 R14, RZ, RZ, R39 ;  /* 0x000000ffff0e7224 */ /* 0x000fc600078e0027 */
[----:B--2---:R-:W2:Y:S04]  /*391a0*/  LDL.LU R41, [R1+0xbe4] ;  /* 0x000be40001297983 */ /* 0x004ea80000300800 */
[----:B------:R3:W-:Y:S04]  /*391b0*/  STL [R1+0xaa4], R33 ;  /* 0x000aa42101007387 */ /* 0x0007e80000100800 */
[----:B------:R-:W5:Y:S04]  /*391c0*/  LDL.LU R39, [R1+0xc24] ;  /* 0x000c240001277983 */ /* 0x000f680000300800 */
[----:B------:R1:W-:Y:S02]  /*391d0*/  LDGSTS.E [R12+0xa600], desc[UR8][R14.64], P0 ;  /* 0x0a6000000e0c7fae */ /* 0x0003e40008121848 */
[----:B-1----:R-:W-:Y:S01]  /*391e0*/  MOV R14, R16 ;  /* 0x00000010000e7202 */ /* 0x002fe20000000f00 */
[----:B------:R-:W-:Y:S01]  /*391f0*/  IMAD.MOV.U32 R15, RZ, RZ, R33 ;  /* 0x000000ffff0f7224 */ /* 0x000fe200078e0021 */
[----:B------:R-:W5:Y:S04]  /*39200*/  LDL.LU R16, [R1+0xc68] ;  /* 0x000c680001107983 */ /* 0x000f680000300800 */
[----:B---3--:R-:W3:Y:S01]  /*39210*/  LDL.LU R33, [R1+0xca8] ;  /* 0x000ca80001217983 */ /* 0x008ee20000300800 */
[----:B------:R-:W-:-:S03]  /*39220*/  IADD3 R34, P1, R34, R0, RZ ;  /* 0x0000000022227210 */ /* 0x000fc60007f3e0ff */
[----:B------:R1:W-:Y:S01]  /*39230*/  LDGSTS.E [R12+0xae00], desc[UR8][R14.64], P0 ;  /* 0x0ae000000e0c7fae */ /* 0x0003e20008121848 */
[----:B------:R-:W-:-:S03]  /*39240*/  IADD3 R17, P2, R17, R0, RZ ;  /* 0x0000000011117210 */ /* 0x000fc60007f5e0ff */
[----:B------:R1:W-:Y:S01]  /*39250*/  STL [R1+0xae8], R34 ;  /* 0x000ae82201007387 */ /* 0x0003e20000100800 */
[----:B----4-:R-:W-:Y:S02]  /*39260*/  IMAD.X R37, R37, 0x1, R2, P1 ;  /* 0x0000000125257824 */ /* 0x010fe400008e0602 */
[----:B-1----:R-:W-:Y:S02]  /*39270*/  IMAD.MOV.U32 R14, RZ, RZ, R34 ;  /* 0x000000ffff0e7224 */ /* 0x002fe400078e0022 */
[----:B------:R-:W-:Y:S01]  /*39280*/  IMAD.X R32, R32, 0x1, R2, P2 ;  /* 0x0000000120207824 */ /* 0x000fe200010e0602 */
[----:B------:R1:W-:Y:S04]  /*39290*/  STL [R1+0xae4], R37 ;  /* 0x000ae42501007387 */ /* 0x0003e80000100800 */
[----:B------:R-:W-:Y:S04]  /*392a0*/  STL [R1+0xb28], R17 ;  /* 0x000b281101007387 */ /* 0x000fe80000100800 */
[----:B------:R-:W4:Y:S01]  /*392b0*/  LDL.LU R34, [R1+0xc64] ;  /* 0x000c640001227983 */ /* 0x000f220000300800 */
[----:B------:R-:W-:-:S03]  /*392c0*/  MOV R15, R37 ;  /* 0x00000025000f7202 */ /* 0x000fc60000000f00 */
[----:B------:R1:W-:Y:S04]  /*392d0*/  STL [R1+0xb24], R32 ;  /* 0x000b242001007387 */ /* 0x0003e80000100800 */
[----:B-1----:R-:W4:Y:S04]  /*392e0*/  LDL.LU R37, [R1+0xca4] ;  /* 0x000ca40001257983 */ /* 0x002f280000300800 */
[----:B------:R1:W-:Y:S02]  /*392f0*/  LDGSTS.E [R12+0xb600], desc[UR8][R14.64], P0 ;  /* 0x0b6000000e0c7fae */ /* 0x0003e40008121848 */
[----:B-1----:R-:W-:-:S02]  /*39300*/  IMAD.MOV.U32 R14, RZ, RZ, R17 ;  /* 0x000000ffff0e7224 */ /* 0x002fc400078e0011 */
[----:B------:R-:W-:Y:S02]  /*39310*/  IMAD.MOV.U32 R15, RZ, RZ, R32 ;  /* 0x000000ffff0f7224 */ /* 0x000fe400078e0020 */
        /* <DEDUP_REMOVED lines=11> */
[----:B------:R-:W-:-:S03]  /*393d0*/  MOV R14, R35 ;  /* 0x00000023000e7202 */ /* 0x000fc60000000f00 */
[----:B------:R-:W4:Y:S04]  /*393e0*/  LDL.LU R36, [R1+0xce4] ;  /* 0x000ce40001247983 */ /* 0x000f280000300800 */
[----:B------:R1:W-:Y:S04]  /*393f0*/  STL [R1+0xba4], R43 ;  /* 0x000ba42b01007387 */ /* 0x0003e80000100800 */
        /* <DEDUP_REMOVED lines=8> */
[----:B-1----:R-:W-:Y:S02]  /*39480*/  IMAD.MOV.U32 R14, RZ, RZ, R40 ;  /* 0x000000ffff0e7224 */ /* 0x002fe400078e0028 */
[----:B--2---:R-:W-:-:S04]  /*39490*/  IMAD.X R41, R41, 0x1, R2, P1 ;  /* 0x0000000129297824 */ /* 0x004fc800008e0602 */
[----:B------:R-:W-:Y:S01]  /*394a0*/  IMAD.MOV.U32 R15, RZ, RZ, R41 ;  /* 0x000000ffff0f7224 */ /* 0x000fe200078e0029 */
[----:B------:R-:W-:Y:S01]  /*394b0*/  STL [R1+0xbe4], R41 ;  /* 0x000be42901007387 */ /* 0x000fe20000100800 */
[----:B-----5:R-:W-:-:S03]  /*394c0*/  IADD3.X R39, R39, R2, RZ, P2, !PT ;  /* 0x0000000227277210 */ /* 0x020fc600017fe4ff */
[----:B------:R1:W-:Y:S04]  /*394d0*/  STL [R1+0xc28], R38 ;  /* 0x000c282601007387 */ /* 0x0003e80000100800 */
[----:B------:R2:W-:Y:S04]  /*394e0*/  LDGSTS.E [R12+0xd600], desc[UR8][R14.64], P0 ;  /* 0x0d6000000e0c7fae */ /* 0x0005e80008121848 */
[----:B------:R-:W-:Y:S04]  /*394f0*/  STL [R1+0xc24], R39 ;  /* 0x000c242701007387 */ /* 0x000fe80000100800 */
[----:B------:R-:W5:Y:S01]  /*39500*/  LDL.LU R43, [R1+0x56c] ;  /* 0x00056c00012b7983 */ /* 0x000f620000300800 */
[----:B--2---:R-:W-:-:S03]  /*39510*/  IMAD.MOV.U32 R14, RZ, RZ, R38 ;  /* 0x000000ffff0e7224 */ /* 0x004fc600078e0026 */
[----:B-1----:R-:W2:Y:S01]  /*39520*/  LDL.LU R38, [R1+0x570] ;  /* 0x0005700001267983 */ /* 0x002ea20000300800 */
[-C--:B------:R-:W-:Y:S01]  /*39530*/  IADD3 R16, P1, R16, R0.reuse, RZ ;  /* 0x0000000010107210 */ /* 0x080fe20007f3e0ff */
[----:B------:R-:W-:Y:S02]  /*39540*/  IMAD.MOV.U32 R15, RZ, RZ, R39 ;  /* 0x000000ffff0f7224 */ /* 0x000fe400078e0027 */
[----:B------:R-:W5:Y:S01]  /*39550*/  LDL.LU R42, [R1+0x5ac] ;  /* 0x0005ac00012a7983 */ /* 0x000f620000300800 */
[----:B---3--:R-:W-:-:S03]  /*39560*/  IADD3 R33, P2, R33, R0, RZ ;  /* 0x0000000021217210 */ /* 0x008fc60007f5e0ff */
[----:B------:R-:W3:Y:S04]  /*39570*/  LDL.LU R41, [R1+0x5b0] ;  /* 0x0005b00001297983 */ /* 0x000ee80000300800 */
[----:B------:R1:W-:Y:S04]  /*39580*/  LDGSTS.E [R12+0xde00], desc[UR8][R14.64], P0 ;  /* 0x0de000000e0c7fae */ /* 0x0003e80008121848 */
[----:B------:R4:W-:Y:S01]  /*39590*/  STL [R1+0xc68], R16 ;  /* 0x000c681001007387 */ /* 0x0009e20000100800 */
[----:B-1----:R-:W-:Y:S01]  /*395a0*/  IMAD.MOV.U32 R14, RZ, RZ, R16 ;  /* 0x000000ffff0e7224 */ /* 0x002fe200078e0010 */
[----:B----4-:R-:W-:-:S05]  /*395b0*/  IADD3.X R34, R34, R2, RZ, P1, !PT ;  /* 0x0000000222227210 */ /* 0x010fca0000ffe4ff */
[----:B------:R1:W-:Y:S01]  /*395c0*/  STL [R1+0xc64], R34 ;  /* 0x000c642201007387 */ /* 0x0003e20000100800 */
[----:B------:R-:W-:Y:S02]  /*395d0*/  IMAD.MOV.U32 R15, RZ, RZ, R34 ;  /* 0x000000ffff0f7224 */ /* 0x000fe400078e0022 */
[----:B------:R-:W-:Y:S01]  /*395e0*/  IMAD.X R37, R37, 0x1, R2, P2 ;  /* 0x0000000125257824 */ /* 0x000fe200010e0602 */
[----:B------:R4:W-:Y:S04]  /*395f0*/  STL [R1+0xca8], R33 ;  /* 0x000ca82101007387 */ /* 0x0009e80000100800 */
[----:B------:R-:W3:Y:S04]  /*39600*/  LDL.LU R16, [R1+0x5f0] ;  /* 0x0005f00001107983 */ /* 0x000ee80000300800 */
[----:B------:R-:W-:Y:S04]  /*39610*/  STL [R1+0xca4], R37 ;  /* 0x000ca42501007387 */ /* 0x000fe80000100800 */
[----:B------:R4:W-:Y:S04]  /*39620*/  LDGSTS.E [R12+0xe600], desc[UR8][R14.64], P0 ;  /* 0x0e6000000e0c7fae */ /* 0x0009e80008121848 */
[----:B-1----:R-:W3:Y:S01]  /*39630*/  LDL.LU R34, [R1+0x630] ;  /* 0x0006300001227983 */ /* 0x002ee20000300800 */
[----:B------:R-:W-:Y:S01]  /*39640*/  IADD3 R32, P1, R32, R0, RZ ;  /* 0x0000000020207210 */ /* 0x000fe20007f3e0ff */
[----:B----4-:R-:W-:-:S02]  /*39650*/  IMAD.MOV.U32 R14, RZ, RZ, R33 ;  /* 0x000000ffff0e7224 */ /* 0x010fc400078e0021 */
[----:B------:R-:W4:Y:S01]  /*39660*/  LDL.LU R33, [R1+0x5ec] ;  /* 0x0005ec0001217983 */ /* 0x000f220000300800 */
[----:B------:R-:W-:-:S03]  /*39670*/  MOV R15, R37 ;  /* 0x00000025000f7202 */ /* 0x000fc60000000f00 */
[----:B------:R-:W4:Y:S01]  /*39680*/  LDL.LU R39, [R1+0x62c] ;  /* 0x00062c0001277983 */ /* 0x000f220000300800 */
[----:B------:R-:W-:-:S03]  /*39690*/  IADD3 R17, P2, R17, R0, RZ ;  /* 0x0000000011117210 */ /* 0x000fc60007f5e0ff */
[----:B------:R1:W-:Y:S04]  /*396a0*/  LDGSTS.E [R12+0xee00], desc[UR8][R14.64], P0 ;  /* 0x0ee000000e0c7fae */ /* 0x0003e80008121848 */
[----:B------:R1:W-:Y:S02]  /*396b0*/  STL [R1+0xce8], R32 ;  /* 0x000ce82001007387 */ /* 0x0003e40000100800 */
[----:B-1----:R-:W-:Y:S02]  /*396c0*/  IMAD.MOV.U32 R14, RZ, RZ, R32 ;  /* 0x000000ffff0e7224 */ /* 0x002fe400078e0020 */
[----:B------:R-:W-:-:S04]  /*396d0*/  IMAD.X R36, R36, 0x1, R2, P1 ;  /* 0x0000000124247824 */ /* 0x000fc800008e0602 */
[----:B------:R-:W-:Y:S01]  /*396e0*/  IMAD.MOV.U32 R15, RZ, RZ, R36 ;  /* 0x000000ffff0f7224 */ /* 0x000fe200078e0024 */
[----:B------:R-:W-:Y:S01]  /*396f0*/  STL [R1+0xce4], R36 ;  /* 0x000ce42401007387 */ /* 0x000fe20000100800 */
[----:B------:R-:W-:-:S03]  /*39700*/  IMAD.X R35, R35, 0x1, R2, P2 ;  /* 0x0000000123237824 */ /* 0x000fc600010e0602 */
[----:B------:R-:W-:Y:S04]  /*39710*/  STL [R1+0xd28], R17 ;  /* 0x000d281101007387 */ /* 0x000fe80000100800 */
        /* <DEDUP_REMOVED lines=9> */
[----:B------:R1:W-:Y:S04]  /*397b0*/  LDGSTS.E [R12+0xfe00], desc[UR8][R14.64], P0 ;  /* 0x0fe000000e0c7fae */ /* 0x0003e80008121848 */
[----:B------:R-:W4:Y:S01]  /*397c0*/  LDL.LU R17, [R1+0x730] ;  /* 0x0007300001117983 */ /* 0x000f220000300800 */
[----:B-1----:R-:W-:-:S05]  /*397d0*/  LOP3.LUT R12, R13, 0x70, RZ, 0x3c, !PT ;  /* 0x000000700d0c7812 */ /* 0x002fca00078e3cff */
[----:B------:R-:W-:Y:S01]  /*397e0*/  VIADD R12, R12, UR7 ;  /* 0x000000070c0c7c36 */ /* 0x000fe20008000000 */
[----:B--2---:R-:W-:-:S05]  /*397f0*/  IADD3 R38, P1, R38, R0, RZ ;  /* 0x0000000026267210 */ /* 0x004fca0007f3e0ff */
[--C-:B-----5:R-:W-:Y:S01]  /*39800*/  IMAD.X R43, R43, 0x1, R2.reuse, P1 ;  /* 0x000000012b2b7824 */ /* 0x120fe200008e0602 */
[----:B---3--:R-:W-:Y:S01]  /*39810*/  IADD3 R41, P2, R41, R0, RZ ;  /* 0x0000000029297210 */ /* 0x008fe20007f5e0ff */
[----:B------:R1:W-:Y:S01]  /*39820*/  STL [R1+0x570], R38 ;  /* 0x0005702601007387 */ /* 0x0003e20000100800 */
[----:B------:R-:W-:Y:S01]  /*39830*/  MOV R14, R38 ;  /* 0x00000026000e7202 */ /* 0x000fe20000000f00 */
[----:B------:R-:W-:Y:S02]  /*39840*/  IMAD.MOV.U32 R15, RZ, RZ, R43 ;  /* 0x000000ffff0f7224 */ /* 0x000fe400078e002b */
[----:B------:R-:W-:Y:S01]  /*39850*/  STL [R1+0x56c], R43 ;  /* 0x00056c2b01007387 */ /* 0x000fe20000100800 */
[----:B------:R-:W-:-:S03]  /*39860*/  IMAD.X R42, R42, 0x1, R2, P2 ;  /* 0x000000012a2a7824 */ /* 0x000fc600010e0602 */
[----:B------:R-:W-:Y:S04]  /*39870*/  STL [R1+0x5b0], R41 ;  /* 0x0005b02901007387 */ /* 0x000fe80000100800 */
[----:B-1----:R-:W2:Y:S04]  /*39880*/  LDL.LU R38, [R1+0x6ec] ;  /* 0x0006ec0001267983 */ /* 0x002ea80000300800 */
[----:B------:R-:W-:Y:S04]  /*39890*/  STL [R1+0x5ac], R42 ;  /* 0x0005ac2a01007387 */ /* 0x000fe80000100800 */
[----:B------:R-:W3:Y:S04]  /*398a0*/  LDL.LU R13, [R1+0x72c] ;  /* 0x00072c00010d7983 */ /* 0x000ee80000300800 */
[----:B------:R1:W-:Y:S01]  /*398b0*/  LDGSTS.E [R12+0x700], desc[UR8][R14.64], P0 ;  /* 0x007000000e0c7fae */ /* 0x0003e20008121848 */
[----:B------:R-:W-:Y:S01]  /*398c0*/  IADD3 R16, P1, R16, R0, RZ ;  /* 0x0000000010107210 */ /* 0x000fe20007f3e0ff */
[----:B-1----:R-:W-:-:S02]  /*398d0*/  IMAD.MOV.U32 R14, RZ, RZ, R41 ;  /* 0x000000ffff0e7224 */ /* 0x002fc400078e0029 */
[----:B------:R-:W-:Y:S02]  /*398e0*/  IMAD.MOV.U32 R15, RZ, RZ, R42 ;  /* 0x000000ffff0f7224 */ /* 0x000fe400078e002a */
[----:B------:R-:W-:Y:S04]  /*398f0*/  STL [R1+0x5f0], R16 ;  /* 0x0005f01001007387 */ /* 0x000fe80000100800 */
[----:B------:R1:W-:Y:S01]  /*39900*/  LDGSTS.E [R12+0xf00], desc[UR8][R14.64], P0 ;  /* 0x00f000000e0c7fae */ /* 0x0003e20008121848 */
[----:B------:R-:W-:Y:S01]  /*39910*/  IADD3 R34, P2, R34, R0, RZ ;  /* 0x0000000022227210 */ /* 0x000fe20007f5e0ff */
[----:B----4-:R-:W-:Y:S02]  /*39920*/  IMAD.X R33, R33, 0x1, R2, P1 ;  /* 0x0000000121217824 */ /* 0x010fe400008e0602 */
[----:B-1----:R-:W-:Y:S01]  /*39930*/  IMAD.MOV.U32 R14, RZ, RZ, R16 ;  /* 0x000000ffff0e7224 */ /* 0x002fe200078e0010 */
[----:B------:R-:W-:-:S02]  /*39940*/  IADD3.X R39, R39, R2, RZ, P2, !PT ;  /* 0x0000000227277210 */ /* 0x000fc400017fe4ff */
[----:B------:R1:W-:Y:S01]  /*39950*/  STL [R1+0x5ec], R33 ;  /* 0x0005ec2101007387 */ /* 0x0003e20000100800 */
[----:B------:R-:W-:-:S03]  /*39960*/  IMAD.MOV.U32 R15, RZ, RZ, R33 ;  /* 0x000000ffff0f7224 */ /* 0x000fc600078e0021 */
[----:B------:R4:W-:Y:S04]  /*39970*/  STL [R1+0x630], R34 ;  /* 0x0006302201007387 */ /* 0x0009e80000100800 */
[----:B------:R5:W-:Y:S04]  /*39980*/  LDGSTS.E [R12+0x1700], desc[UR8][R14.64], P0 ;  /* 0x017000000e0c7fae */ /* 0x000be80008121848 */
[----:B-1----:R-:W3:Y:S04]  /*39990*/  LDL.LU R33, [R1+0x770] ;  /* 0x0007700001217983 */ /* 0x002ee80000300800 */
[----:B------:R1:W-:Y:S04]  /*399a0*/  STL [R1+0x62c], R39 ;  /* 0x00062c2701007387 */ /* 0x0003e80000100800 */
[----:B------:R-:W3:Y:S01]  /*399b0*/  LDL.LU R16, [R1+0x7b0] ;  /* 0x0007b00001107983 */ /* 0x000ee20000300800 */
[----:B-----5:R-:W-:-:S03]  /*399c0*/  IMAD.MOV.U32 R14, RZ, RZ, R34 ;  /* 0x000000ffff0e7224 */ /* 0x020fc600078e0022 */
[----:B----4-:R-:W4:Y:S01]  /*399d0*/  LDL.LU R34, [R1+0x76c] ;  /* 0x00076c0001227983 */ /* 0x010f220000300800 */
[----:B------:R-:W-:-:S03]  /*399e0*/  IMAD.MOV.U32 R15, RZ, RZ, R39 ;  /* 0x000000ffff0f7224 */ /* 0x000fc600078e0027 */
[----:B-1----:R-:W5:Y:S04]  /*399f0*/  LDL.LU R39, [R1+0x7ac] ;  /* 0x0007ac0001277983 */ /* 0x002f680000300800 */
[----:B------:R1:W-:Y:S01]  /*39a00*/  LDGSTS.E [R12+0x1f00], desc[UR8][R14.64], P0 ;  /* 0x01f000000e0c7fae */ /* 0x0003e20008121848 */
[----:B------:R-:W-:-:S05]  /*39a10*/  IADD3 R32, P1, R32, R0, RZ ;  /* 0x0000000020207210 */ /* 0x000fca0007f3e0ff */
[----:B------:R1:W-:Y:S02]  /*39a20*/  STL [R1+0x670], R32 ;  /* 0x0006702001007387 */ /* 0x0003e40000100800 */
[----:B-1----:R-:W-:Y:S01]  /*39a30*/  IMAD.MOV.U32 R14, RZ, RZ, R32 ;  /* 0x000000ffff0e7224 */ /* 0x002fe200078e0020 */
[----:B------:R-:W-:Y:S02]  /*39a40*/  IADD3 R37, P2, R37, R0, RZ ;  /* 0x0000000025257210 */ /* 0x000fe40007f5e0ff */
[----:B------:R-:W-:-:S03]  /*39a50*/  IADD3.X R35, R35, R2, RZ, P1, !PT ;  /* 0x0000000223237210 */ /* 0x000fc60000ffe4ff */
[----:B------:R-:W-:Y:S02]  /*39a60*/  IMAD.X R40, R40, 0x1, R2, P2 ;  /* 0x0000000128287824 */ /* 0x000fe400010e0602 */
[----:B------:R1:W-:Y:S01]  /*39a70*/  STL [R1+0x66c], R35 ;  /* 0x00066c2301007387 */ /* 0x0003e20000100800 */
[----:B------:R-:W-:-:S03]  /*39a80*/  IMAD.MOV.U32 R15, RZ, RZ, R35 ;  /* 0x000000ffff0f7224 */ /* 0x000fc600078e0023 */
[----:B------:R-:W-:Y:S04]  /*39a90*/  STL [R1+0x6b0], R37 ;  /* 0x0006b02501007387 */ /* 0x000fe80000100800 */
[----:B------:R-:W5:Y:S04]  /*39aa0*/  LDL.LU R32, [R1+0x7f0] ;  /* 0x0007f00001207983 */ /* 0x000f680000300800 */
[----:B------:R1:W-:Y:S04]  /*39ab0*/  STL [R1+0x6ac], R40 ;  /* 0x0006ac2801007387 */ /* 0x0003e80000100800 */
[----:B------:R1:W-:Y:S04]  /*39ac0*/  LDGSTS.E [R12+0x2700], desc[UR8][R14.64], P0 ;  /* 0x027000000e0c7fae */ /* 0x0003e80008121848 */
[----:B-1----:R-:W5:Y:S01]  /*39ad0*/  LDL.LU R35, [R1+0x830] ;  /* 0x0008300001237983 */ /* 0x002f620000300800 */
[----:B------:R-:W-:-:S03]  /*39ae0*/  MOV R15, R40 ;  /* 0x00000028000f7202 */ /* 0x000fc60000000f00 */
[----:B------:R-:W5:Y:S01]  /*39af0*/  LDL.LU R40, [R1+0x7ec] ;  /* 0x0007ec0001287983 */ /* 0x000f620000300800 */
[----:B------:R-:W-:-:S03]  /*39b00*/  IMAD.MOV.U32 R14, RZ, RZ, R37 ;  /* 0x000000ffff0e7224 */ /* 0x000fc600078e0025 */
[----:B------:R-:W5:Y:S01]  /*39b10*/  LDL.LU R37, [R1+0x82c] ;  /* 0x00082c0001257983 */ /* 0x000f620000300800 */
[-C--:B------:R-:W-:Y:S02]  /*39b20*/  IADD3 R36, P1, R36, R0.reuse, RZ ;  /* 0x0000000024247210 */ /* 0x080fe40007f3e0ff */
[----:B------:R-:W-:Y:S01]  /*39b30*/  IADD3 R17, P2, R17, R0, RZ ;  /* 0x0000000011117210 */ /* 0x000fe20007f5e0ff */
[----:B------:R1:W-:Y:S04]  /*39b40*/  LDGSTS.E [R12+0x2f00], desc[UR8][R14.64], P0 ;  /* 0x02f000000e0c7fae */ /* 0x0003e80008121848 */
[----:B------:R3:W-:Y:S01]  /*39b50*/  STL [R1+0x6f0], R36 ;  /* 0x0006f02401007387 */ /* 0x0007e20000100800 */
[----:B-1----:R-:W-:Y:S02]  /*39b60*/  IMAD.MOV.U32 R14, RZ, RZ, R36 ;  /* 0x000000ffff0e7224 */ /* 0x002fe400078e0024 */
[----:B--2---:R-:W-:-:S05]  /*39b70*/  IMAD.X R38, R38, 0x1, R2, P1 ;  /* 0x0000000126267824 */ /* 0x004fca00008e0602 */
[----:B------:R1:W-:Y:S01]  /*39b80*/  STL [R1+0x6ec], R38 ;  /* 0x0006ec2601007387 */ /* 0x0003e20000100800 */
[----:B---3--:R-:W-:-:S03]  /*39b90*/  IMAD.X R13, R13, 0x1, R2, P2 ;  /* 0x000000010d0d7824 */ /* 0x008fc600010e0602 */
[----:B------:R-:W-:Y:S04]  /*39ba0*/  STL [R1+0x730], R17 ;  /* 0x0007301101007387 */ /* 0x000fe80000100800 */
[----:B------:R-:W2:Y:S01]  /*39bb0*/  LDL.LU R36, [R1+0x870] ;  /* 0x0008700001247983 */ /* 0x000ea20000300800 */
[----:B------:R-:W-:-:S03]  /*39bc0*/  IMAD.MOV.U32 R15, RZ, RZ, R38 ;  /* 0x000000ffff0f7224 */ /* 0x000fc600078e0026 */
[----:B------:R3:W-:Y:S04]  /*39bd0*/  STL [R1+0x72c], R13 ;  /* 0x00072c0d01007387 */ /* 0x0007e80000100800 */
[----:B------:R-:W2:Y:S04]  /*39be0*/  LDL.LU R41, [R1+0x8b0] ;  /* 0x0008b00001297983 */ /* 0x000ea80000300800 */
[----:B-1----:R-:W2:Y:S04]  /*39bf0*/  LDL.LU R38, [R1+0x86c] ;  /* 0x00086c0001267983 */ /* 0x002ea80000300800 */
[----:B------:R-:W2:Y:S04]  /*39c00*/  LDL.LU R42, [R1+0x8ac] ;  /* 0x0008ac00012a7983 */ /* 0x000ea80000300800 */
[----:B------:R1:W-:Y:S02]  /*39c10*/  LDGSTS.E [R12+0x3700], desc[UR8][R14.64], P0 ;  /* 0x037000000e0c7fae */ /* 0x0003e40008121848 */
[----:B-1----:R-:W-:Y:S01]  /*39c20*/  MOV R14, R17 ;  /* 0x00000011000e7202 */ /* 0x002fe20000000f00 */
[----:B------:R-:W-:-:S02]  /*39c30*/  IMAD.MOV.U32 R15, RZ, RZ, R13 ;  /* 0x000000ffff0f7224 */ /* 0x000fc400078e000d */
[----:B---3--:R-:W3:Y:S04]  /*39c40*/  LDL.LU R13, [R1+0x8f0] ;  /* 0x0008f000010d7983 */ /* 0x008ee80000300800 */
[----:B------:R-:W3:Y:S04]  /*39c50*/  LDL.LU R17, [R1+0x930] ;  /* 0x0009300001117983 */ /* 0x000ee80000300800 */
[----:B------:R1:W-:Y:S01]  /*39c60*/  LDGSTS.E [R12+0x3f00], desc[UR8][R14.64], P0 ;  /* 0x03f000000e0c7fae */ /* 0x0003e20008121848 */
[----:B------:R-:W-:-:S05]  /*39c70*/  IADD3 R33, P1, R33, R0, RZ ;  /* 0x0000000021217210 */ /* 0x000fca0007f3e0ff */
[----:B------:R5:W-:Y:S01]  /*39c80*/  STL [R1+0x770], R33 ;  /* 0x0007702101007387 */ /* 0x000be20000100800 */
[----:B------:R-:W-:Y:S01]  /*39c90*/  IADD3 R16, P2, R16, R0, RZ ;  /* 0x0000000010107210 */ /* 0x000fe20007f5e0ff */
[--C-:B----4-:R-:W-:Y:S02]  /*39ca0*/  IMAD.X R34, R34, 0x1, R2.reuse, P1 ;  /* 0x0000000122227824 */ /* 0x110fe400008e0602 */
[----:B-1----:R-:W-:Y:S02]  /*39cb0*/  IMAD.MOV.U32 R14, RZ, RZ, R33 ;  /* 0x000000ffff0e7224 */ /* 0x002fe400078e0021 */
[----:B-----5:R-:W-:Y:S01]  /*39cc0*/  IMAD.X R39, R39, 0x1, R2, P2 ;  /* 0x0000000127277824 */ /* 0x020fe200010e0602 */
        /* <DEDUP_REMOVED lines=9> */
[----:B-----5:R-:W5:Y:S04]  /*39d60*/  LDL.LU R39, [R1+0x970] ;  /* 0x0009700001277983 */ /* 0x020f680000300800 */
[----:B------:R-:W5:Y:S04]  /*39d70*/  LDL.LU R16, [R1+0x9b0] ;  /* 0x0009b00001107983 */ /* 0x000f680000300800 */
        /* <DEDUP_REMOVED lines=10> */
[----:B------:R-:W5:Y:S04]  /*39e20*/  LDL.LU R40, [R1+0x96c] ;  /* 0x00096c0001287983 */ /* 0x000f680000300800 */
        /* <DEDUP_REMOVED lines=8> */
[----:B--2---:R-:W-:-:S02]  /*39eb0*/  IADD3 R36, P1, R36, R0, RZ ;  /* 0x0000000024247210 */ /* 0x004fc40007f3e0ff */
[----:B------:R-:W-:-:S03]  /*39ec0*/  IADD3 R41, P2, R41, R0, RZ ;  /* 0x0000000029297210 */ /* 0x000fc60007f5e0ff */
[----:B------:R-:W-:Y:S01]  /*39ed0*/  IMAD.X R38, R38, 0x1, R2, P1 ;  /* 0x0000000126267824 */ /* 0x000fe200008e0602 */
[----:B------:R-:W-:Y:S01]  /*39ee0*/  STL [R1+0x870], R36 ;  /* 0x0008702401007387 */ /* 0x000fe20000100800 */
[----:B------:R-:W-:-:S03]  /*39ef0*/  IADD3.X R42, R42, R2, RZ, P2, !PT ;  /* 0x000000022a2a7210 */ /* 0x000fc600017fe4ff */
[----:B------:R2:W-:Y:S01]  /*39f00*/  STL [R1+0x86c], R38 ;  /* 0x00086c2601007387 */ /* 0x0005e20000100800 */
[----:B-1----:R-:W-:Y:S02]  /*39f10*/  IMAD.MOV.U32 R15, RZ, RZ, R38 ;  /* 0x000000ffff0f7224 */ /* 0x002fe400078e0026 */
[----:B------:R-:W-:Y:S01]  /*39f20*/  IMAD.MOV.U32 R14, RZ, RZ, R36 ;  /* 0x000000ffff0e7224 */ /* 0x000fe200078e0024 */
[----:B------:R-:W-:Y:S04]  /*39f30*/  STL [R1+0x8b0], R41 ;  /* 0x0008b02901007387 */ /* 0x000fe80000100800 */
[----:B------:R1:W-:Y:S04]  /*39f40*/  LDGSTS.E [R12+0x6700], desc[UR8][R14.64], P0 ;  /* 0x067000000e0c7fae */ /* 0x0003e80008121848 */
[----:B--2---:R-:W2:Y:S04]  /*39f50*/  LDL.LU R38, [R1+0x9ec] ;  /* 0x0009ec0001267983 */ /* 0x004ea80000300800 */
[----:B------:R-:W-:Y:S01]  /*39f60*/  STL [R1+0x8ac], R42 ;  /* 0x0008ac2a01007387 */ /* 0x000fe20000100800 */
[----:B---3--:R-:W-:-:S03]  /*39f70*/  IADD3 R13, P1, R13, R0, RZ ;  /* 0x000000000d0d7210 */ /* 0x008fc60007f3e0ff */
[----:B------:R-:W3:Y:S01]  /*39f80*/  LDL.LU R36, [R1+0xa2c] ;  /* 0x000a2c0001247983 */ /* 0x000ee20000300800 */
[----:B-1----:R-:W-:Y:S01]  /*39f90*/  IMAD.MOV.U32 R14, RZ, RZ, R41 ;  /* 0x000000ffff0e7224 */ /* 0x002fe200078e0029 */
[----:B------:R-:W-:Y:S01]  /*39fa0*/  IADD3 R17, P2, R17, R0, RZ ;  /* 0x0000000011117210 */ /* 0x000fe20007f5e0ff */
[----:B------:R-:W-:Y:S01]  /*39fb0*/  IMAD.MOV.U32 R15, RZ, RZ, R42 ;  /* 0x000000ffff0f7224 */ /* 0x000fe200078e002a */
[----:B------:R-:W-:Y:S04]  /*39fc0*/  STL [R1+0x8f0], R13 ;  /* 0x0008f00d01007387 */ /* 0x000fe80000100800 */
[----:B------:R1:W-:Y:S02]  /*39fd0*/  LDGSTS.E [R12+0x6f00], desc[UR8][R14.64], P0 ;  /* 0x06f000000e0c7fae */ /* 0x0003e40008121848 */
[----:B-1----:R-:W-:Y:S01]  /*39fe0*/  IMAD.MOV.U32 R14, RZ, RZ, R13 ;  /* 0x000000ffff0e7224 */ /* 0x002fe200078e000d */
[----:B----4-:R-:W-:-:S05]  /*39ff0*/  IADD3.X R33, R33, R2, RZ, P1, !PT ;  /* 0x0000000221217210 */ /* 0x010fca0000ffe4ff */
        /* <DEDUP_REMOVED lines=8> */
[----:B----4-:R-:W-:-:S02]  /*3a080*/  MOV R15, R34 ;  /* 0x00000022000f7202 */ /* 0x010fc40000000f00 */
[-C--:B-----5:R-:W-:Y:S01]  /*3a090*/  IADD3 R39, P1, R39, R0.reuse, RZ ;  /* 0x0000000027277210 */ /* 0x0a0fe20007f3e0ff */
[----:B-1----:R-:W4:Y:S01]  /*3a0a0*/  LDL.LU R34, [R1+0xa6c] ;  /* 0x000a6c0001227983 */ /* 0x002f220000300800 */
[----:B------:R-:W-:Y:S01]  /*3a0b0*/  IMAD.MOV.U32 R14, RZ, RZ, R17 ;  /* 0x000000ffff0e7224 */ /* 0x000fe200078e0011 */
[----:B------:R-:W-:Y:S02]  /*3a0c0*/  IADD3 R16, P2, R16, R0, RZ ;  /* 0x0000000010107210 */ /* 0x000fe40007f5e0ff */
[----:B------:R-:W5:Y:S04]  /*3a0d0*/  LDL.LU R17, [R1+0xaac] ;  /* 0x000aac0001117983 */ /* 0x000f680000300800 */
[----:B------:R1:W-:Y:S04]  /*3a0e0*/  LDGSTS.E [R12+0x7f00], desc[UR8][R14.64], P0 ;  /* 0x07f000000e0c7fae */ /* 0x0003e80008121848 */
[----:B------:R-:W-:Y:S01]  /*3a0f0*/  STL [R1+0x970], R39 ;  /* 0x0009702701007387 */ /* 0x000fe20000100800 */
[----:B-1----:R-:W-:-:S02]  /*3a100*/  IMAD.MOV.U32 R14, RZ, RZ, R39 ;  /* 0x000000ffff0e7224 */ /* 0x002fc400078e0027 */
[----:B------:R-:W-:-:S04]  /*3a110*/  IMAD.X R40, R40, 0x1, R2, P1 ;  /* 0x0000000128287824 */ /* 0x000fc800008e0602 */
[----:B------:R-:W-:Y:S01]  /*3a120*/  IMAD.MOV.U32 R15, RZ, RZ, R40 ;  /* 0x000000ffff0f7224 */ /* 0x000fe200078e0028 */
[----:B------:R-:W-:Y:S01]  /*3a130*/  STL [R1+0x96c], R40 ;  /* 0x00096c2801007387 */ /* 0x000fe20000100800 */
[----:B------:R-:W-:-:S03]  /*3a140*/  IMAD.X R32, R32, 0x1, R2, P2 ;  /* 0x0000000120207824 */ /* 0x000fc600010e0602 */
[----:B------:R-:W-:Y:S04]  /*3a150*/  STL [R1+0x9b0], R16 ;  /* 0x0009b01001007387 */ /* 0x000fe80000100800 */
[----:B------:R1:W-:Y:S04]  /*3a160*/  LDGSTS.E [R12+0x8700], desc[UR8][R14.64], P0 ;  /* 0x087000000e0c7fae */ /* 0x0003e80008121848 */
[----:B------:R1:W-:Y:S02]  /*3a170*/  STL [R1+0x9ac], R32 ;  /* 0x0009ac2001007387 */ /* 0x0003e40000100800 */
[----:B-1----:R-:W-:Y:S01]  /*3a180*/  IMAD.MOV.U32 R15, RZ, RZ, R32 ;  /* 0x000000ffff0f7224 */ /* 0x002fe200078e0020 */
[----:B------:R-:W-:Y:S01]  /*3a190*/  MOV R14, R16 ;  /* 0x00000010000e7202 */ /* 0x000fe20000000f00 */
[----:B------:R-:W5:Y:S04]  /*3a1a0*/  LDL.LU R32, [R1+0xaec] ;  /* 0x000aec0001207983 */ /* 0x000f680000300800 */
[----:B------:R-:W5:Y:S04]  /*3a1b0*/  LDL.LU R16, [R1+0xaf0] ;  /* 0x000af00001107983 */ /* 0x000f680000300800 */
[----:B------:R-:W5:Y:S04]  /*3a1c0*/  LDL.LU R46, [R1+0xb2c] ;  /* 0x000b2c00012e7983 */ /* 0x000f680000300800 */
[----:B------:R-:W5:Y:S01]  /*3a1d0*/  LDL.LU R45, [R1+0xb30] ;  /* 0x000b3000012d7983 */ /* 0x000f620000300800 */
[----:B------:R-:W-:-:S02]  /*3a1e0*/  IADD3 R37, P1, R37, R0, RZ ;  /* 0x0000000025257210 */ /* 0x000fc40007f3e0ff */
        /* <DEDUP_REMOVED lines=8> */
[----:B------:R2:W-:Y:S04]  /*3a270*/  STL [R1+0xa2c], R36 ;  /* 0x000a2c2401007387 */ /* 0x0005e80000100800 */
[----:B------:R-:W3:Y:S04]  /*3a280*/  LDL.LU R44, [R1+0xb6c] ;  /* 0x000b6c00012c7983 */ /* 0x000ee80000300800 */
[----:B------:R-:W3:Y:S04]  /*3a290*/  LDL.LU R43, [R1+0xb70] ;  /* 0x000b7000012b7983 */ /* 0x000ee80000300800 */
[----:B------:R-:W3:Y:S04]  /*3a2a0*/  LDL.LU R42, [R1+0xbac] ;  /* 0x000bac00012a7983 */ /* 0x000ee80000300800 */
[----:B------:R-:W3:Y:S01]  /*3a2b0*/  LDL.LU R41, [R1+0xbb0] ;  /* 0x000bb00001297983 */ /* 0x000ee20000300800 */
[----:B------:R-:W-:-:S03]  /*3a2c0*/  MOV R15, R38 ;  /* 0x00000026000f7202 */ /* 0x000fc60000000f00 */
[----:B------:R-:W3:Y:S04]  /*3a2d0*/  LDL.LU R39, [R1+0xbf0] ;  /* 0x000bf00001277983 */ /* 0x000ee80000300800 */
[----:B------:R-:W3:Y:S04]  /*3a2e0*/  LDL.LU R37, [R1+0xc30] ;  /* 0x000c300001257983 */ /* 0x000ee80000300800 */
[----:B------:R1:W-:Y:S01]  /*3a2f0*/  LDGSTS.E [R12+0x9700], desc[UR8][R14.64], P0 ;  /* 0x097000000e0c7fae */ /* 0x0003e20008121848 */
[-C--:B------:R-:W-:Y:S02]  /*3a300*/  IADD3 R33, P1, R33, R0.reuse, RZ ;  /* 0x0000000021217210 */ /* 0x080fe40007f3e0ff */
[----:B------:R-:W-:-:S03]  /*3a310*/  IADD3 R13, P2, R13, R0, RZ ;  /* 0x000000000d0d7210 */ /* 0x000fc60007f5e0ff */
[----:B------:R-:W-:Y:S01]  /*3a320*/  STL [R1+0xa70], R33 ;  /* 0x000a702101007387 */ /* 0x000fe20000100800 */
[--C-:B----4-:R-:W-:Y:S02]  /*3a330*/  IMAD.X R34, R34, 0x1, R2.reuse, P1 ;  /* 0x0000000122227824 */ /* 0x110fe400008e0602 */
[----:B-----5:R-:W-:-:S03]  /*3a340*/  IMAD.X R17, R17, 0x1, R2, P2 ;  /* 0x0000000111117824 */ /* 0x020fc600010e0602 */
[----:B------:R4:W-:Y:S04]  /*3a350*/  STL [R1+0xa6c], R34 ;  /* 0x000a6c2201007387 */ /* 0x0009e80000100800 */
[----:B------:R-:W-:Y:S04]  /*3a360*/  STL [R1+0xab0], R13 ;  /* 0x000ab00d01007387 */ /* 0x000fe80000100800 */
[----:B------:R-:W5:Y:S01]  /*3a370*/  LDL.LU R40, [R1+0xbec] ;  /* 0x000bec0001287983 */ /* 0x000f620000300800 */
[----:B-1----:R-:W-:-:S03]  /*3a380*/  IMAD.MOV.U32 R15, RZ, RZ, R36 ;  /* 0x000000ffff0f7224 */ /* 0x002fc600078e0024 */
[----:B------:R1:W-:Y:S01]  /*3a390*/  STL [R1+0xaac], R17 ;  /* 0x000aac1101007387 */ /* 0x0003e20000100800 */
[----:B------:R-:W-:-:S03]  /*3a3a0*/  IMAD.MOV.U32 R14, RZ, RZ, R35 ;  /* 0x000000ffff0e7224 */ /* 0x000fc600078e0023 */
[----:B------:R-:W5:Y:S04]  /*3a3b0*/  LDL.LU R38, [R1+0xc2c] ;  /* 0x000c2c0001267983 */ /* 0x000f680000300800 */
[----:B--2---:R-:W2:Y:S04]  /*3a3c0*/  LDL.LU R36, [R1+0xc6c] ;  /* 0x000c6c0001247983 */ /* 0x004ea80000300800 */
[----:B------:R-:W2:Y:S04]  /*3a3d0*/  LDL.LU R35, [R1+0xc70] ;  /* 0x000c700001237983 */ /* 0x000ea80000300800 */
[----:B------:R4:W-:Y:S02]  /*3a3e0*/  LDGSTS.E [R12+0x9f00], desc[UR8][R14.64], P0 ;  /* 0x09f000000e0c7fae */ /* 0x0009e40008121848 */
[----:B----4-:R-:W-:Y:S01]  /*3a3f0*/  MOV R14, R33 ;  /* 0x00000021000e7202 */ /* 0x010fe20000000f00 */
[----:B------:R-:W-:-:S02]  /*3a400*/  IMAD.MOV.U32 R15, RZ, RZ, R34 ;  /* 0x000000ffff0f7224 */ /* 0x000fc400078e0022 */
[----:B------:R-:W4:Y:S04]  /*3a410*/  LDL.LU R34, [R1+0xcac] ;  /* 0x000cac0001227983 */ /* 0x000f280000300800 */
[----:B------:R-:W4:Y:S04]  /*3a420*/  LDL.LU R33, [R1+0xcb0] ;  /* 0x000cb00001217983 */ /* 0x000f280000300800 */
[----:B------:R1:W-:Y:S02]  /*3a430*/  LDGSTS.E [R12+0xa700], desc[UR8][R14.64], P0 ;  /* 0x0a7000000e0c7fae */ /* 0x0003e40008121848 */
[----:B-1----:R-:W-:-:S02]  /*3a440*/  IMAD.MOV.U32 R14, RZ, RZ, R13 ;  /* 0x000000ffff0e7224 */ /* 0x002fc400078e000d */
[----:B------:R-:W-:Y:S02]  /*3a450*/  IMAD.MOV.U32 R15, RZ, RZ, R17 ;  /* 0x000000ffff0f7224 */ /* 0x000fe400078e0011 */
[----:B------:R-:W4:Y:S04]  /*3a460*/  LDL.LU R17, [R1+0xcf0] ;  /* 0x000cf00001117983 */ /* 0x000f280000300800 */
[----:B------:R-:W4:Y:S04]  /*3a470*/  LDL.LU R13, [R1+0xd30] ;  /* 0x000d3000010d7983 */ /* 0x000f280000300800 */
[----:B------:R1:W-:Y:S01]  /*3a480*/  LDGSTS.E [R12+0xaf00], desc[UR8][R14.64], P0 ;  /* 0x0af000000e0c7fae */ /* 0x0003e20008121848 */
[----:B------:R-:W-:-:S05]  /*3a490*/  IADD3 R16, P1, R16, R0, RZ ;  /* 0x0000000010107210 */ /* 0x000fca0007f3e0ff */
[----:B------:R-:W-:Y:S01]  /*3a4a0*/  IMAD.X R32, R32, 0x1, R2, P1 ;  /* 0x0000000120207824 */ /* 0x000fe200008e0602 */
[----:B------:R-:W-:Y:S01]  /*3a4b0*/  IADD3 R45, P2, R45, R0, RZ ;  /* 0x000000002d2d7210 */ /* 0x000fe20007f5e0ff */
[----:B------:R-:W-:Y:S02]  /*3a4c0*/  STL [R1+0xaf0], R16 ;  /* 0x000af01001007387 */ /* 0x000fe40000100800 */
[----:B-1----:R-:W-:Y:S01]  /*3a4d0*/  IMAD.MOV.U32 R15, RZ, RZ, R32 ;  /* 0x000000ffff0f7224 */ /* 0x002fe200078e0020 */
[----:B------:R-:W-:Y:S01]  /*3a4e0*/  IADD3.X R46, R46, R2, RZ, P2, !PT ;  /* 0x000000022e2e7210 */ /* 0x000fe200017fe4ff */
[----:B------:R1:W-:Y:S04]  /*3a4f0*/  STL [R1+0xaec], R32 ;  /* 0x000aec2001007387 */ /* 0x0003e80000100800 */
[----:B------:R2:W-:Y:S01]  /*3a500*/  STL [R1+0xb30], R45 ;  /* 0x000b302d01007387 */ /* 0x0005e20000100800 */
[----:B------:R-:W-:-:S03]  /*3a510*/  IMAD.MOV.U32 R14, RZ, RZ, R16 ;  /* 0x000000ffff0e7224 */ /* 0x000fc600078e0010 */
[----:B-1----:R-:W4:Y:S04]  /*3a520*/  LDL.LU R32, [R1+0xcec] ;  /* 0x000cec0001207983 */ /* 0x002f280000300800 */
[----:B------:R1:W-:Y:S04]  /*3a530*/  STL [R1+0xb2c], R46 ;  /* 0x000b2c2e01007387 */ /* 0x0003e80000100800 */
[----:B------:R-:W4:Y:S04]  /*3a540*/  LDL.LU R16, [R1+0xd2c] ;  /* 0x000d2c0001107983 */ /* 0x000f280000300800 */
[----:B------:R1:W-:Y:S02]  /*3a550*/  LDGSTS.E [R12+0xb700], desc[UR8][R14.64], P0 ;  /* 0x0b7000000e0c7fae */ /* 0x0003e40008121848 */
[----:B-1----:R-:W-:-:S02]  /*3a560*/  IMAD.MOV.U32 R14, RZ, RZ, R45 ;  /* 0x000000ffff0e7224 */ /* 0x002fc400078e002d */
[----:B------:R-:W-:-:S05]  /*3a570*/  IMAD.MOV.U32 R15, RZ, RZ, R46 ;  /* 0x000000ffff0f7224 */ /* 0x000fca00078e002e */
[----:B------:R1:W-:Y:S01]  /*3a580*/  LDGSTS.E [R12+0xbf00], desc[UR8][R14.64], P0 ;  /* 0x0bf000000e0c7fae */ /* 0x0003e20008121848 */
[----:B---3--:R-:W-:-:S04]  /*3a590*/  IADD3 R43, P1, R43, R0, RZ ;  /* 0x000000002b2b7210 */ /* 0x008fc80007f3e0ff */
[----:B------:R-:W-:Y:S02]  /*3a5a0*/  IADD3.X R44, R44, R2, RZ, P1, !PT ;  /* 0x000000022c2c7210 */ /* 0x000fe40000ffe4ff */
[-C--:B------:R-:W-:Y:S01]  /*3a5b0*/  IADD3 R41, P2, R41, R0.reuse, RZ ;  /* 0x0000000029297210 */ /* 0x080fe20007f5e0ff */
[----:B-1----:R-:W-:Y:S02]  /*3a5c0*/  IMAD.MOV.U32 R14, RZ, RZ, R43 ;  /* 0x000000ffff0e7224 */ /* 0x002fe400078e002b */
[----:B------:R-:W-:Y:S02]  /*3a5d0*/  IMAD.MOV.U32 R15, RZ, RZ, R44 ;  /* 0x000000ffff0f7224 */ /* 0x000fe400078e002c */
[----:B------:R-:W-:Y:S01]  /*3a5e0*/  IMAD.X R42, R42, 0x1, R2, P2 ;  /* 0x000000012a2a7824 */ /* 0x000fe200010e0602 */
[-C--:B------:R-:W-:Y:S02]  /*3a5f0*/  IADD3 R39, P1, R39, R0.reuse, RZ ;  /* 0x0000000027277210 */ /* 0x080fe40007f3e0ff */
[----:B------:R1:W-:Y:S01]  /*3a600*/  LDGSTS.E [R12+0xc700], desc[UR8][R14.64], P0 ;  /* 0x0c7000000e0c7fae */ /* 0x0003e20008121848 */
[----:B------:R-:W-:Y:S01]  /*3a610*/  IADD3 R37, P2, R37, R0, RZ ;  /* 0x0000000025257210 */ /* 0x000fe20007f5e0ff */
[----:B-1----:R-:W-:Y:S01]  /*3a620*/  IMAD.MOV.U32 R14, RZ, RZ, R41 ;  /* 0x000000ffff0e7224 */ /* 0x002fe200078e0029 */
[----:B------:R-:W-:-:S05]  /*3a630*/  MOV R15, R42 ;  /* 0x0000002a000f7202 */ /* 0x000fca0000000f00 */
[----:B------:R1:W-:Y:S02]  /*3a640*/  LDGSTS.E [R12+0xcf00], desc[UR8][R14.64], P0 ;  /* 0x0cf000000e0c7fae */ /* 0x0003e40008121848 */
[----:B-1----:R-:W-:Y:S02]  /*3a650*/  IMAD.MOV.U32 R14, RZ, RZ, R39 ;  /* 0x000000ffff0e7224 */ /* 0x002fe400078e0027 */
[----:B------:R1:W-:Y:S01]  /*3a660*/  STL [R1+0xb70], R43 ;  /* 0x000b702b01007387 */ /* 0x0003e20000100800 */
[----:B-----5:R-:W-:-:S04]  /*3a670*/  IMAD.X R40, R40, 0x1, R2, P1 ;  /* 0x0000000128287824 */ /* 0x020fc800008e0602 */
[----:B------:R-:W-:Y:S02]  /*3a680*/  IMAD.MOV.U32 R15, RZ, RZ, R40 ;  /* 0x000000ffff0f7224 */ /* 0x000fe400078e0028 */
[----:B------:R-:W-:-:S03]  /*3a690*/  IMAD.X R38, R38, 0x1, R2, P2 ;  /* 0x0000000126267824 */ /* 0x000fc600010e0602 */
[----:B------:R3:W-:Y:S01]  /*3a6a0*/  LDGSTS.E [R12+0xd700], desc[UR8][R14.64], P0 ;  /* 0x0d7000000e0c7fae */ /* 0x0007e20008121848 */
[----:B--2---:R-:W-:Y:S02]  /*3a6b0*/  IADD3 R35, P1, R35, R0, RZ ;  /* 0x0000000023237210 */ /* 0x004fe40007f3e0ff */
[----:B---3--:R-:W-:Y:S01]  /*3a6c0*/  MOV R14, R37 ;  /* 0x00000025000e7202 */ /* 0x008fe20000000f00 */
[----:B------:R-:W-:Y:S02]  /*3a6d0*/  IMAD.MOV.U32 R15, RZ, RZ, R38 ;  /* 0x000000ffff0f7224 */ /* 0x000fe400078e0026 */
[----:B------:R-:W-:-:S03]  /*3a6e0*/  IMAD.X R36, R36, 0x1, R2, P1 ;  /* 0x0000000124247824 */ /* 0x000fc600008e0602 */
[----:B------:R2:W-:Y:S04]  /*3a6f0*/  LDGSTS.E [R12+0xdf00], desc[UR8][R14.64], P0 ;  /* 0x0df000000e0c7fae */ /* 0x0005e80008121848 */
[----:B------:R1:W-:Y:S01]  /*3a700*/  STL [R1+0xb6c], R44 ;  /* 0x000b6c2c01007387 */ /* 0x0003e20000100800 */
[----:B----4-:R-:W-:Y:S01]  /*3a710*/  IADD3 R33, P2, R33, R0, RZ ;  /* 0x0000000021217210 */ /* 0x010fe20007f5e0ff */
[----:B--2---:R-:W-:Y:S01]  /*3a720*/  IMAD.MOV.U32 R14, RZ, RZ, R35 ;  /* 0x000000ffff0e7224 */ /* 0x004fe200078e0023 */
[----:B------:R-:W-:-:S03]  /*3a730*/  MOV R15, R36 ;  /* 0x00000024000f7202 */ /* 0x000fc60000000f00 */
[----:B------:R-:W-:Y:S01]  /*3a740*/  IMAD.X R34, R34, 0x1, R2, P2 ;  /* 0x0000000122227824 */ /* 0x000fe200010e0602 */
[----:B------:R1:W-:Y:S04]  /*3a750*/  STL [R1+0xbb0], R41 ;  /* 0x000bb02901007387 */ /* 0x0003e80000100800 */
[----:B------:R2:W-:Y:S04]  /*3a760*/  LDGSTS.E [R12+0xe700], desc[UR8][R14.64], P0 ;  /* 0x0e7000000e0c7fae */ /* 0x0005e80008121848 */
[----:B------:R1:W-:Y:S01]  /*3a770*/  STL [R1+0xbac], R42 ;  /* 0x000bac2a01007387 */ /* 0x0003e20000100800 */
[----:B------:R-:W-:-:S03]  /*3a780*/  IADD3 R17, P1, R17, R0, RZ ;  /* 0x0000000011117210 */ /* 0x000fc60007f3e0ff */
[----:B------:R1:W-:Y:S01]  /*3a790*/  STL [R1+0xbf0], R39 ;  /* 0x000bf02701007387 */ /* 0x0003e20000100800 */
[----:B--2---:R-:W-:Y:S02]  /*3a7a0*/  IMAD.MOV.U32 R14, RZ, RZ, R33 ;  /* 0x000000ffff0e7224 */ /* 0x004fe400078e0021 */
[----:B------:R-:W-:Y:S01]  /*3a7b0*/  IMAD.MOV.U32 R15, RZ, RZ, R34 ;  /* 0x000000ffff0f7224 */ /* 0x000fe200078e0022 */
[----:B------:R1:W-:Y:S01]  /*3a7c0*/  STL [R1+0xbec], R40 ;  /* 0x000bec2801007387 */ /* 0x0003e20000100800 */
[----:B------:R-:W-:-:S03]  /*3a7d0*/  IADD3 R13, P2, R13, R0, RZ ;  /* 0x000000000d0d7210 */ /* 0x000fc60007f5e0ff */
[----:B------:R1:W-:Y:S04]  /*3a7e0*/  STL [R1+0xc30], R37 ;  /* 0x000c302501007387 */ /* 0x0003e80000100800 */
[----:B------:R1:W-:Y:S01]  /*3a7f0*/  STL [R1+0xc2c], R38 ;  /* 0x000c2c2601007387 */ /* 0x0003e20000100800 */
[----:B------:R-:W-:-:S03]  /*3a800*/  VIADD R18, R18, 0x1 ;  /* 0x0000000112127836 */ /* 0x000fc60000000000 */
[----:B------:R1:W-:Y:S04]  /*3a810*/  STL [R1+0xc70], R35 ;  /* 0x000c702301007387 */ /* 0x0003e80000100800 */
[----:B------:R2:W-:Y:S04]  /*3a820*/  LDGSTS.E [R12+0xef00], desc[UR8][R14.64], P0 ;  /* 0x0ef000000e0c7fae */ /* 0x0005e80008121848 */
[----:B------:R1:W-:Y:S04]  /*3a830*/  STL [R1+0xc6c], R36 ;  /* 0x000c6c2401007387 */ /* 0x0003e80000100800 */
[----:B------:R1:W-:Y:S01]  /*3a840*/  STL [R1+0xcb0], R33 ;  /* 0x000cb02101007387 */ /* 0x0003e20000100800 */
[----:B--2---:R-:W-:-:S03]  /*3a850*/  MOV R14, R17 ;  /* 0x00000011000e7202 */ /* 0x004fc60000000f00 */
[----:B------:R1:W-:Y:S04]  /*3a860*/  STL [R1+0xcac], R34 ;  /* 0x000cac2201007387 */ /* 0x0003e80000100800 */
[----:B------:R1:W-:Y:S01]  /*3a870*/  STL [R1+0xcf0], R17 ;  /* 0x000cf01101007387 */ /* 0x0003e20000100800 */
[----:B------:R-:W-:-:S04]  /*3a880*/  IMAD.X R32, R32, 0x1, R2, P1 ;  /* 0x0000000120207824 */ /* 0x000fc800008e0602 */
[----:B------:R-:W-:Y:S01]  /*3a890*/  IMAD.MOV.U32 R15, RZ, RZ, R32 ;  /* 0x000000ffff0f7224 */ /* 0x000fe200078e0020 */
[----:B------:R1:W-:Y:S01]  /*3a8a0*/  STL [R1+0xcec], R32 ;  /* 0x000cec2001007387 */ /* 0x0003e20000100800 */
[----:B------:R-:W-:-:S03]  /*3a8b0*/  IMAD.X R16, R16, 0x1, R2, P2 ;  /* 0x0000000110107824 */ /* 0x000fc600010e0602 */
[----:B------:R1:W-:Y:S04]  /*3a8c0*/  STL [R1+0xd30], R13 ;  /* 0x000d300d01007387 */ /* 0x0003e80000100800 */
[----:B------:R2:W-:Y:S04]  /*3a8d0*/  LDGSTS.E [R12+0xf700], desc[UR8][R14.64], P0 ;  /* 0x0f7000000e0c7fae */ /* 0x0005e80008121848 */
[----:B------:R1:W-:Y:S04]  /*3a8e0*/  STL [R1+0xd2c], R16 ;  /* 0x000d2c1001007387 */ /* 0x0003e80000100800 */
[----:B------:R1:W-:Y:S01]  /*3a8f0*/  STL [R1+0x22c], R18 ;  /* 0x00022c1201007387 */ /* 0x0003e20000100800 */
[----:B--2---:R-:W-:-:S02]  /*3a900*/  IMAD.MOV.U32 R14, RZ, RZ, R13 ;  /* 0x000000ffff0e7224 */ /* 0x004fc400078e000d */
[----:B------:R-:W-:-:S05]  /*3a910*/  IMAD.MOV.U32 R15, RZ, RZ, R16 ;  /* 0x000000ffff0f7224 */ /* 0x000fca00078e0010 */
[----:B------:R1:W-:Y:S01]  /*3a920*/  LDGSTS.E [R12+0xff00], desc[UR8][R14.64], P0 ;  /* 0x0ff000000e0c7fae */ /* 0x0003e20008121848 */
[----:B------:R-:W-:-:S03]  /*3a930*/  ISETP.NE.U32.AND P0, PT, R18, R19, PT ;  /* 0x000000131200720c */ /* 0x000fc60003f05070 */
[----:B------:R-:W0:Y:S10]  /*3a940*/  LDGDEPBAR ;  /* 0x00000000000079af */ /* 0x000e340000000000 */
[----:B-1----:R-:W-:Y:S05]  /*3a950*/  @P0 BRA `(.L_x_1) ;  /* 0xfffffe8000fc0947 */ /* 0x002fea000383ffff */
.L_x_0:
[----:B------:R-:W2:Y:S01]  /*3a960*/  LDL.LU R19, [R1+0xd58] ;  /* 0x000d580001137983 */ /* 0x000ea20000300800 */
[----:B------:R-:W-:-:S04]  /*3a970*/  DEPBAR.LE SB0, 0x0 ;  /* 0x000080000000791a */ /* 0x000fc80000000000 */
[----:B------:R-:W3:Y:S01]  /*3a980*/  LDL.LU R18, [R1+0xd54] ;  /* 0x000d540001127983 */ /* 0x000ee20000300800 */
[----:B------:R-:W1:Y:S01]  /*3a990*/  S2R R0, SR_TID.X ;  /* 0x0000000000007919 */ /* 0x000e620000002100 */
[----:B------:R-:W-:Y:S01]  /*3a9a0*/  IMAD.MOV.U32 R12, RZ, RZ, R136 ;  /* 0x000000ffff0c7224 */ /* 0x000fe200078e0088 */
[----:B------:R-:W-:Y:S01]  /*3a9b0*/  ULDC.64 UR10, c[0x0][0x228] ;  /* 0x00008a00000a7ab9 */ /* 0x000fe20000000a00 */
[----:B------:R-:W-:Y:S01]  /*3a9c0*/  IMAD.MOV.U32 R13, RZ, RZ, R138 ;  /* 0x000000ffff0d7224 */ /* 0x000fe200078e008a */
[----:B------:R-:W4:Y:S01]  /*3a9d0*/  LDL.LU R17, [R1+0xd60] ;  /* 0x000d600001117983 */ /* 0x000f220000300800 */
[----:B------:R-:W-:Y:S01]  /*3a9e0*/  ULDC UR6, c[0x0][0x22c] ;  /* 0x00008b0000067ab9 */ /* 0x000fe20000000800 */
[----:B------:R-:W-:Y:S02]  /*3a9f0*/  ULDC UR5, c[0x0][0x22c] ;  /* 0x00008b0000057ab9 */ /* 0x000fe40000000800 */
[----:B------:R-:W5:Y:S04]  /*3aa00*/  LDL.LU R16, [R1+0xd5c] ;  /* 0x000d5c0001107983 */ /* 0x000f680000300800 */
[----:B------:R-:W2:Y:S04]  /*3aa10*/  LDL.LU R236, [R1+0xd50] ;  /* 0x000d500001ec7983 */ /* 0x000ea80000300800 */
[----:B------:R-:W3:Y:S04]  /*3aa20*/  LDL.LU R14, [R1+0x160] ;  /* 0x00016000010e7983 */ /* 0x000ee80000300800 */
[----:B------:R-:W3:Y:S01]  /*3aa30*/  LDL.LU R15, [R1+0x168] ;  /* 0x00016800010f7983 */ /* 0x000ee20000300800 */
[C---:B-1----:R-:W-:Y:S01]  /*3aa40*/  SHF.L.U32 R2, R0.reuse, 0x4, RZ ;  /* 0x0000000400027819 */ /* 0x042fe200000006ff */
[----:B------:R-:W-:-:S03]  /*3aa50*/  IMAD.SHL.U32 R0, R0, 0x20, RZ ;  /* 0x0000002000007824 */ /* 0x000fc600078e00ff */
[----:B------:R-:W-:Y:S02]  /*3aa60*/  LOP3.LUT R2, R2, 0x1f0, RZ, 0xc0, !PT ;  /* 0x000001f002027812 */ /* 0x000fe400078ec0ff */
[----:B------:R-:W-:-:S04]  /*3aa70*/  LOP3.LUT R0, R0, 0x400, RZ, 0xc0, !PT ;  /* 0x0000040000007812 */ /* 0x000fc800078ec0ff */
[----:B------:R-:W-:Y:S01]  /*3aa80*/  IADD3 R0, R2, UR4, R0 ;  /* 0x0000000402007c10 */ /* 0x000fe2000fffe000 */
[----:B------:R-:W-:Y:S06]  /*3aa90*/  BAR.SYNC.DEFER_BLOCKING 0x0 ;  /* 0x0000000000007b1d */ /* 0x000fec0000010000 */
[----:B---3--:R1:W-:Y:S04]  /*3aaa0*/  STSM.16.M88.4 [R0], R12 ;  /* 0x0000000c00007844 */ /* 0x0083e80000000200 */
[----:B-1----:R-:W3:Y:S04]  /*3aab0*/  LDL.LU R14, [R1+0x2e0] ;  /* 0x0002e000010e7983 */ /* 0x002ee80000300800 */
[----:B------:R-:W3:Y:S01]  /*3aac0*/  LDL.LU R15, [R1+0x2e8] ;  /* 0x0002e800010f7983 */ /* 0x000ee20000300800 */
[----:B--2---:R-:W-:Y:S01]  /*3aad0*/  ISETP.GE.AND P0, PT, R236, UR10, PT ;  /* 0x0000000aec007c0c */ /* 0x004fe2000bf06270 */
[----:B------:R-:W-:Y:S01]  /*3aae0*/  IMAD.MOV.U32 R12, RZ, RZ, R92 ;  /* 0x000000ffff0c7224 */ /* 0x000fe200078e005c */
[----:B------:R-:W-:-:S02]  /*3aaf0*/  MOV R13, R94 ;  /* 0x0000005e000d7202 */ /* 0x000fc40000000f00 */
[----:B------:R-:W-:Y:S01]  /*3ab00*/  ISETP.LT.AND P3, PT, R18, UR6, !P0 ;  /* 0x0000000612007c0c */ /* 0x000fe2000c761270 */
[----:B------:R-:W-:Y:S01]  /*3ab10*/  ULDC UR6, c[0x0][0x22c] ;  /* 0x00008b0000067ab9 */ /* 0x000fe20000000800 */
[----:B------:R-:W-:Y:S01]  /*3ab20*/  ISETP.LT.AND P4, PT, R19, UR5, !P0 ;  /* 0x0000000513007c0c */ /* 0x000fe2000c781270 */
[----:B------:R-:W2:Y:S01]  /*3ab30*/  LDL.LU R18, [R1+0x164] ;  /* 0x0001640001127983 */ /* 0x000ea20000300800 */
[----:B------:R-:W-:-:S03]  /*3ab40*/  ULDC UR5, c[0x0][0x22c] ;  /* 0x00008b0000057ab9 */ /* 0x000fc60000000800 */
[----:B------:R-:W2:Y:S01]  /*3ab50*/  LDL.LU R19, [R1+0x16c] ;  /* 0x00016c0001137983 */ /* 0x000ea20000300800 */
[----:B----4-:R-:W-:Y:S01]  /*3ab60*/  ISETP.LT.AND P2, PT, R17, UR5, !P0 ;  /* 0x0000000511007c0c */ /* 0x010fe2000c741270 */
[----:B------:R-:W-:Y:S02]  /*3ab70*/  IMAD.MOV.U32 R40, RZ, RZ, R157 ;  /* 0x000000ffff287224 */ /* 0x000fe400078e009d */
[----:B---3--:R1:W-:Y:S01]  /*3ab80*/  STSM.16.M88.4 [R0+0x200], R12 ;  /* 0x0002000c00007844 */ /* 0x0083e20000000200 */
[----:B-----5:R-:W-:Y:S01]  /*3ab90*/  ISETP.LT.AND P1, PT, R16, UR6, !P0 ;  /* 0x0000000610007c0c */ /* 0x020fe2000c721270 */
[----:B------:R-:W-:Y:S01]  /*3aba0*/  IMAD.MOV.U32 R41, RZ, RZ, R159 ;  /* 0x000000ffff297224 */ /* 0x000fe200078e009f */
[----:B------:R-:W-:Y:S01]  /*3abb0*/  MOV R45, R119 ;  /* 0x00000077002d7202 */ /* 0x000fe20000000f00 */
[----:B------:R-:W3:Y:S01]  /*3abc0*/  S2R R17, SR_TID.X ;  /* 0x0000000000117919 */ /* 0x000ee20000002100 */
[----:B------:R-:W-:Y:S02]  /*3abd0*/  IMAD.MOV.U32 R44, RZ, RZ, R117 ;  /* 0x000000ffff2c7224 */ /* 0x000fe400078e0075 */
[----:B------:R-:W-:-:S02]  /*3abe0*/  IMAD.MOV.U32 R48, RZ, RZ, R124 ;  /* 0x000000ffff307224 */ /* 0x000fc400078e007c */
[----:B------:R-:W-:Y:S02]  /*3abf0*/  IMAD.MOV.U32 R49, RZ, RZ, R126 ;  /* 0x000000ffff317224 */ /* 0x000fe400078e007e */
[----:B------:R-:W-:Y:S02]  /*3ac00*/  IMAD.MOV.U32 R52, RZ, RZ, R20 ;  /* 0x000000ffff347224 */ /* 0x000fe400078e0014 */
[----:B------:R-:W-:Y:S02]  /*3ac10*/  IMAD.MOV.U32 R53, RZ, RZ, R22 ;  /* 0x000000ffff357224 */ /* 0x000fe400078e0016 */
[----:B------:R-:W-:Y:S01]  /*3ac20*/  IMAD.MOV.U32 R56, RZ, RZ, R21 ;  /* 0x000000ffff387224 */ /* 0x000fe200078e0015 */
[----:B-1----:R-:W4:Y:S01]  /*3ac30*/  LDL.LU R14, [R1+0x2e4] ;  /* 0x0002e400010e7983 */ /* 0x002f220000300800 */
[----:B------:R-:W-:Y:S02]  /*3ac40*/  IMAD.MOV.U32 R16, RZ, RZ, R137 ;  /* 0x000000ffff107224 */ /* 0x000fe400078e0089 */
[----:B------:R-:W-:Y:S01]  /*3ac50*/  IMAD.MOV.U32 R57, RZ, RZ, R23 ;  /* 0x000000ffff397224 */ /* 0x000fe200078e0017 */
[----:B------:R-:W4:Y:S01]  /*3ac60*/  LDL.LU R15, [R1+0x2ec] ;  /* 0x0002ec00010f7983 */ /* 0x000f220000300800 */
[----:B------:R-:W-:Y:S01]  /*3ac70*/  IMAD.MOV.U32 R12, RZ, RZ, R93 ;  /* 0x000000ffff0c7224 */ /* 0x000fe200078e005d */
[----:B------:R-:W-:Y:S01]  /*3ac80*/  MOV R61, R122 ;  /* 0x0000007a003d7202 */ /* 0x000fe20000000f00 */
[----:B------:R-:W-:-:S02]  /*3ac90*/  IMAD.MOV.U32 R13, RZ, RZ, R95 ;  /* 0x000000ffff0d7224 */ /* 0x000fc400078e005f */
[----:B------:R-:W-:Y:S02]  /*3aca0*/  IMAD.MOV.U32 R60, RZ, RZ, R120 ;  /* 0x000000ffff3c7224 */ /* 0x000fe400078e0078 */
[----:B------:R-:W-:Y:S02]  /*3acb0*/  IMAD.MOV.U32 R68, RZ, RZ, R28 ;  /* 0x000000ffff447224 */ /* 0x000fe400078e001c */
[----:B------:R-:W-:Y:S01]  /*3acc0*/  IMAD.MOV.U32 R69, RZ, RZ, R30 ;  /* 0x000000ffff457224 */ /* 0x000fe200078e001e */
[----:B------:R-:W-:Y:S01]  /*3acd0*/  MOV R80, R29 ;  /* 0x0000001d00507202 */ /* 0x000fe20000000f00 */
[----:B------:R-:W-:Y:S02]  /*3ace0*/  IMAD.MOV.U32 R81, RZ, RZ, R31 ;  /* 0x000000ffff517224 */ /* 0x000fe400078e001f */
[----:B------:R-:W-:Y:S02]  /*3acf0*/  IMAD.MOV.U32 R84, RZ, RZ, R112 ;  /* 0x000000ffff547224 */ /* 0x000fe400078e0070 */
[----:B------:R-:W-:Y:S01]  /*3ad00*/  IMAD.MOV.U32 R85, RZ, RZ, R114 ;  /* 0x000000ffff557224 */ /* 0x000fe200078e0072 */
[----:B---3--:R-:W-:Y:S01]  /*3ad10*/  LOP3.LUT R32, R17, 0x3f, RZ, 0xc0, !PT ;  /* 0x0000003f11207812 */ /* 0x008fe200078ec0ff */
[----:B------:R-:W-:Y:S01]  /*3ad20*/  IMAD.MOV.U32 R88, RZ, RZ, R64 ;  /* 0x000000ffff587224 */ /* 0x000fe200078e0040 */
[----:B------:R-:W-:Y:S01]  /*3ad30*/  MOV R89, R66 ;  /* 0x0000004200597202 */ /* 0x000fe20000000f00 */
[----:B------:R-:W-:Y:S01]  /*3ad40*/  IMAD.MOV.U32 R92, RZ, RZ, R65 ;  /* 0x000000ffff5c7224 */ /* 0x000fe200078e0041 */
[----:B------:R-:W-:Y:S01]  /*3ad50*/  LEA R252, R32, UR4, 0x4 ;  /* 0x0000000420fc7c11 */ /* 0x000fe2000f8e20ff */
[----:B------:R-:W-:Y:S01]  /*3ad60*/  BAR.SYNC.DEFER_BLOCKING 0x0 ;  /* 0x0000000000007b1d */ /* 0x000fe20000010000 */
[----:B------:R-:W-:-:S02]  /*3ad70*/  IMAD.MOV.U32 R17, RZ, RZ, R139 ;  /* 0x000000ffff117224 */ /* 0x000fc400078e008b */
[----:B------:R-:W-:Y:S01]  /*3ad80*/  IMAD.MOV.U32 R93, RZ, RZ, R67 ;  /* 0x000000ffff5d7224 */ /* 0x000fe200078e0043 */
[----:B------:R-:W-:Y:S01]  /*3ad90*/  MOV R117, R150 ;  /* 0x0000009600757202 */ /* 0x000fe20000000f00 */
[----:B------:R-:W-:Y:S01]  /*3ada0*/  IMAD.MOV.U32 R114, RZ, RZ, R208 ;  /* 0x000000ffff727224 */ /* 0x000fe200078e00d0 */
[----:B------:R-:W-:Y:S01]  /*3adb0*/  MOV R112, R108 ;  /* 0x0000006c00707202 */ /* 0x000fe20000000f00 */
[----:B------:R-:W-:Y:S01]  /*3adc0*/  IMAD.MOV.U32 R141, RZ, RZ, R162 ;  /* 0x000000ffff8d7224 */ /* 0x000fe200078e00a2 */
[----:B------:R-:W-:Y:S01]  /*3add0*/  MOV R120, R149 ;  /* 0x0000009500787202 */ /* 0x000fe20000000f00 */
[----:B------:R-:W-:Y:S02]  /*3ade0*/  IMAD.MOV.U32 R124, RZ, RZ, R104 ;  /* 0x000000ffff7c7224 */ /* 0x000fe400078e0068 */
[----:B------:R-:W-:Y:S02]  /*3adf0*/  IMAD.MOV.U32 R164, RZ, RZ, R72 ;  /* 0x000000ffffa47224 */ /* 0x000fe400078e0048 */
[----:B------:R-:W-:-:S02]  /*3ae00*/  IMAD.MOV.U32 R165, RZ, RZ, R74 ;  /* 0x000000ffffa57224 */ /* 0x000fc400078e004a */
[----:B------:R-:W-:Y:S02]  /*3ae10*/  IMAD.MOV.U32 R140, RZ, RZ, R160 ;  /* 0x000000ffff8c7224 */ /* 0x000fe400078e00a0 */
[----:B------:R-:W-:Y:S01]  /*3ae20*/  IMAD.MOV.U32 R169, RZ, RZ, R178 ;  /* 0x000000ffffa97224 */ /* 0x000fe200078e00b2 */
[----:B------:R-:W-:Y:S01]  /*3ae30*/  MOV R168, R176 ;  /* 0x000000b000a87202 */ /* 0x000fe20000000f00 */
[----:B------:R-:W-:Y:S02]  /*3ae40*/  IMAD.MOV.U32 R126, RZ, RZ, R216 ;  /* 0x000000ffff7e7224 */ /* 0x000fe400078e00d8 */
[----:B------:R-:W-:Y:S02]  /*3ae50*/  IMAD.MOV.U32 R212, RZ, RZ, R184 ;  /* 0x000000ffffd47224 */ /* 0x000fe400078e00b8 */
[----:B------:R-:W-:Y:S01]  /*3ae60*/  IMAD.MOV.U32 R213, RZ, RZ, R186 ;  /* 0x000000ffffd57224 */ /* 0x000fe200078e00ba */
[----:B------:R-:W1:Y:S01]  /*3ae70*/  LDS.128 R36, [R252] ;  /* 0x00000000fc247984 */ /* 0x000e620000000c00 */
[----:B------:R-:W-:Y:S01]  /*3ae80*/  IMAD.MOV.U32 R157, RZ, RZ, R174 ;  /* 0x000000ffff9d7224 */ /* 0x000fe200078e00ae */
[----:B------:R-:W-:Y:S01]  /*3ae90*/  MOV R137, R102 ;  /* 0x0000006600897202 */ /* 0x000fe20000000f00 */
[----:B------:R-:W-:Y:S01]  /*3aea0*/  IMAD.MOV.U32 R136, RZ, RZ, R100 ;  /* 0x000000ffff887224 */ /* 0x000fe200078e0064 */
[----:B------:R-:W3:Y:S01]  /*3aeb0*/  LDS.128 R32, [R252+0x400] ;  /* 0x00040000fc207984 */ /* 0x000ee20000000c00 */
[----:B------:R-:W-:Y:S01]  /*3aec0*/  IMAD.MOV.U32 R138, RZ, RZ, R204 ;  /* 0x000000ffff8a7224 */ /* 0x000fe200078e00cc */
[----:B------:R-:W-:Y:S01]  /*3aed0*/  MOV R221, R190 ;  /* 0x000000be00dd7202 */ /* 0x000fe20000000f00 */
[----:B------:R-:W-:Y:S01]  /*3aee0*/  IMAD.MOV.U32 R220, RZ, RZ, R188 ;  /* 0x000000ffffdc7224 */ /* 0x000fe200078e00bc */
[----:B------:R-:W-:Y:S01]  /*3aef0*/  BAR.SYNC.DEFER_BLOCKING 0x0 ;  /* 0x0000000000007b1d */ /* 0x000fe20000010000 */
[----:B------:R-:W-:-:S02]  /*3af00*/  IMAD.MOV.U32 R232, RZ, RZ, R189 ;  /* 0x000000ffffe87224 */ /* 0x000fc400078e00bd */
[----:B------:R-:W-:Y:S01]  /*3af10*/  IMAD.MOV.U32 R233, RZ, RZ, R191 ;  /* 0x000000ffffe97224 */ /* 0x000fe200078e00bf */
[----:B------:R-:W-:Y:S01]  /*3af20*/  MOV R229, R198 ;  /* 0x000000c600e57202 */ /* 0x000fe20000000f00 */
[----:B------:R-:W-:Y:S01]  /*3af30*/  IMAD.MOV.U32 R228, RZ, RZ, R196 ;  /* 0x000000ffffe47224 */ /* 0x000fe200078e00c4 */
[----:B------:R-:W-:Y:S01]  /*3af40*/  ULDC UR4, c[0x0][0x244] ;  /* 0x0000910000047ab9 */ /* 0x000fe20000000800 */
[----:B------:R-:W-:Y:S01]  /*3af50*/  ULDC.64 UR6, c[0x0][0x220] ;  /* 0x0000880000067ab9 */ /* 0x000fe20000000a00 */
[----:B------:R-:W-:Y:S01]  /*3af60*/  ULDC UR5, c[0x0][0x22c] ;  /* 0x00008b0000057ab9 */ /* 0x000fe20000000800 */
[----:B--2---:R2:W-:Y:S04]  /*3af70*/  STSM.16.M88.4 [R0], R16 ;  /* 0x0000001000007844 */ /* 0x0045e80000000200 */
[----:B-1----:R-:W-:Y:S04]  /*3af80*/  STL.64 [R1+0x30], R36 ;  /* 0x0000302401007387 */ /* 0x002fe80000100a00 */
[----:B------:R-:W-:Y:S04]  /*3af90*/  STL.64 [R1+0x38], R38 ;  /* 0x0000382601007387 */ /* 0x000fe80000100a00 */
[----:B---3--:R-:W-:Y:S04]  /*3afa0*/  STL.64 [R1+0x20], R32 ;  /* 0x0000202001007387 */ /* 0x008fe80000100a00 */
[----:B------:R-:W-:Y:S04]  /*3afb0*/  STL.64 [R1+0x28], R34 ;  /* 0x0000282201007387 */ /* 0x000fe80000100a00 */
[----:B--2---:R-:W2:Y:S04]  /*3afc0*/  LDL.LU R18, [R1+0x150] ;  /* 0x0001500001127983 */ /* 0x004ea80000300800 */
[----:B------:R-:W2:Y:S04]  /*3afd0*/  LDL.LU R19, [R1+0x158] ;  /* 0x0001580001137983 */ /* 0x000ea80000300800 */
[----:B----4-:R1:W-:Y:S01]  /*3afe0*/  STSM.16.M88.4 [R0+0x200], R12 ;  /* 0x0002000c00007844 */ /* 0x0103e20000000200 */
[----:B------:R-:W-:Y:S06]  /*3aff0*/  BAR.SYNC.DEFER_BLOCKING 0x0 ;  /* 0x0000000000007b1d */ /* 0x000fec0000010000 */
[----:B-1----:R-:W3:Y:S04]  /*3b000*/  LDL.LU R14, [R1+0x2d0] ;  /* 0x0002d000010e7983 */ /* 0x002ee80000300800 */
[----:B------:R-:W3:Y:S04]  /*3b010*/  LDL.LU R15, [R1+0x2d8] ;  /* 0x0002d800010f7983 */ /* 0x000ee80000300800 */
[----:B------:R-:W1:Y:S04]  /*3b020*/  LDS.128 R36, [R252] ;  /* 0x00000000fc247984 */ /* 0x000e680000000c00 */
[----:B------:R-:W4:Y:S01]  /*3b030*/  LDS.128 R32, [R252+0x400] ;  /* 0x00040000fc207984 */ /* 0x000f220000000c00 */
[----:B------:R-:W-:Y:S01]  /*3b040*/  MOV R16, R132 ;  /* 0x0000008400107202 */ /* 0x000fe20000000f00 */
[----:B------:R-:W-:Y:S01]  /*3b050*/  IMAD.MOV.U32 R17, RZ, RZ, R134 ;  /* 0x000000ffff117224 */ /* 0x000fe200078e0086 */
[----:B------:R-:W-:Y:S01]  /*3b060*/  BAR.SYNC.DEFER_BLOCKING 0x0 ;  /* 0x0000000000007b1d */ /* 0x000fe20000010000 */
[----:B------:R-:W-:-:S02]  /*3b070*/  IMAD.MOV.U32 R12, RZ, RZ, R156 ;  /* 0x000000ffff0c7224 */ /* 0x000fc400078e009c */
[----:B------:R-:W-:-:S03]  /*3b080*/  IMAD.MOV.U32 R13, RZ, RZ, R158 ;  /* 0x000000ffff0d7224 */ /* 0x000fc600078e009e */
[----:B-1----:R-:W-:Y:S04]  /*3b090*/  STL.64 [R1+0x10], R36 ;  /* 0x0000102401007387 */ /* 0x002fe80000100a00 */
[----:B------:R-:W-:Y:S04]  /*3b0a0*/  STL.64 [R1+0x18], R38 ;  /* 0x0000182601007387 */ /* 0x000fe80000100a00 */
[----:B----4-:R-:W-:Y:S04]  /*3b0b0*/  STL.64 [R1], R32 ;  /* 0x0000002001007387 */ /* 0x010fe80000100a00 */
[----:B------:R-:W-:Y:S04]  /*3b0c0*/  STL.64 [R1+0x8], R34 ;  /* 0x0000082201007387 */ /* 0x000fe80000100a00 */
[----:B--2---:R-:W-:Y:S04]  /*3b0d0*/  STSM.16.M88.4 [R0], R16 ;  /* 0x0000001000007844 */ /* 0x004fe80000000200 */
[----:B---3--:R1:W-:Y:S01]  /*3b0e0*/  STSM.16.M88.4 [R0+0x200], R12 ;  /* 0x0002000c00007844 */ /* 0x0083e20000000200 */
[----:B------:R-:W-:Y:S06]  /*3b0f0*/  BAR.SYNC.DEFER_BLOCKING 0x0 ;  /* 0x0000000000007b1d */ /* 0x000fec0000010000 */
[----:B-1----:R-:W2:Y:S04]  /*3b100*/  LDL.LU R14, [R1+0x154] ;  /* 0x00015400010e7983 */ /* 0x002ea80000300800 */
[----:B------:R-:W2:Y:S04]  /*3b110*/  LDL.LU R15, [R1+0x15c] ;  /* 0x00015c00010f7983 */ /* 0x000ea80000300800 */
[----:B------:R-:W3:Y:S04]  /*3b120*/  LDL.LU R42, [R1+0x2d4] ;  /* 0x0002d400012a7983 */ /* 0x000ee80000300800 */
[----:B------:R-:W3:Y:S04]  /*3b130*/  LDL.LU R43, [R1+0x2dc] ;  /* 0x0002dc00012b7983 */ /* 0x000ee80000300800 */
[----:B------:R-:W4:Y:S04]  /*3b140*/  LDL.LU R34, [R1+0x140] ;  /* 0x0001400001227983 */ /* 0x000f280000300800 */
[----:B------:R-:W4:Y:S04]  /*3b150*/  LDL.LU R35, [R1+0x148] ;  /* 0x0001480001237983 */ /* 0x000f280000300800 */
[----:B------:R-:W1:Y:S04]  /*3b160*/  LDS.128 R248, [R252] ;  /* 0x00000000fcf87984 */ /* 0x000e680000000c00 */
[----:B------:R-:W-:Y:S01]  /*3b170*/  LDS.128 R244, [R252+0x400] ;  /* 0x00040000fcf47984 */ /* 0x000fe20000000c00 */
[----:B------:R-:W-:Y:S01]  /*3b180*/  IMAD.MOV.U32 R12, RZ, RZ, R133 ;  /* 0x000000ffff0c7224 */ /* 0x000fe200078e0085 */
[----:B------:R-:W-:Y:S01]  /*3b190*/  MOV R13, R135 ;  /* 0x00000087000d7202 */ /* 0x000fe20000000f00 */
[----:B------:R-:W-:Y:S06]  /*3b1a0*/  BAR.SYNC.DEFER_BLOCKING 0x0 ;  /* 0x0000000000007b1d */ /* 0x000fec0000010000 */
[----:B------:R-:W5:Y:S04]  /*3b1b0*/  LDL.LU R38, [R1+0x2c0] ;  /* 0x0002c00001267983 */ /* 0x000f680000300800 */
[----:B------:R-:W5:Y:S01]  /*3b1c0*/  LDL.LU R39, [R1+0x2c8] ;  /* 0x0002c80001277983 */ /* 0x000f620000300800 */
[----:B------:R-:W-:-:S02]  /*3b1d0*/  IMAD.MOV.U32 R32, RZ, RZ, R128 ;  /* 0x000000ffff207224 */ /* 0x000fc400078e0080 */
[----:B------:R-:W-:Y:S01]  /*3b1e0*/  IMAD.MOV.U32 R33, RZ, RZ, R130 ;  /* 0x000000ffff217224 */ /* 0x000fe200078e0082 */
[----:B--2---:R-:W-:Y:S04]  /*3b1f0*/  STSM.16.M88.4 [R0], R12 ;  /* 0x0000000c00007844 */ /* 0x004fe80000000200 */
[----:B---3--:R-:W-:Y:S01]  /*3b200*/  STSM.16.M88.4 [R0+0x200], R40 ;  /* 0x0002002800007844 */ /* 0x008fe20000000200 */
[----:B------:R-:W-:Y:S06]  /*3b210*/  BAR.SYNC.DEFER_BLOCKING 0x0 ;  /* 0x0000000000007b1d */ /* 0x000fec0000010000 */
[----:B------:R-:W2:Y:S04]  /*3b220*/  LDS.128 R16, [R252] ;  /* 0x00000000fc107984 */ /* 0x000ea80000000c00 */
[----:B------:R-:W3:Y:S01]  /*3b230*/  LDS.128 R12, [R252+0x400] ;  /* 0x00040000fc0c7984 */ /* 0x000ee20000000c00 */
[----:B------:R-:W-:Y:S06]  /*3b240*/  BAR.SYNC.DEFER_BLOCKING 0x0 ;  /* 0x0000000000007b1d */ /* 0x000fec0000010000 */
[----:B----4-:R4:W-:Y:S04]  /*3b250*/  STSM.16.M88.4 [R0], R32 ;  /* 0x0000002000007844 */ /* 0x0109e80000000200 */
[----:B----4-:R-:W4:Y:S04]  /*3b260*/  LDL.LU R34, [R1+0x144] ;  /* 0x0001440001227983 */ /* 0x010f280000300800 */
[----:B------:R-:W4:Y:S04]  /*3b270*/  LDL.LU R35, [R1+0x14c] ;  /* 0x00014c0001237983 */ /* 0x000f280000300800 */
[----:B------:R-:W2:Y:S04]  /*3b280*/  LDL.LU R46, [R1+0x2c4] ;  /* 0x0002c400012e7983 */ /* 0x000ea80000300800 */
[----:B------:R-:W2:Y:S04]  /*3b290*/  LDL.LU R47, [R1+0x2cc] ;  /* 0x0002cc00012f7983 */ /* 0x000ea80000300800 */
[----:B------:R-:W3:Y:S04]  /*3b2a0*/  LDL.LU R50, [R1+0x90] ;  /* 0x0000900001327983 */ /* 0x000ee80000300800 */
[----:B------:R-:W3:Y:S01]  /*3b2b0*/  LDL.LU R51, [R1+0x98] ;  /* 0x0000980001337983 */ /* 0x000ee20000300800 */
[----:B------:R-:W-:Y:S01]  /*3b2c0*/  MOV R36, R116 ;  /* 0x0000007400247202 */ /* 0x000fe20000000f00 */
[----:B------:R-:W-:-:S02]  /*3b2d0*/  IMAD.MOV.U32 R37, RZ, RZ, R118 ;  /* 0x000000ffff257224 */ /* 0x000fc400078e0076 */
[----:B------:R-:W-:Y:S01]  /*3b2e0*/  IMAD.MOV.U32 R32, RZ, RZ, R129 ;  /* 0x000000ffff207224 */ /* 0x000fe200078e0081 */
[----:B------:R-:W3:Y:S04]  /*3b2f0*/  LDL.LU R54, [R1+0x2b0] ;  /* 0x0002b00001367983 */ /* 0x000ee80000300800 */
[----:B-----5:R-:W-:Y:S01]  /*3b300*/  STSM.16.M88.4 [R0+0x200], R36 ;  /* 0x0002002400007844 */ /* 0x020fe20000000200 */
[----:B------:R-:W-:Y:S01]  /*3b310*/  BAR.SYNC.DEFER_BLOCKING 0x0 ;  /* 0x0000000000007b1d */ /* 0x000fe20000010000 */
[----:B------:R-:W-:-:S05]  /*3b320*/  IMAD.MOV.U32 R33, RZ, RZ, R131 ;  /* 0x000000ffff217224 */ /* 0x000fca00078e0083 */
[----:B------:R-:W5:Y:S04]  /*3b330*/  LDL.LU R55, [R1+0x2b8] ;  /* 0x0002b80001377983 */ /* 0x000f680000300800 */
[----:B------:R-:W1:Y:S04]  /*3b340*/  LDS.128 R40, [R252] ;  /* 0x00000000fc287984 */ /* 0x000e680000000c00 */
[----:B------:R-:W-:Y:S01]  /*3b350*/  LDS.128 R36, [R252+0x400] ;  /* 0x00040000fc247984 */ /* 0x000fe20000000c00 */
[----:B------:R-:W-:Y:S06]  /*3b360*/  BAR.SYNC.DEFER_BLOCKING 0x0 ;  /* 0x0000000000007b1d */ /* 0x000fec0000010000 */
[----:B----4-:R-:W-:Y:S04]  /*3b370*/  STSM.16.M88.4 [R0], R32 ;  /* 0x0000002000007844 */ /* 0x010fe80000000200 */
[----:B--2---:R-:W-:Y:S01]  /*3b380*/  STSM.16.M88.4 [R0+0x200], R44 ;  /* 0x0002002c00007844 */ /* 0x004fe20000000200 */
[----:B------:R-:W-:Y:S06]  /*3b390*/  BAR.SYNC.DEFER_BLOCKING 0x0 ;  /* 0x0000000000007b1d */ /* 0x000fec0000010000 */
[----:B------:R-:W2:Y:S04]  /*3b3a0*/  LDS.128 R44, [R252] ;  /* 0x00000000fc2c7984 */ /* 0x000ea80000000c00 */
[----:B------:R-:W4:Y:S01]  /*3b3b0*/  LDS.128 R32, [R252+0x400] ;  /* 0x00040000fc207984 */ /* 0x000f220000000c00 */
[----:B------:R-:W-:Y:S06]  /*3b3c0*/  BAR.SYNC.DEFER_BLOCKING 0x0 ;  /* 0x0000000000007b1d */ /* 0x000fec0000010000 */
[----:B---3--:R3:W-:Y:S04]  /*3b3d0*/  STSM.16.M88.4 [R0], R48 ;  /* 0x0000003000007844 */ /* 0x0087e80000000200 */
[----:B---3--:R-:W3:Y:S04]  /*3b3e0*/  LDL.LU R50, [R1+0x94] ;  /* 0x0000940001327983 */ /* 0x008ee80000300800 */
[----:B------:R-:W3:Y:S04]  /*3b3f0*/  LDL.LU R51, [R1+0x9c] ;  /* 0x00009c0001337983 */ /* 0x000ee80000300800 */
[----:B------:R-:W2:Y:S04]  /*3b400*/  LDL.LU R58, [R1+0x2b4] ;  /* 0x0002b400013a7983 */ /* 0x000ea80000300800 */
[----:B------:R-:W2:Y:S04]  /*3b410*/  LDL.LU R59, [R1+0x2bc] ;  /* 0x0002bc00013b7983 */ /* 0x000ea80000300800 */
[----:B------:R-:W4:Y:S04]  /*3b420*/  LDL.LU R62, [R1+0x180] ;  /* 0x00018000013e7983 */ /* 0x000f280000300800 */
[----:B------:R-:W4:Y:S04]  /*3b430*/  LDL.LU R63, [R1+0x188] ;  /* 0x00018800013f7983 */ /* 0x000f280000300800 */
[----:B-----5:R-:W-:Y:S01]  /*3b440*/  STSM.16.M88.4 [R0+0x200], R52 ;  /* 0x0002003400007844 */ /* 0x020fe20000000200 */
[----:B------:R-:W-:Y:S01]  /*3b450*/  BAR.SYNC.DEFER_BLOCKING 0x0 ;  /* 0x0000000000007b1d */ /* 0x000fe20000010000 */
[----:B------:R-:W-:Y:S01]  /*3b460*/  MOV R48, R125 ;  /* 0x0000007d00307202 */ /* 0x000fe20000000f00 */
[----:B------:R-:W-:-:S04]  /*3b470*/  IMAD.MOV.U32 R49, RZ, RZ, R127 ;  /* 0x000000ffff317224 */ /* 0x000fc800078e007f */
[----:B------:R-:W5:Y:S04]  /*3b480*/  LDL.LU R70, [R1+0x2a0] ;  /* 0x0002a00001467983 */ /* 0x000f680000300800 */
[----:B------:R-:W5:Y:S04]  /*3b490*/  LDL.LU R71, [R1+0x2a8] ;  /* 0x0002a80001477983 */ /* 0x000f680000300800 */
[----:B------:R-:W1:Y:S04]  /*3b4a0*/  LDS.128 R52, [R252] ;  /* 0x00000000fc347984 */ /* 0x000e680000000c00 */
[----:B------:R-:W-:Y:S01]  /*3b4b0*/  LDS.128 R20, [R252+0x400] ;  /* 0x00040000fc147984 */ /* 0x000fe20000000c00 */
[----:B------:R-:W-:Y:S06]  /*3b4c0*/  BAR.SYNC.DEFER_BLOCKING 0x0 ;  /* 0x0000000000007b1d */ /* 0x000fec0000010000 */
[----:B---3--:R-:W-:Y:S04]  /*3b4d0*/  STSM.16.M88.4 [R0], R48 ;  /* 0x0000003000007844 */ /* 0x008fe80000000200 */
[----:B--2---:R-:W-:Y:S01]  /*3b4e0*/  STSM.16.M88.4 [R0+0x200], R56 ;  /* 0x0002003800007844 */ /* 0x004fe20000000200 */
        /* <DEDUP_REMOVED lines=10> */
[----:B------:R-:W3:Y:S04]  /*3b590*/  LDL.LU R87, [R1+0x178] ;  /* 0x0001780001577983 */ /* 0x000ee80000300800 */
[----:B-----5:R-:W-:Y:S01]  /*3b5a0*/  STSM.16.M88.4 [R0+0x200], R68 ;  /* 0x0002004400007844 */ /* 0x020fe20000000200 */
[----:B------:R-:W-:Y:S01]  /*3b5b0*/  BAR.SYNC.DEFER_BLOCKING 0x0 ;  /* 0x0000000000007b1d */ /* 0x000fe20000010000 */
[----:B------:R-:W-:-:S02]  /*3b5c0*/  IMAD.MOV.U32 R60, RZ, RZ, R121 ;  /* 0x000000ffff3c7224 */ /* 0x000fc400078e0079 */
[----:B------:R-:W-:-:S03]  /*3b5d0*/  IMAD.MOV.U32 R61, RZ, RZ, R123 ;  /* 0x000000ffff3d7224 */ /* 0x000fc600078e007b */
[----:B------:R-:W5:Y:S04]  /*3b5e0*/  LDL.LU R90, [R1+0x290] ;  /* 0x00029000015a7983 */ /* 0x000f680000300800 */
        /* <DEDUP_REMOVED lines=23> */
[----:B-----5:R-:W-:Y:S01]  /*3b760*/  STSM.16.M88.4 [R0+0x200], R88 ;  /* 0x0002005800007844 */ /* 0x020fe20000000200 */
[----:B------:R-:W-:Y:S06]  /*3b770*/  BAR.SYNC.DEFER_BLOCKING 0x0 ;  /* 0x0000000000007b1d */ /* 0x000fec0000010000 */
[----:B------:R-:W5:Y:S04]  /*3b780*/  LDL.LU R142, [R1+0x250] ;  /* 0x00025000018e7983 */ /* 0x000f680000300800 */
[----:B------:R-:W5:Y:S01]  /*3b790*/  LDL.LU R143, [R1+0x258] ;  /* 0x00025800018f7983 */ /* 0x000f620000300800 */
[----:B------:R-:W-:-:S02]  /*3b7a0*/  IMAD.MOV.U32 R84, RZ, RZ, R113 ;  /* 0x000000ffff547224 */ /* 0x000fc400078e0071 */
[----:B------:R-:W-:Y:S01]  /*3b7b0*/  IMAD.MOV.U32 R85, RZ, RZ, R115 ;  /* 0x000000ffff557224 */ /* 0x000fe200078e0073 */
[----:B------:R-:W5:Y:S04]  /*3b7c0*/  LDL.LU R150, [R1+0x254] ;  /* 0x0002540001967983 */ /* 0x000f680000300800 */
[----:B------:R-:W1:Y:S04]  /*3b7d0*/  LDS.128 R88, [R252] ;  /* 0x00000000fc587984 */ /* 0x000e680000000c00 */
[----:B------:R-:W-:Y:S01]  /*3b7e0*/  LDS.128 R64, [R252+0x400] ;  /* 0x00040000fc407984 */ /* 0x000fe20000000c00 */
[----:B------:R-:W-:Y:S01]  /*3b7f0*/  BAR.SYNC.DEFER_BLOCKING 0x0 ;  /* 0x0000000000007b1d */ /* 0x000fe20000010000 */
[----:B------:R-:W-:-:S05]  /*3b800*/  IMAD.MOV.U32 R121, RZ, RZ, R151 ;  /* 0x000000ffff797224 */ /* 0x000fca00078e0097 */
[----:B------:R-:W5:Y:S01]  /*3b810*/  LDL.LU R151, [R1+0x25c] ;  /* 0x00025c0001977983 */ /* 0x000f620000300800 */
[----:B------:R-:W-:Y:S02]  /*3b820*/  IMAD.MOV.U32 R113, RZ, RZ, R110 ;  /* 0x000000ffff717224 */ /* 0x000fe400078e006e */
[----:B------:R-:W-:Y:S01]  /*3b830*/  IMAD.MOV.U32 R115, RZ, RZ, R210 ;  /* 0x000000ffff737224 */ /* 0x000fe200078e00d2 */
[----:B------:R-:W5:Y:S01]  /*3b840*/  LDL.LU R158, [R1+0x240] ;  /* 0x00024000019e7983 */ /* 0x000f620000300800 */
[----:B------:R-:W-:-:S03]  /*3b850*/  IMAD.MOV.U32 R116, RZ, RZ, R148 ;  /* 0x000000ffff747224 */ /* 0x000fc600078e0094 */
[----:B------:R-:W5:Y:S01]  /*3b860*/  LDL.LU R159, [R1+0x248] ;  /* 0x00024800019f7983 */ /* 0x000f620000300800 */
[----:B------:R-:W-:Y:S02]  /*3b870*/  IMAD.MOV.U32 R108, RZ, RZ, R109 ;  /* 0x000000ffff6c7224 */ /* 0x000fe400078e006d */
[----:B------:R-:W-:Y:S01]  /*3b880*/  IMAD.MOV.U32 R109, RZ, RZ, R111 ;  /* 0x000000ffff6d7224 */ /* 0x000fe200078e006f */
[----:B------:R-:W-:Y:S01]  /*3b890*/  MOV R149, R163 ;  /* 0x000000a300957202 */ /* 0x000fe20000000f00 */
[----:B------:R-:W-:Y:S01]  /*3b8a0*/  IMAD.MOV.U32 R110, RZ, RZ, R209 ;  /* 0x000000ffff6e7224 */ /* 0x000fe200078e00d1 */
[----:B------:R-:W5:Y:S01]  /*3b8b0*/  LDL.LU R162, [R1+0x244] ;  /* 0x0002440001a27983 */ /* 0x000f620000300800 */
[----:B------:R-:W-:-:S03]  /*3b8c0*/  IMAD.MOV.U32 R111, RZ, RZ, R211 ;  /* 0x000000ffff6f7224 */ /* 0x000fc600078e00d3 */
[----:B------:R-:W5:Y:S01]  /*3b8d0*/  LDL.LU R163, [R1+0x24c] ;  /* 0x00024c0001a37983 */ /* 0x000f620000300800 */
        /* <DEDUP_REMOVED lines=8> */
[----:B---3--:R-:W-:Y:S01]  /*3b960*/  STSM.16.M88.4 [R0], R84 ;  /* 0x0000005400007844 */ /* 0x008fe20000000200 */
[----:B------:R-:W-:Y:S01]  /*3b970*/  IMAD.MOV.U32 R104, RZ, RZ, R105 ;  /* 0x000000ffff687224 */ /* 0x000fe200078e0069 */
[----:B------:R-:W-:Y:S01]  /*3b980*/  MOV R106, R217 ;  /* 0x000000d9006a7202 */ /* 0x000fe20000000f00 */
[----:B------:R-:W-:Y:S01]  /*3b990*/  IMAD.MOV.U32 R132, RZ, RZ, R153 ;  /* 0x000000ffff847224 */ /* 0x000fe200078e0099 */
[----:B------:R-:W3:Y:S04]  /*3b9a0*/  LDL.LU R74, [R1+0x1c4] ;  /* 0x0001c400014a7983 */ /* 0x000ee80000300800 */
[----:B--2---:R-:W-:Y:S01]  /*3b9b0*/  STSM.16.M88.4 [R0+0x200], R92 ;  /* 0x0002005c00007844 */ /* 0x004fe20000000200 */
[----:B------:R-:W-:Y:S06]  /*3b9c0*/  BAR.SYNC.DEFER_BLOCKING 0x0 ;  /* 0x0000000000007b1d */ /* 0x000fec0000010000 */
[----:B------:R-:W2:Y:S04]  /*3b9d0*/  LDS.128 R92, [R252] ;  /* 0x00000000fc5c7984 */ /* 0x000ea80000000c00 */
[----:B------:R-:W2:Y:S01]  /*3b9e0*/  LDS.128 R84, [R252+0x400] ;  /* 0x00040000fc547984 */ /* 0x000ea20000000c00 */
[----:B------:R-:W-:Y:S06]  /*3b9f0*/  BAR.SYNC.DEFER_BLOCKING 0x0 ;  /* 0x0000000000007b1d */ /* 0x000fec0000010000 */
[----:B------:R-:W-:Y:S04]  /*3ba00*/  STSM.16.M88.4 [R0], R112 ;  /* 0x0000007000007844 */ /* 0x000fe80000000200 */
[----:B----4-:R-:W-:Y:S01]  /*3ba10*/  STSM.16.M88.4 [R0+0x200], R116 ;  /* 0x0002007400007844 */ /* 0x010fe20000000200 */
[----:B------:R-:W-:Y:S06]  /*3ba20*/  BAR.SYNC.DEFER_BLOCKING 0x0 ;  /* 0x0000000000007b1d */ /* 0x000fec0000010000 */
[----:B------:R-:W4:Y:S04]  /*3ba30*/  LDS.128 R116, [R252] ;  /* 0x00000000fc747984 */ /* 0x000f280000000c00 */
[----:B------:R-:W-:Y:S01]  /*3ba40*/  LDS.128 R112, [R252+0x400] ;  /* 0x00040000fc707984 */ /* 0x000fe20000000c00 */
[----:B------:R-:W-:Y:S06]  /*3ba50*/  BAR.SYNC.DEFER_BLOCKING 0x0 ;  /* 0x0000000000007b1d */ /* 0x000fec0000010000 */
[----:B------:R-:W-:Y:S04]  /*3ba60*/  STSM.16.M88.4 [R0], R108 ;  /* 0x0000006c00007844 */ /* 0x000fe80000000200 */
[----:B------:R-:W-:Y:S01]  /*3ba70*/  STSM.16.M88.4 [R0+0x200], R120 ;  /* 0x0002007800007844 */ /* 0x000fe20000000200 */
[----:B------:R-:W-:Y:S06]  /*3ba80*/  BAR.SYNC.DEFER_BLOCKING 0x0 ;  /* 0x0000000000007b1d */ /* 0x000fec0000010000 */
[----:B------:R-:W4:Y:S04]  /*3ba90*/  LDS.128 R120, [R252] ;  /* 0x00000000fc787984 */ /* 0x000f280000000c00 */
[----:B------:R-:W4:Y:S01]  /*3baa0*/  LDS.128 R108, [R252+0x400] ;  /* 0x00040000fc6c7984 */ /* 0x000f220000000c00 */
[----:B------:R-:W-:Y:S06]  /*3bab0*/  BAR.SYNC.DEFER_BLOCKING 0x0 ;  /* 0x0000000000007b1d */ /* 0x000fec0000010000 */
[----:B------:R-:W-:Y:S04]  /*3bac0*/  STSM.16.M88.4 [R0], R124 ;  /* 0x0000007c00007844 */ /* 0x000fe80000000200 */
[----:B------:R-:W-:Y:S01]  /*3bad0*/  STSM.16.M88.4 [R0+0x200], R128 ;  /* 0x0002008000007844 */ /* 0x000fe20000000200 */
[----:B------:R-:W-:Y:S01]  /*3bae0*/  BAR.SYNC.DEFER_BLOCKING 0x0 ;  /* 0x0000000000007b1d */ /* 0x000fe20000010000 */
[----:B------:R-:W-:-:S02]  /*3baf0*/  IMAD.MOV.U32 R105, RZ, RZ, R107 ;  /* 0x000000ffff697224 */ /* 0x000fc400078e006b */
[----:B------:R-:W-:-:S03]  /*3bb00*/  IMAD.MOV.U32 R107, RZ, RZ, R219 ;  /* 0x000000ffff6b7224 */ /* 0x000fc600078e00db */
[----:B------:R-:W4:Y:S04]  /*3bb10*/  LDS.128 R128, [R252] ;  /* 0x00000000fc807984 */ /* 0x000f280000000c00 */
[----:B------:R-:W-:Y:S01]  /*3bb20*/  LDS.128 R124, [R252+0x400] ;  /* 0x00040000fc7c7984 */ /* 0x000fe20000000c00 */
[----:B------:R-:W-:Y:S01]  /*3bb30*/  BAR.SYNC.DEFER_BLOCKING 0x0 ;  /* 0x0000000000007b1d */ /* 0x000fe20000010000 */
[----:B------:R-:W-:Y:S02]  /*3bb40*/  IMAD.MOV.U32 R133, RZ, RZ, R155 ;  /* 0x000000ffff857224 */ /* 0x000fe400078e009b */
[----:B------:R-:W-:Y:S02]  /*3bb50*/  IMAD.MOV.U32 R72, RZ, RZ, R73 ;  /* 0x000000ffff487224 */ /* 0x000fe400078e0049 */
[----:B------:R-:W-:-:S02]  /*3bb60*/  IMAD.MOV.U32 R73, RZ, RZ, R75 ;  /* 0x000000ffff497224 */ /* 0x000fc400078e004b */
[----:B------:R-:W-:Y:S01]  /*3bb70*/  IMAD.MOV.U32 R148, RZ, RZ, R161 ;  /* 0x000000ffff947224 */ /* 0x000fe200078e00a1 */
[----:B------:R-:W3:Y:S01]  /*3bb80*/  LDL.LU R75, [R1+0x1cc] ;  /* 0x0001cc00014b7983 */ /* 0x000ee20000300800 */
[----:B------:R-:W-:-:S03]  /*3bb90*/  IMAD.MOV.U32 R161, RZ, RZ, R175 ;  /* 0x000000ffffa17224 */ /* 0x000fc600078e00af */
[----:B------:R-:W2:Y:S04]  /*3bba0*/  LDL.LU R174, [R1+0x234] ;  /* 0x0002340001ae7983 */ /* 0x000ea80000300800 */
[----:B------:R-:W2:Y:S01]  /*3bbb0*/  LDL.LU R175, [R1+0x23c] ;  /* 0x00023c0001af7983 */ /* 0x000ea20000300800 */
[----:B------:R-:W-:Y:S01]  /*3bbc0*/  IMAD.MOV.U32 R139, RZ, RZ, R206 ;  /* 0x000000ffff8b7224 */ /* 0x000fe200078e00ce */
[----:B------:R-:W-:Y:S02]  /*3bbd0*/  MOV R100, R101 ;  /* 0x0000006500647202 */ /* 0x000fe40000000f00 */
[----:B------:R-:W-:Y:S04]  /*3bbe0*/  STSM.16.M88.4 [R0], R104 ;  /* 0x0000006800007844 */ /* 0x000fe80000000200 */
[----:B------:R-:W-:Y:S01]  /*3bbf0*/  STSM.16.M88.4 [R0+0x200], R132 ;  /* 0x0002008400007844 */ /* 0x000fe20000000200 */
[----:B------:R-:W-:Y:S01]  /*3bc00*/  BAR.SYNC.DEFER_BLOCKING 0x0 ;  /* 0x0000000000007b1d */ /* 0x000fe20000010000 */
[----:B------:R-:W-:-:S05]  /*3bc10*/  IMAD.MOV.U32 R160, RZ, RZ, R173 ;  /* 0x000000ffffa07224 */ /* 0x000fca00078e00ad */
[----:B------:R-:W4:Y:S04]  /*3bc20*/  LDL.LU R178, [R1+0x1b0] ;  /* 0x0001b00001b27983 */ /* 0x000f280000300800 */
[----:B------:R-:W1:Y:S04]  /*3bc30*/  LDS.128 R132, [R252] ;  /* 0x00000000fc847984 */ /* 0x000e680000000c00 */
[----:B------:R-:W1:Y:S01]  /*3bc40*/  LDS.128 R104, [R252+0x400] ;  /* 0x00040000fc687984 */ /* 0x000e620000000c00 */
[----:B------:R-:W-:Y:S01]  /*3bc50*/  BAR.SYNC.DEFER_BLOCKING 0x0 ;  /* 0x0000000000007b1d */ /* 0x000fe20000010000 */
[----:B------:R-:W-:Y:S01]  /*3bc60*/  MOV R173, R179 ;  /* 0x000000b300ad7202 */ /* 0x000fe20000000f00 */
[----:B------:R-:W-:-:S02]  /*3bc70*/  IMAD.MOV.U32 R101, RZ, RZ, R103 ;  /* 0x000000ffff657224 */ /* 0x000fc400078e0067 */
[----:B------:R-:W-:Y:S02]  /*3bc80*/  IMAD.MOV.U32 R103, RZ, RZ, R207 ;  /* 0x000000ffff677224 */ /* 0x000fe400078e00cf */
[----:B------:R-:W4:Y:S04]  /*3bc90*/  LDL.LU R179, [R1+0x1b8] ;  /* 0x0001b80001b37983 */ /* 0x000f280000300800 */
[----:B------:R-:W4:Y:S04]  /*3bca0*/  LDL.LU R206, [R1+0x210] ;  /* 0x0002100001ce7983 */ /* 0x000f280000300800 */
[----:B------:R-:W4:Y:S04]  /*3bcb0*/  LDL.LU R207, [R1+0x218] ;  /* 0x0002180001cf7983 */ /* 0x000f280000300800 */
[----:B------:R-:W-:Y:S04]  /*3bcc0*/  STSM.16.M88.4 [R0], R136 ;  /* 0x0000008800007844 */ /* 0x000fe80000000200 */
[----:B-----5:R-:W-:Y:S01]  /*3bcd0*/  STSM.16.M88.4 [R0+0x200], R140 ;  /* 0x0002008c00007844 */ /* 0x020fe20000000200 */
[----:B------:R-:W-:Y:S01]  /*3bce0*/  BAR.SYNC.DEFER_BLOCKING 0x0 ;  /* 0x0000000000007b1d */ /* 0x000fe20000010000 */
[----:B------:R-:W-:-:S05]  /*3bcf0*/  IMAD.MOV.U32 R102, RZ, RZ, R205 ;  /* 0x000000ffff667224 */ /* 0x000fca00078e00cd */
[----:B------:R-:W5:Y:S04]  /*3bd00*/  LDS.128 R140, [R252] ;  /* 0x00000000fc8c7984 */ /* 0x000f680000000c00 */
[----:B------:R-:W-:Y:S01]  /*3bd10*/  LDS.128 R136, [R252+0x400] ;  /* 0x00040000fc887984 */ /* 0x000fe20000000c00 */
[----:B------:R-:W-:Y:S01]  /*3bd20*/  BAR.SYNC.DEFER_BLOCKING 0x0 ;  /* 0x0000000000007b1d */ /* 0x000fe20000010000 */
[----:B------:R-:W-:Y:S01]  /*3bd30*/  MOV R156, R172 ;  /* 0x000000ac009c7202 */ /* 0x000fe20000000f00 */
[----:B------:R-:W-:Y:S02]  /*3bd40*/  IMAD.MOV.U32 R172, RZ, RZ, R177 ;  /* 0x000000ffffac7224 */ /* 0x000fe400078e00b1 */
[----:B------:R-:W-:Y:S01]  /*3bd50*/  IMAD.MOV.U32 R176, RZ, RZ, R8 ;  /* 0x000000ffffb07224 */ /* 0x000fe200078e0008 */
[----:B------:R-:W-:Y:S01]  /*3bd60*/  MOV R8, R9 ;  /* 0x0000000900087202 */ /* 0x000fe20000000f00 */
[----:B------:R-:W-:-:S02]  /*3bd70*/  IMAD.MOV.U32 R177, RZ, RZ, R10 ;  /* 0x000000ffffb17224 */ /* 0x000fc400078e000a */
[----:B------:R-:W-:Y:S01]  /*3bd80*/  IMAD.MOV.U32 R9, RZ, RZ, R11 ;  /* 0x000000ffff097224 */ /* 0x000fe200078e000b */
[----:B------:R-:W5:Y:S04]  /*3bd90*/  LDL.LU R10, [R1+0x1b4] ;  /* 0x0001b400010a7983 */ /* 0x000f680000300800 */
[----:B------:R-:W5:Y:S04]  /*3bda0*/  LDL.LU R11, [R1+0x1bc] ;  /* 0x0001bc00010b7983 */ /* 0x000f680000300800 */
[----:B------:R-:W5:Y:S04]  /*3bdb0*/  LDL.LU R218, [R1+0x214] ;  /* 0x0002140001da7983 */ /* 0x000f680000300800 */
[----:B------:R-:W5:Y:S04]  /*3bdc0*/  LDL.LU R219, [R1+0x21c] ;  /* 0x00021c0001db7983 */ /* 0x000f680000300800 */
[----:B------:R-:W-:Y:S04]  /*3bdd0*/  STSM.16.M88.4 [R0], R100 ;  /* 0x0000006400007844 */ /* 0x000fe80000000200 */
[----:B------:R-:W-:Y:S01]  /*3bde0*/  STSM.16.M88.4 [R0+0x200], R148 ;  /* 0x0002009400007844 */ /* 0x000fe20000000200 */
[----:B------:R-:W-:Y:S01]  /*3bdf0*/  BAR.SYNC.DEFER_BLOCKING 0x0 ;  /* 0x0000000000007b1d */ /* 0x000fe20000010000 */
[----:B------:R-:W-:-:S02]  /*3be00*/  IMAD.MOV.U32 R152, RZ, RZ, R96 ;  /* 0x000000ffff987224 */ /* 0x000fc400078e0060 */
[----:B------:R-:W-:Y:S02]  /*3be10*/  IMAD.MOV.U32 R153, RZ, RZ, R98 ;  /* 0x000000ffff997224 */ /* 0x000fe400078e0062 */
[----:B------:R-:W-:Y:S02]  /*3be20*/  IMAD.MOV.U32 R154, RZ, RZ, R224 ;  /* 0x000000ffff9a7224 */ /* 0x000fe400078e00e0 */
[----:B------:R-:W-:Y:S01]  /*3be30*/  IMAD.MOV.U32 R155, RZ, RZ, R226 ;  /* 0x000000ffff9b7224 */ /* 0x000fe200078e00e2 */
[----:B------:R-:W5:Y:S04]  /*3be40*/  LDL.LU R210, [R1+0x1a0] ;  /* 0x0001a00001d27983 */ /* 0x000f680000300800 */
[----:B------:R-:W5:Y:S04]  /*3be50*/  LDL.LU R211, [R1+0x1a8] ;  /* 0x0001a80001d37983 */ /* 0x000f680000300800 */
[----:B------:R-:W5:Y:S04]  /*3be60*/  LDL.LU R214, [R1+0x200] ;  /* 0x0002000001d67983 */ /* 0x000f680000300800 */
[----:B------:R-:W5:Y:S04]  /*3be70*/  LDL.LU R215, [R1+0x208] ;  /* 0x0002080001d77983 */ /* 0x000f680000300800 */
[----:B------:R-:W1:Y:S04]  /*3be80*/  LDS.128 R148, [R252] ;  /* 0x00000000fc947984 */ /* 0x000e680000000c00 */
[----:B------:R-:W1:Y:S01]  /*3be90*/  LDS.128 R100, [R252+0x400] ;  /* 0x00040000fc647984 */ /* 0x000e620000000c00 */
[----:B------:R-:W-:Y:S06]  /*3bea0*/  BAR.SYNC.DEFER_BLOCKING 0x0 ;  /* 0x0000000000007b1d */ /* 0x000fec0000010000 */
[----:B------:R-:W-:Y:S04]  /*3beb0*/  STSM.16.M88.4 [R0], R152 ;  /* 0x0000009800007844 */ /* 0x000fe80000000200 */
[----:B------:R-:W-:Y:S01]  /*3bec0*/  STSM.16.M88.4 [R0+0x200], R156 ;  /* 0x0002009c00007844 */ /* 0x000fe20000000200 */
[----:B------:R-:W-:Y:S01]  /*3bed0*/  BAR.SYNC.DEFER_BLOCKING 0x0 ;  /* 0x0000000000007b1d */ /* 0x000fe20000010000 */
[----:B------:R-:W-:-:S02]  /*3bee0*/  IMAD.MOV.U32 R96, RZ, RZ, R97 ;  /* 0x000000ffff607224 */ /* 0x000fc400078e0061 */
[----:B------:R-:W-:Y:S01]  /*3bef0*/  IMAD.MOV.U32 R97, RZ, RZ, R99 ;  /* 0x000000ffff617224 */ /* 0x000fe200078e0063 */
[----:B------:R-:W-:Y:S02]  /*3bf00*/  MOV R99, R227 ;  /* 0x000000e300637202 */ /* 0x000fe40000000f00 */
[----:B------:R-:W1:Y:S04]  /*3bf10*/  LDS.128 R156, [R252] ;  /* 0x00000000fc9c7984 */ /* 0x000e680000000c00 */
[----:B------:R-:W-:Y:S01]  /*3bf20*/  LDS.128 R152, [R252+0x400] ;  /* 0x00040000fc987984 */ /* 0x000fe20000000c00 */
[----:B------:R-:W-:Y:S01]  /*3bf30*/  IMAD.MOV.U32 R98, RZ, RZ, R225 ;  /* 0x000000ffff627224 */ /* 0x000fe200078e00e1 */
[----:B------:R-:W-:Y:S01]  /*3bf40*/  BAR.SYNC.DEFER_BLOCKING 0x0 ;  /* 0x0000000000007b1d */ /* 0x000fe20000010000 */
        /* <DEDUP_REMOVED lines=10> */
[----:B------:R-:W-:Y:S06]  /*3bff0*/  BAR.SYNC.DEFER_BLOCKING 0x0 ;  /* 0x0000000000007b1d */ /* 0x000fec0000010000 */
[----:B------:R-:W1:Y:S04]  /*3c000*/  LDS.128 R160, [R252] ;  /* 0x00000000fca07984 */ /* 0x000e680000000c00 */
[----:B------:R-:W1:Y:S01]  /*3c010*/  LDS.128 R96, [R252+0x400] ;  /* 0x00040000fc607984 */ /* 0x000e620000000c00 */
[----:B------:R-:W-:Y:S06]  /*3c020*/  BAR.SYNC.DEFER_BLOCKING 0x0 ;  /* 0x0000000000007b1d */ /* 0x000fec0000010000 */
[----:B------:R-:W-:Y:S04]  /*3c030*/  STSM.16.M88.4 [R0], R164 ;  /* 0x000000a400007844 */ /* 0x000fe80000000200 */
[----:B------:R-:W-:Y:S01]  /*3c040*/  STSM.16.M88.4 [R0+0x200], R168 ;  /* 0x000200a800007844 */ /* 0x000fe20000000200 */
[----:B------:R-:W-:Y:S06]  /*3c050*/  BAR.SYNC.DEFER_BLOCKING 0x0 ;  /* 0x0000000000007b1d */ /* 0x000fec0000010000 */
[----:B------:R-:W1:Y:S04]  /*3c060*/  LDS.128 R168, [R252] ;  /* 0x00000000fca87984 */ /* 0x000e680000000c00 */
[----:B------:R-:W-:Y:S01]  /*3c070*/  LDS.128 R164, [R252+0x400] ;  /* 0x00040000fca47984 */ /* 0x000fe20000000c00 */
[----:B------:R-:W-:Y:S06]  /*3c080*/  BAR.SYNC.DEFER_BLOCKING 0x0 ;  /* 0x0000000000007b1d */ /* 0x000fec0000010000 */
[----:B---3--:R-:W-:Y:S04]  /*3c090*/  STSM.16.M88.4 [R0], R72 ;  /* 0x0000004800007844 */ /* 0x008fe80000000200 */
[----:B--2---:R-:W-:Y:S01]  /*3c0a0*/  STSM.16.M88.4 [R0+0x200], R172 ;  /* 0x000200ac00007844 */ /* 0x004fe20000000200 */
[----:B------:R-:W-:Y:S01]  /*3c0b0*/  BAR.SYNC.DEFER_BLOCKING 0x0 ;  /* 0x0000000000007b1d */ /* 0x000fe20000010000 */
[----:B------:R-:W-:-:S02]  /*3c0c0*/  IMAD.MOV.U32 R204, RZ, RZ, R180 ;  /* 0x000000ffffcc7224 */ /* 0x000fc400078e00b4 */
[----:B------:R-:W-:-:S03]  /*3c0d0*/  IMAD.MOV.U32 R205, RZ, RZ, R182 ;  /* 0x000000ffffcd7224 */ /* 0x000fc600078e00b6 */
[----:B------:R-:W2:Y:S04]  /*3c0e0*/  LDS.128 R172, [R252] ;  /* 0x00000000fcac7984 */ /* 0x000ea80000000c00 */
[----:B------:R-:W3:Y:S01]  /*3c0f0*/  LDS.128 R72, [R252+0x400] ;  /* 0x00040000fc487984 */ /* 0x000ee20000000c00 */
[----:B------:R-:W-:Y:S06]  /*3c100*/  BAR.SYNC.DEFER_BLOCKING 0x0 ;  /* 0x0000000000007b1d */ /* 0x000fec0000010000 */
[----:B----4-:R-:W-:Y:S04]  /*3c110*/  STSM.16.M88.4 [R0], R176 ;  /* 0x000000b000007844 */ /* 0x010fe80000000200 */
[----:B------:R-:W-:Y:S01]  /*3c120*/  STSM.16.M88.4 [R0+0x200], R204 ;  /* 0x000200cc00007844 */ /* 0x000fe20000000200 */
[----:B------:R-:W-:Y:S01]  /*3c130*/  BAR.SYNC.DEFER_BLOCKING 0x0 ;  /* 0x0000000000007b1d */ /* 0x000fe20000010000 */
[----:B------:R-:W-:-:S02]  /*3c140*/  IMAD.MOV.U32 R216, RZ, RZ, R181 ;  /* 0x000000ffffd87224 */ /* 0x000fc400078e00b5 */
[----:B------:R-:W-:-:S03]  /*3c150*/  IMAD.MOV.U32 R217, RZ, RZ, R183 ;  /* 0x000000ffffd97224 */ /* 0x000fc600078e00b7 */
[----:B------:R-:W4:Y:S04]  /*3c160*/  LDS.128 R180, [R252] ;  /* 0x00000000fcb47984 */ /* 0x000f280000000c00 */
[----:B------:R-:W-:Y:S01]  /*3c170*/  LDS.128 R176, [R252+0x400] ;  /* 0x00040000fcb07984 */ /* 0x000fe20000000c00 */
[----:B------:R-:W-:Y:S06]  /*3c180*/  BAR.SYNC.DEFER_BLOCKING 0x0 ;  /* 0x0000000000007b1d */ /* 0x000fec0000010000 */
[----:B-----5:R-:W-:Y:S04]  /*3c190*/  STSM.16.M88.4 [R0], R8 ;  /* 0x0000000800007844 */ /* 0x020fe80000000200 */
[----:B------:R5:W-:Y:S01]  /*3c1a0*/  STSM.16.M88.4 [R0+0x200], R216 ;  /* 0x000200d800007844 */ /* 0x000be20000000200 */
[----:B------:R-:W-:Y:S06]  /*3c1b0*/  BAR.SYNC.DEFER_BLOCKING 0x0 ;  /* 0x0000000000007b1d */ /* 0x000fec0000010000 */
[----:B-----5:R-:W5:Y:S04]  /*3c1c0*/  LDL.LU R218, [R1+0x190] ;  /* 0x0001900001da7983 */ /* 0x020f680000300800 */
[----:B------:R-:W5:Y:S04]  /*3c1d0*/  LDL.LU R219, [R1+0x198] ;  /* 0x0001980001db7983 */ /* 0x000f680000300800 */
[----:B------:R-:W2:Y:S04]  /*3c1e0*/  LDL.LU R222, [R1+0x1f0] ;  /* 0x0001f00001de7983 */ /* 0x000ea80000300800 */
[----:B------:R-:W2:Y:S04]  /*3c1f0*/  LDL.LU R223, [R1+0x1f8] ;  /* 0x0001f80001df7983 */ /* 0x000ea80000300800 */
[----:B------:R-:W4:Y:S04]  /*3c200*/  LDS.128 R204, [R252] ;  /* 0x00000000fccc7984 */ /* 0x000f280000000c00 */
[----:B------:R-:W4:Y:S01]  /*3c210*/  LDS.128 R8, [R252+0x400] ;  /* 0x00040000fc087984 */ /* 0x000f220000000c00 */
[----:B------:R-:W-:Y:S01]  /*3c220*/  BAR.SYNC.DEFER_BLOCKING 0x0 ;  /* 0x0000000000007b1d */ /* 0x000fe20000010000 */
[----:B------:R-:W-:-:S02]  /*3c230*/  IMAD.MOV.U32 R216, RZ, RZ, R24 ;  /* 0x000000ffffd87224 */ /* 0x000fc400078e0018 */
[----:B------:R-:W-:Y:S02]  /*3c240*/  IMAD.MOV.U32 R217, RZ, RZ, R26 ;  /* 0x000000ffffd97224 */ /* 0x000fe400078e001a */
[----:B------:R-:W-:Y:S02]  /*3c250*/  IMAD.MOV.U32 R24, RZ, RZ, R25 ;  /* 0x000000ffff187224 */ /* 0x000fe400078e0019 */
[----:B------:R-:W-:Y:S01]  /*3c260*/  IMAD.MOV.U32 R25, RZ, RZ, R27 ;  /* 0x000000ffff197224 */ /* 0x000fe200078e001b */
[----:B------:R-:W3:Y:S04]  /*3c270*/  LDL.LU R26, [R1+0x194] ;  /* 0x00019400011a7983 */ /* 0x000ee80000300800 */
[----:B------:R-:W3:Y:S04]  /*3c280*/  LDL.LU R27, [R1+0x19c] ;  /* 0x00019c00011b7983 */ /* 0x000ee80000300800 */
[----:B------:R-:W4:Y:S04]  /*3c290*/  LDL.LU R234, [R1+0x1f4] ;  /* 0x0001f40001ea7983 */ /* 0x000f280000300800 */
[----:B------:R-:W4:Y:S04]  /*3c2a0*/  LDL.LU R235, [R1+0x1fc] ;  /* 0x0001fc0001eb7983 */ /* 0x000f280000300800 */
[----:B------:R-:W-:Y:S04]  /*3c2b0*/  STSM.16.M88.4 [R0], R208 ;  /* 0x000000d000007844 */ /* 0x000fe80000000200 */
[----:B------:R-:W-:Y:S01]  /*3c2c0*/  STSM.16.M88.4 [R0+0x200], R212 ;  /* 0x000200d400007844 */ /* 0x000fe20000000200 */
[----:B------:R-:W-:Y:S01]  /*3c2d0*/  BAR.SYNC.DEFER_BLOCKING 0x0 ;  /* 0x0000000000007b1d */ /* 0x000fe20000010000 */
[----:B------:R-:W-:Y:S01]  /*3c2e0*/  MOV R224, R185 ;  /* 0x000000b900e07202 */ /* 0x000fe20000000f00 */
[----:B------:R-:W-:-:S04]  /*3c2f0*/  IMAD.MOV.U32 R225, RZ, RZ, R187 ;  /* 0x000000ffffe17224 */ /* 0x000fc800078e00bb */
[----:B------:R-:W1:Y:S04]  /*3c300*/  LDS.128 R208, [R252] ;  /* 0x00000000fcd07984 */ /* 0x000e680000000c00 */
[----:B------:R-:W-:Y:S01]  /*3c310*/  LDS.128 R184, [R252+0x400] ;  /* 0x00040000fcb87984 */ /* 0x000fe20000000c00 */
[----:B------:R-:W-:Y:S06]  /*3c320*/  BAR.SYNC.DEFER_BLOCKING 0x0 ;  /* 0x0000000000007b1d */ /* 0x000fec0000010000 */
[----:B------:R-:W-:Y:S04]  /*3c330*/  STSM.16.M88.4 [R0], R4 ;  /* 0x0000000400007844 */ /* 0x000fe80000000200 */
[----:B------:R1:W-:Y:S01]  /*3c340*/  STSM.16.M88.4 [R0+0x200], R224 ;  /* 0x000200e000007844 */ /* 0x0003e20000000200 */
[----:B------:R-:W-:Y:S01]  /*3c350*/  BAR.SYNC.DEFER_BLOCKING 0x0 ;  /* 0x0000000000007b1d */ /* 0x000fe20000010000 */
[----:B-1----:R-:W-:-:S05]  /*3c360*/  IMAD.MOV.U32 R226, RZ, RZ, R240 ;  /* 0x000000ffffe27224 */ /* 0x002fca00078e00f0 */
[----:B------:R-:W4:Y:S04]  /*3c370*/  LDL.LU R240, [R1+0x228] ;  /* 0x0002280001f07983 */ /* 0x000f280000300800 */
[----:B------:R-:W4:Y:S04]  /*3c380*/  LDL.LU R230, [R1+0x1e0] ;  /* 0x0001e00001e67983 */ /* 0x000f280000300800 */
[----:B------:R-:W4:Y:S04]  /*3c390*/  LDL.LU R231, [R1+0x1e8] ;  /* 0x0001e80001e77983 */ /* 0x000f280000300800 */
[----:B------:R-:W1:Y:S04]  /*3c3a0*/  LDS.128 R212, [R252] ;  /* 0x00000000fcd47984 */ /* 0x000e680000000c00 */
[----:B------:R-:W1:Y:S01]  /*3c3b0*/  LDS.128 R4, [R252+0x400] ;  /* 0x00040000fc047984 */ /* 0x000e620000000c00 */
[----:B------:R-:W-:Y:S01]  /*3c3c0*/  BAR.SYNC.DEFER_BLOCKING 0x0 ;  /* 0x0000000000007b1d */ /* 0x000fe20000010000 */
[----:B------:R-:W-:Y:S01]  /*3c3d0*/  MOV R224, R76 ;  /* 0x0000004c00e07202 */ /* 0x000fe20000000f00 */
[----:B------:R-:W-:-:S02]  /*3c3e0*/  IMAD.MOV.U32 R225, RZ, RZ, R78 ;  /* 0x000000ffffe17224 */ /* 0x000fc400078e004e */
[----:B------:R-:W-:Y:S02]  /*3c3f0*/  IMAD.MOV.U32 R227, RZ, RZ, R242 ;  /* 0x000000ffffe37224 */ /* 0x000fe400078e00f2 */
[----:B-----5:R-:W-:Y:S04]  /*3c400*/  STSM.16.M88.4 [R0], R216 ;  /* 0x000000d800007844 */ /* 0x020fe80000000200 */
[----:B--2---:R-:W-:Y:S01]  /*3c410*/  STSM.16.M88.4 [R0+0x200], R220 ;  /* 0x000200dc00007844 */ /* 0x004fe20000000200 */
[----:B------:R-:W-:Y:S06]  /*3c420*/  BAR.SYNC.DEFER_BLOCKING 0x0 ;  /* 0x0000000000007b1d */ /* 0x000fec0000010000 */
[----:B------:R-:W2:Y:S04]  /*3c430*/  LDS.128 R216, [R252] ;  /* 0x00000000fcd87984 */ /* 0x000ea80000000c00 */
[----:B------:R-:W-:Y:S01]  /*3c440*/  LDS.128 R188, [R252+0x400] ;  /* 0x00040000fcbc7984 */ /* 0x000fe20000000c00 */
[----:B------:R-:W-:Y:S06]  /*3c450*/  BAR.SYNC.DEFER_BLOCKING 0x0 ;  /* 0x0000000000007b1d */ /* 0x000fec0000010000 */
[----:B---3--:R-:W-:Y:S04]  /*3c460*/  STSM.16.M88.4 [R0], R24 ;  /* 0x0000001800007844 */ /* 0x008fe80000000200 */
[----:B----4-:R3:W-:Y:S01]  /*3c470*/  STSM.16.M88.4 [R0+0x200], R232 ;  /* 0x000200e800007844 */ /* 0x0107e20000000200 */
[----:B------:R-:W-:Y:S06]  /*3c480*/  BAR.SYNC.DEFER_BLOCKING 0x0 ;  /* 0x0000000000007b1d */ /* 0x000fec0000010000 */
[----:B---3--:R-:W3:Y:S04]  /*3c490*/  LDL.LU R234, [R1+0x1e4] ;  /* 0x0001e40001ea7983 */ /* 0x008ee80000300800 */
[----:B------:R-:W3:Y:S04]  /*3c4a0*/  LDL.LU R235, [R1+0x1ec] ;  /* 0x0001ec0001eb7983 */ /* 0x000ee80000300800 */
[----:B------:R-:W4:Y:S04]  /*3c4b0*/  LDS.128 R220, [R252] ;  /* 0x00000000fcdc7984 */ /* 0x000f280000000c00 */
[----:B------:R-:W5:Y:S01]  /*3c4c0*/  LDS.128 R24, [R252+0x400] ;  /* 0x00040000fc187984 */ /* 0x000f620000000c00 */
[----:B------:R-:W-:Y:S06]  /*3c4d0*/  BAR.SYNC.DEFER_BLOCKING 0x0 ;  /* 0x0000000000007b1d */ /* 0x000fec0000010000 */
[----:B------:R-:W-:Y:S04]  /*3c4e0*/  STSM.16.M88.4 [R0], R224 ;  /* 0x000000e000007844 */ /* 0x000fe80000000200 */
[----:B------:R1:W-:Y:S01]  /*3c4f0*/  STSM.16.M88.4 [R0+0x200], R228 ;  /* 0x000200e400007844 */ /* 0x0003e20000000200 */
[----:B------:R-:W-:Y:S06]  /*3c500*/  BAR.SYNC.DEFER_BLOCKING 0x0 ;  /* 0x0000000000007b1d */ /* 0x000fec0000010000 */
[----:B-1----:R-:W2:Y:S04]  /*3c510*/  LDL.LU R230, [R1+0x1d0] ;  /* 0x0001d00001e67983 */ /* 0x002ea80000300800 */
[----:B------:R-:W2:Y:S01]  /*3c520*/  LDL.LU R231, [R1+0x1d8] ;  /* 0x0001d80001e77983 */ /* 0x000ea20000300800 */
[----:B------:R-:W-:Y:S01]  /*3c530*/  MOV R232, R197 ;  /* 0x000000c500e87202 */ /* 0x000fe20000000f00 */
[----:B------:R-:W-:-:S02]  /*3c540*/  IMAD.MOV.U32 R233, RZ, RZ, R199 ;  /* 0x000000ffffe97224 */ /* 0x000fc400078e00c7 */
[----:B------:R-:W1:Y:S04]  /*3c550*/  LDS.128 R224, [R252] ;  /* 0x00000000fce07984 */ /* 0x000e680000000c00 */
[----:B------:R-:W-:Y:S01]  /*3c560*/  LDS.128 R196, [R252+0x400] ;  /* 0x00040000fcc47984 */ /* 0x000fe20000000c00 */
[----:B------:R-:W-:Y:S02]  /*3c570*/  IMAD.MOV.U32 R76, RZ, RZ, R77 ;  /* 0x000000ffff4c7224 */ /* 0x000fe400078e004d */
[----:B------:R-:W-:Y:S02]  /*3c580*/  IMAD.MOV.U32 R77, RZ, RZ, R79 ;  /* 0x000000ffff4d7224 */ /* 0x000fe400078e004f */
[----:B------:R-:W-:Y:S02]  /*3c590*/  IMAD.MOV.U32 R78, RZ, RZ, R241 ;  /* 0x000000ffff4e7224 */ /* 0x000fe400078e00f1 */
[----:B------:R-:W-:Y:S01]  /*3c5a0*/  IMAD.MOV.U32 R79, RZ, RZ, R243 ;  /* 0x000000ffff4f7224 */ /* 0x000fe200078e00f3 */
[----:B------:R-:W-:Y:S06]  /*3c5b0*/  BAR.SYNC.DEFER_BLOCKING 0x0 ;  /* 0x0000000000007b1d */ /* 0x000fec0000010000 */
[----:B------:R4:W-:Y:S01]  /*3c5c0*/  STSM.16.M88.4 [R0], R76 ;  /* 0x0000004c00007844 */ /* 0x0009e20000000200 */
[----:B------:R-:W-:Y:S01]  /*3c5d0*/  IMAD R3, R236, UR4, RZ ;  /* 0x00000004ec037c24 */ /* 0x000fe2000f8e02ff */
[----:B------:R-:W-:Y:S01]  /*3c5e0*/  ULDC UR4, c[0x0][0x248] ;  /* 0x0000920000047ab9 */ /* 0x000fe20000000800 */
[----:B------:R-:W-:-:S02]  /*3c5f0*/  IMAD.MOV.U32 R228, RZ, RZ, R200 ;  /* 0x000000ffffe47224 */ /* 0x000fc400078e00c8 */
[----:B------:R-:W-:Y:S02]  /*3c600*/  IMAD.MOV.U32 R229, RZ, RZ, R202 ;  /* 0x000000ffffe57224 */ /* 0x000fe400078e00ca */
[----:B----4-:R-:W-:Y:S01]  /*3c610*/  IMAD.MOV.U32 R76, RZ, RZ, R192 ;  /* 0x000000ffff4c7224 */ /* 0x010fe200078e00c0 */
[----:B------:R-:W-:Y:S01]  /*3c620*/  MOV R79, R146 ;  /* 0x00000092004f7202 */ /* 0x000fe20000000f00 */
[----:B------:R-:W-:Y:S01]  /*3c630*/  IMAD.MOV.U32 R77, RZ, RZ, R194 ;  /* 0x000000ffff4d7224 */ /* 0x000fe200078e00c2 */
[----:B------:R-:W4:Y:S01]  /*3c640*/  LDL.LU R146, [R1+0x1d4] ;  /* 0x0001d40001927983 */ /* 0x000f220000300800 */
[----:B------:R-:W-:Y:S02]  /*3c650*/  IMAD.MOV.U32 R78, RZ, RZ, R144 ;  /* 0x000000ffff4e7224 */ /* 0x000fe400078e0090 */
[----:B------:R-:W-:Y:S01]  /*3c660*/  IMAD.MOV.U32 R144, RZ, RZ, R201 ;  /* 0x000000ffff907224 */ /* 0x000fe200078e00c9 */
[----:B------:R-:W-:Y:S01]  /*3c670*/  ISETP.LT.AND P5, PT, R240, UR11, !P0 ;  /* 0x0000000bf0007c0c */ /* 0x000fe2000c7a1270 */
[----:B---3--:R-:W-:Y:S01]  /*3c680*/  STSM.16.M88.4 [R0+0x200], R232 ;  /* 0x000200e800007844 */ /* 0x008fe20000000200 */
[----:B------:R-:W-:Y:S06]  /*3c690*/  BAR.SYNC.DEFER_BLOCKING 0x0 ;  /* 0x0000000000007b1d */ /* 0x000fec0000010000 */
[----:B------:R-:W3:Y:S04]  /*3c6a0*/  LDS.128 R232, [R252] ;  /* 0x00000000fce87984 */ /* 0x000ee80000000c00 */
[----:B------:R-:W3:Y:S01]  /*3c6b0*/  LDS.128 R236, [R252+0x400] ;  /* 0x00040000fcec7984 */ /* 0x000ee20000000c00 */
[----:B------:R-:W-:Y:S06]  /*3c6c0*/  BAR.SYNC.DEFER_BLOCKING 0x0 ;  /* 0x0000000000007b1d */ /* 0x000fec0000010000 */
[----:B------:R5:W-:Y:S04]  /*3c6d0*/  STSM.16.M88.4 [R0], R76 ;  /* 0x0000004c00007844 */ /* 0x000be80000000200 */
[----:B--2---:R2:W-:Y:S01]  /*3c6e0*/  STSM.16.M88.4 [R0+0x200], R228 ;  /* 0x000200e400007844 */ /* 0x0045e20000000200 */
[----:B-----5:R-:W-:Y:S01]  /*3c6f0*/  MOV R78, R145 ;  /* 0x00000091004e7202 */ /* 0x020fe20000000f00 */
[----:B------:R-:W-:-:S02]  /*3c700*/  IMAD.MOV.U32 R76, RZ, RZ, R193 ;  /* 0x000000ffff4c7224 */ /* 0x000fc400078e00c1 */
[----:B------:R-:W-:Y:S01]  /*3c710*/  IMAD.MOV.U32 R77, RZ, RZ, R195 ;  /* 0x000000ffff4d7224 */ /* 0x000fe200078e00c3 */
[----:B------:R-:W-:Y:S01]  /*3c720*/  BAR.SYNC.DEFER_BLOCKING 0x0 ;  /* 0x0000000000007b1d */ /* 0x000fe20000010000 */
[----:B------:R-:W-:Y:S02]  /*3c730*/  IMAD.MOV.U32 R145, RZ, RZ, R203 ;  /* 0x000000ffff917224 */ /* 0x000fe400078e00cb */
[----:B------:R-:W-:-:S03]  /*3c740*/  IMAD.MOV.U32 R79, RZ, RZ, R147 ;  /* 0x000000ffff4f7224 */ /* 0x000fc600078e0093 */
[----:B------:R-:W4:Y:S01]  /*3c750*/  LDL.LU R147, [R1+0x1dc] ;  /* 0x0001dc0001937983 */ /* 0x000f220000300800 */
[----:B--2---:R-:W-:-:S03]  /*3c760*/  IMAD R229, R240, UR4, RZ ;  /* 0x00000004f0e57c24 */ /* 0x004fc6000f8e02ff */
[----:B------:R-:W2:Y:S04]  /*3c770*/  LDL.LU R231, [R1+0xd80] ;  /* 0x000d800001e77983 */ /* 0x000ea80000300800 */
[----:B------:R-:W5:Y:S04]  /*3c780*/  LDL.LU R243, [R1+0xd88] ;  /* 0x000d880001f37983 */ /* 0x000f680000300800 */
[----:B------:R-:W3:Y:S04]  /*3c790*/  LDL.LU R241, [R1+0xd8c] ;  /* 0x000d8c0001f17983 */ /* 0x000ee80000300800 */
[----:B------:R-:W1:Y:S04]  /*3c7a0*/  LDS.128 R192, [R252] ;  /* 0x00000000fcc07984 */ /* 0x000e680000000c00 */
[----:B------:R-:W-:Y:S01]  /*3c7b0*/  LDS.128 R200, [R252+0x400] ;  /* 0x00040000fcc87984 */ /* 0x000fe20000000c00 */
[----:B------:R-:W-:Y:S06]  /*3c7c0*/  BAR.SYNC.DEFER_BLOCKING 0x0 ;  /* 0x0000000000007b1d */ /* 0x000fec0000010000 */
[----:B------:R-:W3:Y:S04]  /*3c7d0*/  LDL.LU R242, [R1+0x14] ;  /* 0x0000140001f27983 */ /* 0x000ee80000300800 */
[----:B------:R-:W3:Y:S04]  /*3c7e0*/  LDL.LU R240, [R1+0x38] ;  /* 0x0000380001f07983 */ /* 0x000ee80000300800 */
[----:B------:R1:W-:Y:S04]  /*3c7f0*/  STSM.16.M88.4 [R0], R76 ;  /* 0x0000004c00007844 */ /* 0x0003e80000000200 */
[----:B-1----:R-:W2:Y:S01]  /*3c800*/  LDL.LU R78, [R1+0x30] ;  /* 0x00003000014e7983 */ /* 0x002ea20000300800 */
[----:B------:R-:W-:Y:S01]  /*3c810*/  LEA R2, P6, R3, UR6, 0x2 ;  /* 0x0000000603027c11 */ /* 0x000fe2000f8c10ff */
[----:B------:R-:W-:Y:S01]  /*3c820*/  VIADD R230, R229, UR4 ;  /* 0x00000004e5e67c36 */ /* 0x000fe20008000000 */
[----:B------:R-:W-:-:S02]  /*3c830*/  ULDC UR6, c[0x0][0x248] ;  /* 0x0000920000067ab9 */ /* 0x000fc40000000800 */
[----:B------:R-:W-:Y:S01]  /*3c840*/  LEA.HI.X.SX32 R3, R3, UR7, 0x2, P6 ;  /* 0x0000000703037c11 */ /* 0x000fe2000b0f16ff */
[----:B------:R-:W-:Y:S01]  /*3c850*/  ULDC UR7, c[0x0][0x22c] ;  /* 0x00008b0000077ab9 */ /* 0x000fe20000000800 */
[----:B------:R-:W-:-:S04]  /*3c860*/  LEA R228, P6, R229, R2, 0x2 ;  /* 0x00000002e5e47211 */ /* 0x000fc800078c10ff */
[----:B------:R-:W-:Y:S01]  /*3c870*/  LEA.HI.X.SX32 R229, R229, R3, 0x2, P6 ;  /* 0x00000003e5e57211 */ /* 0x000fe200030f16ff */
[----:B----4-:R1:W-:Y:S01]  /*3c880*/  STSM.16.M88.4 [R0+0x200], R144 ;  /* 0x0002009000007844 */ /* 0x0103e20000000200 */
[----:B------:R-:W-:Y:S06]  /*3c890*/  BAR.SYNC.DEFER_BLOCKING 0x0 ;  /* 0x0000000000007b1d */ /* 0x000fec0000010000 */
[----:B-1----:R-:W4:Y:S04]  /*3c8a0*/  LDL.LU R0, [R1+0x10] ;  /* 0x0000100001007983 */ /* 0x002f280000300800 */
[----:B------:R-:W3:Y:S04]  /*3c8b0*/  LDL.LU R144, [R1+0x34] ;  /* 0x0000340001907983 */ /* 0x000ee80000300800 */
[----:B--2---:R1:W-:Y:S01]  /*3c8c0*/  @P5 STG.E desc[UR8][R228.64], R78 ;  /* 0x0000004ee4005986 */ /* 0x0043e2000c101908 */
[----:B------:R-:W-:Y:S01]  /*3c8d0*/  ISETP.LT.AND P5, PT, R231, UR5, !P0 ;  /* 0x00000005e7007c0c */ /* 0x000fe2000c7a1270 */
[----:B------:R-:W-:-:S02]  /*3c8e0*/  ULDC UR5, c[0x0][0x22c] ;  /* 0x00008b0000057ab9 */ /* 0x000fc40000000800 */
[----:B------:R-:W2:Y:S04]  /*3c8f0*/  LDL.LU R231, [R1+0x18] ;  /* 0x0000180001e77983 */ /* 0x000ea80000300800 */
[----:B------:R-:W2:Y:S01]  /*3c900*/  LDL.LU R146, [R1+0xd94] ;  /* 0x000d940001927983 */ /* 0x000ea20000300800 */
[CC--:B------:R-:W-:Y:S02]  /*3c910*/  LEA R76, P6, R230.reuse, R2.reuse, 0x2 ;  /* 0x00000002e64c7211 */ /* 0x0c0fe400078c10ff */
[C---:B------:R-:W-:Y:S01]  /*3c920*/  IADD3 R79, R230.reuse, UR4, RZ ;  /* 0x00000004e64f7c10 */ /* 0x040fe2000fffe0ff */
[----:B------:R-:W2:Y:S01]  /*3c930*/  LDL.LU R147, [R1+0xd9c] ;  /* 0x000d9c0001937983 */ /* 0x000ea20000300800 */
[----:B------:R-:W-:Y:S02]  /*3c940*/  LEA.HI.X.SX32 R77, R230, R3, 0x2, P6 ;  /* 0x00000003e64d7211 */ /* 0x000fe400030f16ff */
[----:B-1----:R-:W-:-:S03]  /*3c950*/  LEA R78, P6, R79, R2, 0x2 ;  /* 0x000000024f4e7211 */ /* 0x002fc600078c10ff */
[----:B----4-:R1:W-:Y:S01]  /*3c960*/  @P4 STG.E desc[UR8][R76.64], R0 ;  /* 0x000000004c004986 */ /* 0x0103e2000c101908 */
[----:B-----5:R-:W-:Y:S01]  /*3c970*/  ISETP.LT.AND P4, PT, R243, UR5, !P0 ;  /* 0x00000005f3007c0c */ /* 0x020fe2000c781270 */
[----:B------:R-:W-:Y:S02]  /*3c980*/  ULDC UR5, c[0x0][0x22c] ;  /* 0x00008b0000057ab9 */ /* 0x000fe40000000800 */
[----:B------:R-:W4:Y:S04]  /*3c990*/  LDL.LU R243, [R1+0x3c] ;  /* 0x00003c0001f37983 */ /* 0x000f280000300800 */
[----:B------:R-:W5:Y:S01]  /*3c9a0*/  LDL.LU R229, [R1+0xda8] ;  /* 0x000da80001e57983 */ /* 0x000f620000300800 */
[C---:B-1----:R-:W-:Y:S01]  /*3c9b0*/  VIADD R0, R79.reuse, UR4 ;  /* 0x000000044f007c36 */ /* 0x042fe20008000000 */
[----:B------:R-:W-:-:S04]  /*3c9c0*/  LEA.HI.X.SX32 R79, R79, R3, 0x2, P6 ;  /* 0x000000034f4f7211 */ /* 0x000fc800030f16ff */
[C---:B------:R-:W-:Y:S01]  /*3c9d0*/  LEA R76, P6, R0.reuse, R2, 0x2 ;  /* 0x00000002004c7211 */ /* 0x040fe200078c10ff */
[----:B---3--:R1:W-:Y:S03]  /*3c9e0*/  @P3 STG.E desc[UR8][R78.64], R144 ;  /* 0x000000904e003986 */ /* 0x0083e6000c101908 */
[----:B------:R-:W-:Y:S02]  /*3c9f0*/  LEA.HI.X.SX32 R77, R0, R3, 0x2, P6 ;  /* 0x00000003004d7211 */ /* 0x000fe400030f16ff */
[----:B------:R-:W-:Y:S01]  /*3ca00*/  ISETP.LT.AND P3, PT, R241, UR5, !P0 ;  /* 0x00000005f1007c0c */ /* 0x000fe2000c761270 */
[----:B------:R-:W-:Y:S01]  /*3ca10*/  ULDC UR5, c[0x0][0x22c] ;  /* 0x00008b0000057ab9 */ /* 0x000fe20000000800 */
[----:B------:R-:W3:Y:S04]  /*3ca20*/  LDL.LU R241, [R1+0x1c] ;  /* 0x00001c0001f17983 */ /* 0x000ee80000300800 */
[----:B------:R1:W-:Y:S01]  /*3ca30*/  @P2 STG.E desc[UR8][R76.64], R242 ;  /* 0x000000f24c002986 */ /* 0x0003e2000c101908 */
[----:B--2---:R-:W-:Y:S01]  /*3ca40*/  ISETP.LT.AND P2, PT, R146, UR5, !P0 ;  /* 0x0000000592007c0c */ /* 0x004fe2000c741270 */
[----:B------:R-:W-:-:S02]  /*3ca50*/  VIADD R145, R0, UR4 ;  /* 0x0000000400917c36 */ /* 0x000fc40008000000 */
[----:B------:R-:W2:Y:S01]  /*3ca60*/  LDL.LU R146, [R1+0xdac] ;  /* 0x000dac0001927983 */ /* 0x000ea20000300800 */
[----:B------:R-:W-:Y:S01]  /*3ca70*/  ULDC UR5, c[0x0][0x22c] ;  /* 0x00008b0000057ab9 */ /* 0x000fe20000000800 */
[C---:B-1----:R-:W-:Y:S01]  /*3ca80*/  VIADD R144, R145.reuse, UR4 ;  /* 0x0000000491907c36 */ /* 0x042fe20008000000 */
[CC--:B------:R-:W-:Y:S01]  /*3ca90*/  LEA R78, P6, R145.reuse, R2.reuse, 0x2 ;  /* 0x00000002914e7211 */ /* 0x0c0fe200078c10ff */
[----:B------:R-:W3:Y:S02]  /*3caa0*/  LDL.LU R242, [R1+0x20] ;  /* 0x0000200001f27983 */ /* 0x000ee40000300800 */
[C---:B------:R-:W-:Y:S01]  /*3cab0*/  VIADD R0, R144.reuse, UR4 ;  /* 0x0000000490007c36 */ /* 0x040fe20008000000 */
[----:B------:R-:W-:Y:S01]  /*3cac0*/  LEA.HI.X.SX32 R79, R145, R3, 0x2, P6 ;  /* 0x00000003914f7211 */ /* 0x000fe200030f16ff */
[----:B------:R-:W3:Y:S01]  /*3cad0*/  LDL.LU R228, [R1+0xdb0] ;  /* 0x000db00001e47983 */ /* 0x000ee20000300800 */
[----:B------:R-:W-:-:S03]  /*3cae0*/  LEA R76, P6, R144, R2, 0x2 ;  /* 0x00000002904c7211 */ /* 0x000fc600078c10ff */
[----:B------:R1:W-:Y:S01]  /*3caf0*/  @P1 STG.E desc[UR8][R78.64], R240 ;  /* 0x000000f04e001986 */ /* 0x0003e2000c101908 */
[----:B------:R-:W-:Y:S02]  /*3cb00*/  LEA.HI.X.SX32 R77, R144, R3, 0x2, P6 ;  /* 0x00000003904d7211 */ /* 0x000fe400030f16ff */
[----:B------:R-:W-:Y:S01]  /*3cb10*/  ISETP.LT.AND P1, PT, R147, UR5, !P0 ;  /* 0x0000000593007c0c */ /* 0x000fe2000c721270 */
[----:B------:R-:W-:Y:S01]  /*3cb20*/  ULDC UR5, c[0x0][0x22c] ;  /* 0x00008b0000057ab9 */ /* 0x000fe20000000800 */
[----:B------:R-:W3:Y:S01]  /*3cb30*/  LDL.LU R147, [R1+0xdb4] ;  /* 0x000db40001937983 */ /* 0x000ee20000300800 */
[----:B-1----:R-:W-:-:S03]  /*3cb40*/  LEA R78, P6, R0, R2, 0x2 ;  /* 0x00000002004e7211 */ /* 0x002fc600078c10ff */
[----:B------:R-:W3:Y:S01]  /*3cb50*/  LDL.LU R240, [R1] ;  /* 0x0000000001f07983 */ /* 0x000ee20000300800 */
[----:B------:R-:W-:-:S03]  /*3cb60*/  LEA.HI.X.SX32 R79, R0, R3, 0x2, P6 ;  /* 0x00000003004f7211 */ /* 0x000fc600030f16ff */
[----:B------:R-:W3:Y:S04]  /*3cb70*/  LDL.LU R145, [R1+0xdb8] ;  /* 0x000db80001917983 */ /* 0x000ee80000300800 */
[----:B------:R1:W-:Y:S04]  /*3cb80*/  @P5 STG.E desc[UR8][R76.64], R231 ;  /* 0x000000e74c005986 */ /* 0x0003e8000c101908 */
[----:B----4-:R4:W-:Y:S01]  /*3cb90*/  @P4 STG.E desc[UR8][R78.64], R243 ;  /* 0x000000f34e004986 */ /* 0x0109e2000c101908 */
[----:B-----5:R-:W-:Y:S01]  /*3cba0*/  ISETP.LT.AND P5, PT, R229, UR5, !P0 ;  /* 0x00000005e5007c0c */ /* 0x020fe2000c7a1270 */
[----:B------:R-:W-:-:S02]  /*3cbb0*/  ULDC UR5, c[0x0][0x22c] ;  /* 0x00008b0000057ab9 */ /* 0x000fc40000000800 */
[----:B--2---:R-:W-:Y:S01]  /*3cbc0*/  ISETP.LT.AND P4, PT, R146, UR5, !P0 ;  /* 0x0000000592007c0c */ /* 0x004fe2000c781270 */
[----:B------:R-:W-:Y:S01]  /*3cbd0*/  ULDC UR5, c[0x0][0x22c] ;  /* 0x00008b0000057ab9 */ /* 0x000fe20000000800 */
[----:B------:R-:W2:Y:S01]  /*3cbe0*/  LDL.LU R146, [R1+0x24] ;  /* 0x0000240001927983 */ /* 0x000ea20000300800 */
[----:B-1----:R-:W-:-:S03]  /*3cbf0*/  IADD3 R77, R0, UR4, RZ ;  /* 0x00000004004d7c10 */ /* 0x002fc6000fffe0ff */
[----:B------:R-:W5:Y:S01]  /*3cc00*/  LDL.LU R231, [R1+0x4] ;  /* 0x0000040001e77983 */ /* 0x000f620000300800 */
[C---:B------:R-:W-:Y:S01]  /*3cc10*/  LEA R76, P6, R77.reuse, R2, 0x2 ;  /* 0x000000024d4c7211 */ /* 0x040fe200078c10ff */
[----:B------:R-:W-:-:S03]  /*3cc20*/  VIADD R0, R77, UR4 ;  /* 0x000000044d007c36 */ /* 0x000fc60008000000 */
[----:B------:R-:W-:Y:S01]  /*3cc30*/  LEA.HI.X.SX32 R77, R77, R3, 0x2, P6 ;  /* 0x000000034d4d7211 */ /* 0x000fe200030f16ff */
[C---:B------:R-:W-:Y:S01]  /*3cc40*/  VIADD R144, R0.reuse, UR4 ;  /* 0x0000000400907c36 */ /* 0x040fe20008000000 */
[----:B----4-:R-:W-:-:S03]  /*3cc50*/  LEA R78, P6, R0, R2, 0x2 ;  /* 0x00000002004e7211 */ /* 0x010fc600078c10ff */
[----:B---3--:R1:W-:Y:S01]  /*3cc60*/  @P3 STG.E desc[UR8][R76.64], R241 ;  /* 0x000000f14c003986 */ /* 0x0083e2000c101908 */
[----:B------:R-:W-:Y:S01]  /*3cc70*/  LEA.HI.X.SX32 R79, R0, R3, 0x2, P6 ;  /* 0x00000003004f7211 */ /* 0x000fe200030f16ff */
[C---:B------:R-:W-:Y:S01]  /*3cc80*/  VIADD R0, R144.reuse, UR4 ;  /* 0x0000000490007c36 */ /* 0x040fe20008000000 */
[----:B-1----:R-:W-:-:S04]  /*3cc90*/  LEA R76, P6, R144, R2, 0x2 ;  /* 0x00000002904c7211 */ /* 0x002fc800078c10ff */
[----:B------:R-:W-:Y:S02]  /*3cca0*/  LEA.HI.X.SX32 R77, R144, R3, 0x2, P6 ;  /* 0x00000003904d7211 */ /* 0x000fe400030f16ff */
[----:B------:R-:W3:Y:S01]  /*3ccb0*/  LDL.LU R144, [R1+0xdcc] ;  /* 0x000dcc0001907983 */ /* 0x000ee20000300800 */
[----:B------:R-:W-:Y:S01]  /*3ccc0*/  ISETP.LT.AND P3, PT, R228, UR5, !P0 ;  /* 0x00000005e4007c0c */ /* 0x000fe2000c761270 */
[----:B------:R-:W-:Y:S02]  /*3ccd0*/  ULDC UR5, c[0x0][0x22c] ;  /* 0x00008b0000057ab9 */ /* 0x000fe40000000800 */
[----:B------:R-:W4:Y:S04]  /*3cce0*/  LDL.LU R243, [R1+0x28] ;  /* 0x0000280001f37983 */ /* 0x000f280000300800 */
[----:B------:R-:W4:Y:S04]  /*3ccf0*/  LDL.LU R241, [R1+0x8] ;  /* 0x0000080001f17983 */ /* 0x000f280000300800 */
[----:B------:R1:W-:Y:S01]  /*3cd00*/  @P2 STG.E desc[UR8][R78.64], R242 ;  /* 0x000000f24e002986 */ /* 0x0003e2000c101908 */
[----:B------:R-:W-:Y:S01]  /*3cd10*/  ISETP.LT.AND P2, PT, R147, UR5, !P0 ;  /* 0x0000000593007c0c */ /* 0x000fe2000c741270 */
[----:B------:R-:W-:-:S02]  /*3cd20*/  ULDC UR5, c[0x0][0x22c] ;  /* 0x00008b0000057ab9 */ /* 0x000fc40000000800 */
[----:B------:R1:W-:Y:S01]  /*3cd30*/  @P1 STG.E desc[UR8][R76.64], R240 ;  /* 0x000000f04c001986 */ /* 0x0003e2000c101908 */
[----:B------:R-:W-:Y:S01]  /*3cd40*/  ISETP.LT.AND P1, PT, R145, UR5, !P0 ;  /* 0x0000000591007c0c */ /* 0x000fe2000c721270 */
[----:B------:R-:W-:Y:S02]  /*3cd50*/  ULDC UR5, c[0x0][0x22c] ;  /* 0x00008b0000057ab9 */ /* 0x000fe40000000800 */
[----:B------:R-:W4:Y:S01]  /*3cd60*/  LDL.LU R147, [R1+0xdd0] ;  /* 0x000dd00001937983 */ /* 0x000f220000300800 */
[----:B-1----:R-:W-:-:S03]  /*3cd70*/  LEA R78, P6, R0, R2, 0x2 ;  /* 0x00000002004e7211 */ /* 0x002fc600078c10ff */
[----:B------:R-:W4:Y:S01]  /*3cd80*/  LDL.LU R145, [R1+0xdd4] ;  /* 0x000dd40001917983 */ /* 0x000f220000300800 */
[----:B------:R-:W-:-:S03]  /*3cd90*/  LEA.HI.X.SX32 R79, R0, R3, 0x2, P6 ;  /* 0x00000003004f7211 */ /* 0x000fc600030f16ff */
[----:B------:R-:W4:Y:S04]  /*3cda0*/  LDL.LU R242, [R1+0x2c] ;  /* 0x00002c0001f27983 */ /* 0x000f280000300800 */
[----:B------:R-:W4:Y:S04]  /*3cdb0*/  LDL.LU R228, [R1+0xdec] ;  /* 0x000dec0001e47983 */ /* 0x000f280000300800 */
[----:B------:R-:W4:Y:S04]  /*3cdc0*/  LDL.LU R240, [R1+0xc] ;  /* 0x00000c0001f07983 */ /* 0x000f280000300800 */
[----:B------:R-:W4:Y:S04]  /*3cdd0*/  LDL.LU R229, [R1+0xdd8] ;  /* 0x000dd80001e57983 */ /* 0x000f280000300800 */
[----:B--2---:R1:W-:Y:S04]  /*3cde0*/  @P5 STG.E desc[UR8][R78.64], R146 ;  /* 0x000000924e005986 */ /* 0x0043e8000c101908 */
[----:B-1----:R-:W2:Y:S01]  /*3cdf0*/  LDL.LU R146, [R1+0xddc] ;  /* 0x000ddc0001927983 */ /* 0x002ea20000300800 */
[----:B------:R-:W-:-:S05]  /*3ce00*/  VIADD R77, R0, UR4 ;  /* 0x00000004004d7c36 */ /* 0x000fca0008000000 */
[CC--:B------:R-:W-:Y:S02]  /*3ce10*/  LEA R76, P6, R77.reuse, R2.reuse, 0x2 ;  /* 0x000000024d4c7211 */ /* 0x0c0fe400078c10ff */
[C---:B------:R-:W-:Y:S02]  /*3ce20*/  IADD3 R0, R77.reuse, UR4, RZ ;  /* 0x000000044d007c10 */ /* 0x040fe4000fffe0ff */
[----:B------:R-:W-:Y:S02]  /*3ce30*/  LEA.HI.X.SX32 R77, R77, R3, 0x2, P6 ;  /* 0x000000034d4d7211 */ /* 0x000fe400030f16ff */
[----:B------:R-:W-:-:S03]  /*3ce40*/  LEA R78, P6, R0, R2, 0x2 ;  /* 0x00000002004e7211 */ /* 0x000fc600078c10ff */
[----:B-----5:R1:W-:Y:S01]  /*3ce50*/  @P4 STG.E desc[UR8][R76.64], R231 ;  /* 0x000000e74c004986 */ /* 0x0203e2000c101908 */
[----:B---3--:R-:W-:Y:S01]  /*3ce60*/  ISETP.LT.AND P5, PT, R144, UR5, !P0 ;  /* 0x0000000590007c0c */ /* 0x008fe2000c7a1270 */
[C---:B------:R-:W-:Y:S01]  /*3ce70*/  VIADD R144, R0.reuse, UR4 ;  /* 0x0000000400907c36 */ /* 0x040fe20008000000 */
[----:B------:R-:W-:Y:S01]  /*3ce80*/  LEA.HI.X.SX32 R79, R0, R3, 0x2, P6 ;  /* 0x00000003004f7211 */ /* 0x000fe200030f16ff */
[----:B------:R-:W-:-:S03]  /*3ce90*/  ULDC UR5, c[0x0][0x22c] ;  /* 0x00008b0000057ab9 */ /* 0x000fc60000000800 */
[C---:B-1----:R-:W-:Y:S01]  /*3cea0*/  LEA R76, P6, R144.reuse, R2, 0x2 ;  /* 0x00000002904c7211 */ /* 0x042fe200078c10ff */
[----:B------:R-:W-:-:S03]  /*3ceb0*/  VIADD R0, R144, UR4 ;  /* 0x0000000490007c36 */ /* 0x000fc60008000000 */
[----:B------:R-:W-:Y:S01]  /*3cec0*/  LEA.HI.X.SX32 R77, R144, R3, 0x2, P6 ;  /* 0x00000003904d7211 */ /* 0x000fe200030f16ff */
[----:B----4-:R1:W-:Y:S04]  /*3ced0*/  @P3 STG.E desc[UR8][R78.64], R243 ;  /* 0x000000f34e003986 */ /* 0x0103e8000c101908 */
[----:B------:R3:W-:Y:S01]  /*3cee0*/  @P2 STG.E desc[UR8][R76.64], R241 ;  /* 0x000000f14c002986 */ /* 0x0007e2000c101908 */
[C---:B-1----:R-:W-:Y:S01]  /*3cef0*/  LEA R78, P6, R0.reuse, R2, 0x2 ;  /* 0x00000002004e7211 */ /* 0x042fe200078c10ff */
[----:B---3--:R-:W-:-:S03]  /*3cf00*/  VIADD R77, R0, UR4 ;  /* 0x00000004004d7c36 */ /* 0x008fc60008000000 */
[-C--:B------:R-:W-:Y:S01]  /*3cf10*/  LEA.HI.X.SX32 R79, R0, R3.reuse, 0x2, P6 ;  /* 0x00000003004f7211 */ /* 0x080fe200030f16ff */
[----:B------:R-:W-:Y:S01]  /*3cf20*/  ULDC UR4, c[0x0][0x248] ;  /* 0x0000920000047ab9 */ /* 0x000fe20000000800 */
[----:B------:R-:W-:Y:S01]  /*3cf30*/  ISETP.LT.AND P4, PT, R147, UR5, !P0 ;  /* 0x0000000593007c0c */ /* 0x000fe2000c781270 */
[----:B------:R-:W-:Y:S01]  /*3cf40*/  ULDC UR5, c[0x0][0x22c] ;  /* 0x00008b0000057ab9 */ /* 0x000fe20000000800 */
[C---:B------:R-:W-:Y:S01]  /*3cf50*/  LEA R76, P6, R77.reuse, R2, 0x2 ;  /* 0x000000024d4c7211 */ /* 0x040fe200078c10ff */
[----:B------:R-:W3:Y:S01]  /*3cf60*/  LDL.LU R147, [R1+0xdf4] ;  /* 0x000df40001937983 */ /* 0x000ee20000300800 */
[----:B------:R-:W-:Y:S01]  /*3cf70*/  VIADD R0, R77, UR4 ;  /* 0x000000044d007c36 */ /* 0x000fe20008000000 */
[----:B------:R-:W-:Y:S01]  /*3cf80*/  ISETP.LT.AND P3, PT, R145, UR5, !P0 ;  /* 0x0000000591007c0c */ /* 0x000fe2000c761270 */
[----:B------:R-:W-:Y:S01]  /*3cf90*/  ULDC UR5, c[0x0][0x22c] ;  /* 0x00008b0000057ab9 */ /* 0x000fe20000000800 */
[----:B------:R-:W-:Y:S01]  /*3cfa0*/  LEA.HI.X.SX32 R77, R77, R3, 0x2, P6 ;  /* 0x000000034d4d7211 */ /* 0x000fe200030f16ff */
[----:B------:R-:W4:Y:S01]  /*3cfb0*/  LDL.LU R145, [R1+0xdfc] ;  /* 0x000dfc0001917983 */ /* 0x000f220000300800 */
[----:B------:R-:W-:Y:S01]  /*3cfc0*/  ULDC UR4, c[0x0][0x22c] ;  /* 0x00008b0000047ab9 */ /* 0x000fe20000000800 */
[----:B------:R-:W-:Y:S01]  /*3cfd0*/  ISETP.LT.AND P2, PT, R229, UR5, !P0 ;  /* 0x00000005e5007c0c */ /* 0x000fe2000c741270 */
[----:B------:R-:W-:Y:S01]  /*3cfe0*/  ULDC UR5, c[0x0][0x22c] ;  /* 0x00008b0000057ab9 */ /* 0x000fe20000000800 */
[----:B------:R1:W-:Y:S01]  /*3cff0*/  @P1 STG.E desc[UR8][R78.64], R242 ;  /* 0x000000f24e001986 */ /* 0x0003e2000c101908 */
[----:B------:R-:W-:Y:S01]  /*3d000*/  ISETP.LT.AND P1, PT, R228, UR4, !P0 ;  /* 0x00000004e4007c0c */ /* 0x000fe2000c721270 */
[----:B------:R-:W-:-:S02]  /*3d010*/  ULDC UR4, c[0x0][0x248] ;  /* 0x0000920000047ab9 */ /* 0x000fc40000000800 */
[----:B------:R5:W-:Y:S04]  /*3d020*/  @P5 STG.E desc[UR8][R76.64], R240 ;  /* 0x000000f04c005986 */ /* 0x000be8000c101908 */
[----:B------:R-:W4:Y:S01]  /*3d030*/  LDL.LU R228, [R1+0xe00] ;  /* 0x000e000001e47983 */ /* 0x000f220000300800 */
[----:B--2---:R-:W-:Y:S01]  /*3d040*/  ISETP.LT.AND P5, PT, R146, UR5, !P0 ;  /* 0x0000000592007c0c */ /* 0x004fe2000c7a1270 */
[----:B------:R-:W-:Y:S02]  /*3d050*/  ULDC UR5, c[0x0][0x22c] ;  /* 0x00008b0000057ab9 */ /* 0x000fe40000000800 */
[----:B------:R-:W2:Y:S04]  /*3d060*/  LDL.LU R146, [R1+0xe0c] ;  /* 0x000e0c0001927983 */ /* 0x000ea80000300800 */
[----:B------:R-:W2:Y:S01]  /*3d070*/  LDL.LU R144, [R1+0xe04] ;  /* 0x000e040001907983 */ /* 0x000ea20000300800 */
[----:B-1----:R-:W-:-:S04]  /*3d080*/  LEA R78, P6, R0, R2, 0x2 ;  /* 0x00000002004e7211 */ /* 0x002fc800078c10ff */
[C---:B------:R-:W-:Y:S02]  /*3d090*/  LEA.HI.X.SX32 R79, R0.reuse, R3, 0x2, P6 ;  /* 0x00000003004f7211 */ /* 0x040fe400030f16ff */
[----:B------:R-:W-:Y:S01]  /*3d0a0*/  IADD3 R0, R0, UR4, RZ ;  /* 0x0000000400007c10 */ /* 0x000fe2000fffe0ff */
[----:B------:R-:W-:Y:S02]  /*3d0b0*/  ULDC UR4, c[0x0][0x248] ;  /* 0x0000920000047ab9 */ /* 0x000fe40000000800 */
[----:B------:R1:W-:Y:S02]  /*3d0c0*/  @P4 STG.E desc[UR8][R78.64], R248 ;  /* 0x000000f84e004986 */ /* 0x0003e4000c101908 */
[C---:B-----5:R-:W-:Y:S01]  /*3d0d0*/  VIADD R77, R0.reuse, UR4 ;  /* 0x00000004004d7c36 */ /* 0x060fe20008000000 */
[----:B------:R-:W-:Y:S01]  /*3d0e0*/  ULDC UR4, c[0x0][0x248] ;  /* 0x0000920000047ab9 */ /* 0x000fe20000000800 */
[----:B-1----:R-:W-:-:S04]  /*3d0f0*/  LEA R78, P6, R0, R2, 0x2 ;  /* 0x00000002004e7211 */ /* 0x002fc800078c10ff */
[-C--:B------:R-:W-:Y:S01]  /*3d100*/  LEA.HI.X.SX32 R79, R0, R3.reuse, 0x2, P6 ;  /* 0x00000003004f7211 */ /* 0x080fe200030f16ff */
[C---:B------:R-:W-:Y:S01]  /*3d110*/  VIADD R0, R77.reuse, UR4 ;  /* 0x000000044d007c36 */ /* 0x040fe20008000000 */
[C---:B------:R-:W-:Y:S01]  /*3d120*/  LEA R76, P6, R77.reuse, R2, 0x2 ;  /* 0x000000024d4c7211 */ /* 0x040fe200078c10ff */
[----:B------:R-:W-:Y:S02]  /*3d130*/  ULDC UR4, c[0x0][0x248] ;  /* 0x0000920000047ab9 */ /* 0x000fe40000000800 */
[----:B------:R1:W-:Y:S01]  /*3d140*/  @P3 STG.E desc[UR8][R78.64], R16 ;  /* 0x000000104e003986 */ /* 0x0003e2000c101908 */
[----:B------:R-:W-:-:S05]  /*3d150*/  LEA.HI.X.SX32 R77, R77, R3, 0x2, P6 ;  /* 0x000000034d4d7211 */ /* 0x000fca00030f16ff */
[----:B------:R5:W-:Y:S01]  /*3d160*/  @P2 STG.E desc[UR8][R76.64], R249 ;  /* 0x000000f94c002986 */ /* 0x000be2000c101908 */
[CC--:B-1----:R-:W-:Y:S01]  /*3d170*/  LEA R78, P6, R0.reuse, R2.reuse, 0x2 ;  /* 0x00000002004e7211 */ /* 0x0c2fe200078c10ff */
[C---:B------:R-:W-:Y:S01]  /*3d180*/  VIADD R16, R0.reuse, UR4 ;  /* 0x0000000400107c36 */ /* 0x040fe20008000000 */
[----:B------:R-:W-:Y:S02]  /*3d190*/  ULDC UR4, c[0x0][0x248] ;  /* 0x0000920000047ab9 */ /* 0x000fe40000000800 */
[-C--:B------:R-:W-:Y:S02]  /*3d1a0*/  LEA.HI.X.SX32 R79, R0, R3.reuse, 0x2, P6 ;  /* 0x00000003004f7211 */ /* 0x080fe400030f16ff */
[C---:B-----5:R-:W-:Y:S02]  /*3d1b0*/  LEA R76, P6, R16.reuse, R2, 0x2 ;  /* 0x00000002104c7211 */ /* 0x060fe400078c10ff */
[----:B---3--:R-:W-:Y:S01]  /*3d1c0*/  ISETP.LT.AND P4, PT, R147, UR5, !P0 ;  /* 0x0000000593007c0c */ /* 0x008fe2000c781270 */
[----:B------:R-:W-:Y:S01]  /*3d1d0*/  ULDC UR5, c[0x0][0x22c] ;  /* 0x00008b0000057ab9 */ /* 0x000fe20000000800 */
[C---:B------:R-:W-:Y:S01]  /*3d1e0*/  LEA.HI.X.SX32 R77, R16.reuse, R3, 0x2, P6 ;  /* 0x00000003104d7211 */ /* 0x040fe200030f16ff */
[----:B------:R-:W-:Y:S01]  /*3d1f0*/  VIADD R0, R16, UR4 ;  /* 0x0000000410007c36 */ /* 0x000fe20008000000 */
[----:B----4-:R-:W-:Y:S01]  /*3d200*/  ISETP.LT.AND P3, PT, R145, UR5, !P0 ;  /* 0x0000000591007c0c */ /* 0x010fe2000c761270 */
[----:B------:R-:W-:Y:S01]  /*3d210*/  ULDC UR5, c[0x0][0x22c] ;  /* 0x00008b0000057ab9 */ /* 0x000fe20000000800 */
[----:B------:R-:W3:Y:S01]  /*3d220*/  LDL.LU R147, [R1+0xe14] ;  /* 0x000e140001937983 */ /* 0x000ee20000300800 */
[----:B------:R-:W-:-:S03]  /*3d230*/  ULDC UR4, c[0x0][0x22c] ;  /* 0x00008b0000047ab9 */ /* 0x000fc60000000800 */
[----:B------:R1:W-:Y:S01]  /*3d240*/  @P1 STG.E desc[UR8][R78.64], R17 ;  /* 0x000000114e001986 */ /* 0x0003e2000c101908 */
[----:B------:R-:W-:Y:S01]  /*3d250*/  ISETP.LT.AND P2, PT, R228, UR5, !P0 ;  /* 0x00000005e4007c0c */ /* 0x000fe2000c741270 */
[----:B------:R-:W-:Y:S02]  /*3d260*/  ULDC UR5, c[0x0][0x22c] ;  /* 0x00008b0000057ab9 */ /* 0x000fe40000000800 */
[----:B------:R-:W4:Y:S04]  /*3d270*/  LDL.LU R145, [R1+0xe1c] ;  /* 0x000e1c0001917983 */ /* 0x000f280000300800 */
[----:B------:R-:W-:Y:S01]  /*3d280*/  @P5 STG.E desc[UR8][R76.64], R250 ;  /* 0x000000fa4c005986 */ /* 0x000fe2000c101908 */
[----:B--2---:R-:W-:Y:S01]  /*3d290*/  ISETP.LT.AND P1, PT, R146, UR4, !P0 ;  /* 0x0000000492007c0c */ /* 0x004fe2000c721270 */
[----:B------:R-:W-:-:S02]  /*3d2a0*/  ULDC UR4, c[0x0][0x248] ;  /* 0x0000920000047ab9 */ /* 0x000fc40000000800 */
[----:B------:R-:W2:Y:S01]  /*3d2b0*/  LDL.LU R146, [R1+0xe24] ;  /* 0x000e240001927983 */ /* 0x000ea20000300800 */
[----:B------:R-:W-:Y:S01]  /*3d2c0*/  ISETP.LT.AND P5, PT, R144, UR5, !P0 ;  /* 0x0000000590007c0c */ /* 0x000fe2000c7a1270 */
[----:B------:R-:W-:Y:S02]  /*3d2d0*/  ULDC UR5, c[0x0][0x22c] ;  /* 0x00008b0000057ab9 */ /* 0x000fe40000000800 */
[----:B------:R-:W5:Y:S01]  /*3d2e0*/  LDL.LU R144, [R1+0xe30] ;  /* 0x000e300001907983 */ /* 0x000f620000300800 */
[----:B------:R-:W-:-:S03]  /*3d2f0*/  LEA R16, P6, R0, R2, 0x2 ;  /* 0x0000000200107211 */ /* 0x000fc600078c10ff */
[----:B-1----:R-:W2:Y:S01]  /*3d300*/  LDL.LU R79, [R1+0xe2c] ;  /* 0x000e2c00014f7983 */ /* 0x002ea20000300800 */
[C---:B------:R-:W-:Y:S02]  /*3d310*/  LEA.HI.X.SX32 R17, R0.reuse, R3, 0x2, P6 ;  /* 0x0000000300117211 */ /* 0x040fe400030f16ff */
[----:B------:R-:W-:Y:S01]  /*3d320*/  IADD3 R0, R0, UR4, RZ ;  /* 0x0000000400007c10 */ /* 0x000fe2000fffe0ff */
[----:B------:R-:W-:Y:S01]  /*3d330*/  ULDC UR4, c[0x0][0x248] ;  /* 0x0000920000047ab9 */ /* 0x000fe20000000800 */
[----:B------:R-:W2:Y:S04]  /*3d340*/  LDL.LU R78, [R1+0xe34] ;  /* 0x000e3400014e7983 */ /* 0x000ea80000300800 */
[----:B------:R1:W-:Y:S02]  /*3d350*/  @P4 STG.E desc[UR8][R16.64], R18 ;  /* 0x0000001210004986 */ /* 0x0003e4000c101908 */
[C---:B-1----:R-:W-:Y:S01]  /*3d360*/  LEA R16, P6, R0.reuse, R2, 0x2 ;  /* 0x0000000200107211 */ /* 0x042fe200078c10ff */
[----:B------:R-:W-:Y:S01]  /*3d370*/  VIADD R18, R0, UR4 ;  /* 0x0000000400127c36 */ /* 0x000fe20008000000 */
[----:B------:R-:W-:-:S02]  /*3d380*/  ULDC UR4, c[0x0][0x248] ;  /* 0x0000920000047ab9 */ /* 0x000fc40000000800 */
[-C--:B------:R-:W-:Y:S02]  /*3d390*/  LEA.HI.X.SX32 R17, R0, R3.reuse, 0x2, P6 ;  /* 0x0000000300117211 */ /* 0x080fe400030f16ff */
[CC--:B------:R-:W-:Y:S01]  /*3d3a0*/  LEA R76, P6, R18.reuse, R2.reuse, 0x2 ;  /* 0x00000002124c7211 */ /* 0x0c0fe200078c10ff */
[C---:B------:R-:W-:Y:S01]  /*3d3b0*/  VIADD R0, R18.reuse, UR4 ;  /* 0x0000000412007c36 */ /* 0x040fe20008000000 */
[----:B------:R-:W-:Y:S02]  /*3d3c0*/  ULDC UR4, c[0x0][0x248] ;  /* 0x0000920000047ab9 */ /* 0x000fe40000000800 */
[----:B------:R-:W-:Y:S01]  /*3d3d0*/  LEA.HI.X.SX32 R77, R18, R3, 0x2, P6 ;  /* 0x00000003124d7211 */ /* 0x000fe200030f16ff */
[----:B------:R1:W-:Y:S04]  /*3d3e0*/  @P3 STG.E desc[UR8][R16.64], R251 ;  /* 0x000000fb10003986 */ /* 0x0003e8000c101908 */
[----:B------:R3:W-:Y:S01]  /*3d3f0*/  @P2 STG.E desc[UR8][R76.64], R19 ;  /* 0x000000134c002986 */ /* 0x0007e2000c101908 */
[C---:B-1----:R-:W-:Y:S01]  /*3d400*/  LEA R16, P6, R0.reuse, R2, 0x2 ;  /* 0x0000000200107211 */ /* 0x042fe200078c10ff */
[----:B---3--:R-:W-:-:S03]  /*3d410*/  VIADD R19, R0, UR4 ;  /* 0x0000000400137c36 */ /* 0x008fc60008000000 */
[----:B------:R-:W-:Y:S01]  /*3d420*/  LEA.HI.X.SX32 R17, R0, R3, 0x2, P6 ;  /* 0x0000000300117211 */ /* 0x000fe200030f16ff */
[----:B------:R-:W-:Y:S01]  /*3d430*/  ULDC UR4, c[0x0][0x248] ;  /* 0x0000920000047ab9 */ /* 0x000fe20000000800 */
[----:B------:R-:W-:Y:S01]  /*3d440*/  ISETP.LT.AND P4, PT, R147, UR5, !P0 ;  /* 0x0000000593007c0c */ /* 0x000fe2000c781270 */
[----:B------:R-:W-:Y:S01]  /*3d450*/  ULDC UR5, c[0x0][0x22c] ;  /* 0x00008b0000057ab9 */ /* 0x000fe20000000800 */
[----:B------:R-:W-:Y:S01]  /*3d460*/  VIADD R0, R19, UR4 ;  /* 0x0000000413007c36 */ /* 0x000fe20008000000 */
[----:B------:R-:W-:Y:S01]  /*3d470*/  ULDC UR4, c[0x0][0x22c] ;  /* 0x00008b0000047ab9 */ /* 0x000fe20000000800 */
[----:B------:R1:W-:Y:S01]  /*3d480*/  @P1 STG.E desc[UR8][R16.64], R244 ;  /* 0x000000f410001986 */ /* 0x0003e2000c101908 */
[----:B----4-:R-:W-:Y:S01]  /*3d490*/  ISETP.LT.AND P3, PT, R145, UR5, !P0 ;  /* 0x0000000591007c0c */ /* 0x010fe2000c761270 */
[----:B------:R-:W-:Y:S02]  /*3d4a0*/  ULDC UR5, c[0x0][0x22c] ;  /* 0x00008b0000057ab9 */ /* 0x000fe40000000800 */
[----:B------:R-:W3:Y:S01]  /*3d4b0*/  LDL.LU R145, [R1+0xe3c] ;  /* 0x000e3c0001917983 */ /* 0x000ee20000300800 */
[----:B-----5:R-:W-:Y:S01]  /*3d4c0*/  ISETP.LT.AND P1, PT, R144, UR4, !P0 ;  /* 0x0000000490007c0c */ /* 0x020fe2000c721270 */
[----:B------:R-:W-:-:S02]  /*3d4d0*/  ULDC UR4, c[0x0][0x248] ;  /* 0x0000920000047ab9 */ /* 0x000fc40000000800 */
[----:B------:R-:W4:Y:S04]  /*3d4e0*/  LDL.LU R144, [R1+0xe44] ;  /* 0x000e440001907983 */ /* 0x000f280000300800 */
[----:B------:R-:W5:Y:S01]  /*3d4f0*/  LDL.LU R76, [R1+0xe58] ;  /* 0x000e5800014c7983 */ /* 0x000f620000300800 */
[----:B------:R-:W-:-:S04]  /*3d500*/  LEA R18, P6, R19, R2, 0x2 ;  /* 0x0000000213127211 */ /* 0x000fc800078c10ff */
[----:B------:R-:W-:Y:S02]  /*3d510*/  LEA.HI.X.SX32 R19, R19, R3, 0x2, P6 ;  /* 0x0000000313137211 */ /* 0x000fe400030f16ff */
[----:B-1----:R-:W-:-:S04]  /*3d520*/  LEA R16, P6, R0, R2, 0x2 ;  /* 0x0000000200107211 */ /* 0x002fc800078c10ff */
[C---:B------:R-:W-:Y:S02]  /*3d530*/  LEA.HI.X.SX32 R17, R0.reuse, R3, 0x2, P6 ;  /* 0x0000000300117211 */ /* 0x040fe400030f16ff */
[----:B------:R-:W-:Y:S01]  /*3d540*/  IADD3 R0, R0, UR4, RZ ;  /* 0x0000000400007c10 */ /* 0x000fe2000fffe0ff */
[----:B------:R1:W-:Y:S01]  /*3d550*/  @P5 STG.E desc[UR8][R18.64], R12 ;  /* 0x0000000c12005986 */ /* 0x0003e2000c101908 */
[----:B------:R-:W-:-:S03]  /*3d560*/  ULDC UR4, c[0x0][0x248] ;  /* 0x0000920000047ab9 */ /* 0x000fc60000000800 */
[----:B------:R1:W-:Y:S01]  /*3d570*/  @P4 STG.E desc[UR8][R16.64], R245 ;  /* 0x000000f510004986 */ /* 0x0003e2000c101908 */
[----:B--2---:R-:W-:Y:S01]  /*3d580*/  ISETP.LT.AND P2, PT, R146, UR5, !P0 ;  /* 0x0000000592007c0c */ /* 0x004fe2000c741270 */
[----:B------:R-:W-:Y:S01]  /*3d590*/  ULDC UR5, c[0x0][0x22c] ;  /* 0x00008b0000057ab9 */ /* 0x000fe20000000800 */
[C---:B-1----:R-:W-:Y:S01]  /*3d5a0*/  VIADD R12, R0.reuse, UR4 ;  /* 0x00000004000c7c36 */ /* 0x042fe20008000000 */
[----:B------:R-:W-:Y:S01]  /*3d5b0*/  ULDC UR4, c[0x0][0x248] ;  /* 0x0000920000047ab9 */ /* 0x000fe20000000800 */
[----:B------:R-:W-:-:S04]  /*3d5c0*/  LEA R16, P6, R0, R2, 0x2 ;  /* 0x0000000200107211 */ /* 0x000fc800078c10ff */
[-C--:B------:R-:W-:Y:S01]  /*3d5d0*/  LEA.HI.X.SX32 R17, R0, R3.reuse, 0x2, P6 ;  /* 0x0000000300117211 */ /* 0x080fe200030f16ff */
[C---:B------:R-:W-:Y:S01]  /*3d5e0*/  VIADD R0, R12.reuse, UR4 ;  /* 0x000000040c007c36 */ /* 0x040fe20008000000 */
[CC--:B------:R-:W-:Y:S01]  /*3d5f0*/  LEA R18, P6, R12.reuse, R2.reuse, 0x2 ;  /* 0x000000020c127211 */ /* 0x0c0fe200078c10ff */
[----:B------:R-:W-:Y:S01]  /*3d600*/  ULDC UR4, c[0x0][0x248] ;  /* 0x0000920000047ab9 */ /* 0x000fe20000000800 */
[----:B------:R-:W-:Y:S01]  /*3d610*/  ISETP.LT.AND P5, PT, R79, UR5, !P0 ;  /* 0x000000054f007c0c */ /* 0x000fe2000c7a1270 */
[----:B------:R-:W-:Y:S01]  /*3d620*/  ULDC UR5, c[0x0][0x22c] ;  /* 0x00008b0000057ab9 */ /* 0x000fe20000000800 */
[----:B------:R-:W-:Y:S01]  /*3d630*/  LEA.HI.X.SX32 R19, R12, R3, 0x2, P6 ;  /* 0x000000030c137211 */ /* 0x000fe200030f16ff */
[----:B------:R-:W2:Y:S01]  /*3d640*/  LDL.LU R79, [R1+0xe4c] ;  /* 0x000e4c00014f7983 */ /* 0x000ea20000300800 */
[----:B------:R-:W-:Y:S02]  /*3d650*/  LEA R12, P6, R0, R2, 0x2 ;  /* 0x00000002000c7211 */ /* 0x000fe400078c10ff */
[----:B------:R-:W-:Y:S01]  /*3d660*/  ISETP.LT.AND P4, PT, R78, UR5, !P0 ;  /* 0x000000054e007c0c */ /* 0x000fe2000c781270 */
[----:B------:R1:W-:Y:S01]  /*3d670*/  @P3 STG.E desc[UR8][R16.64], R13 ;  /* 0x0000000d10003986 */ /* 0x0003e2000c101908 */
[----:B------:R-:W-:-:S03]  /*3d680*/  ULDC UR5, c[0x0][0x22c] ;  /* 0x00008b0000057ab9 */ /* 0x000fc60000000800 */
[----:B------:R-:W2:Y:S04]  /*3d690*/  LDL.LU R78, [R1+0xe5c] ;  /* 0x000e5c00014e7983 */ /* 0x000ea80000300800 */
[----:B------:R-:W2:Y:S01]  /*3d6a0*/  LDL.LU R77, [R1+0xe60] ;  /* 0x000e6000014d7983 */ /* 0x000ea20000300800 */
[C---:B-1----:R-:W-:Y:S01]  /*3d6b0*/  VIADD R17, R0.reuse, UR4 ;  /* 0x0000000400117c36 */ /* 0x042fe20008000000 */
[-C--:B------:R-:W-:Y:S01]  /*3d6c0*/  LEA.HI.X.SX32 R13, R0, R3.reuse, 0x2, P6 ;  /* 0x00000003000d7211 */ /* 0x080fe200030f16ff */
[----:B------:R-:W-:Y:S01]  /*3d6d0*/  ULDC UR4, c[0x0][0x248] ;  /* 0x0000920000047ab9 */ /* 0x000fe20000000800 */
[----:B------:R1:W-:Y:S01]  /*3d6e0*/  @P2 STG.E desc[UR8][R18.64], R246 ;  /* 0x000000f612002986 */ /* 0x0003e2000c101908 */
[C---:B------:R-:W-:Y:S01]  /*3d6f0*/  VIADD R0, R17.reuse, UR4 ;  /* 0x0000000411007c36 */ /* 0x040fe20008000000 */
[C---:B------:R-:W-:Y:S01]  /*3d700*/  LEA R16, P6, R17.reuse, R2, 0x2 ;  /* 0x0000000211107211 */ /* 0x040fe200078c10ff */
[----:B------:R-:W-:Y:S01]  /*3d710*/  ULDC UR4, c[0x0][0x22c] ;  /* 0x00008b0000047ab9 */ /* 0x000fe20000000800 */
[----:B------:R-:W-:Y:S02]  /*3d720*/  @P1 STG.E desc[UR8][R12.64], R14 ;  /* 0x0000000e0c001986 */ /* 0x000fe4000c101908 */
[----:B------:R-:W-:-:S05]  /*3d730*/  LEA.HI.X.SX32 R17, R17, R3, 0x2, P6 ;  /* 0x0000000311117211 */ /* 0x000fca00030f16ff */
[----:B------:R3:W-:Y:S01]  /*3d740*/  @P5 STG.E desc[UR8][R16.64], R247 ;  /* 0x000000f710005986 */ /* 0x0007e2000c101908 */
[----:B-----5:R-:W-:Y:S01]  /*3d750*/  ISETP.LT.AND P1, PT, R76, UR4, !P0 ;  /* 0x000000044c007c0c */ /* 0x020fe2000c721270 */
[----:B------:R-:W-:Y:S02]  /*3d760*/  ULDC UR4, c[0x0][0x248] ;  /* 0x0000920000047ab9 */ /* 0x000fe40000000800 */
[----:B------:R-:W5:Y:S04]  /*3d770*/  LDL.LU R76, [R1+0xe64] ;  /* 0x000e6400014c7983 */ /* 0x000f680000300800 */
[----:B-1----:R-:W5:Y:S04]  /*3d780*/  LDL.LU R19, [R1+0xe80] ;  /* 0x000e800001137983 */ /* 0x002f680000300800 */
[----:B------:R-:W5:Y:S04]  /*3d790*/  LDL.LU R18, [R1+0xe6c] ;  /* 0x000e6c0001127983 */ /* 0x000f680000300800 */
[----:B---3--:R-:W3:Y:S01]  /*3d7a0*/  LDL.LU R17, [R1+0xe84] ;  /* 0x000e840001117983 */ /* 0x008ee20000300800 */
[----:B------:R-:W-:-:S02]  /*3d7b0*/  LEA R12, P6, R0, R2, 0x2 ;  /* 0x00000002000c7211 */ /* 0x000fc400078c10ff */
[----:B------:R-:W-:Y:S01]  /*3d7c0*/  ISETP.LT.AND P3, PT, R145, UR5, !P0 ;  /* 0x0000000591007c0c */ /* 0x000fe2000c761270 */
[----:B------:R-:W-:Y:S01]  /*3d7d0*/  ULDC UR5, c[0x0][0x22c] ;  /* 0x00008b0000057ab9 */ /* 0x000fe20000000800 */
[CC--:B------:R-:W-:Y:S01]  /*3d7e0*/  LEA.HI.X.SX32 R13, R0.reuse, R3.reuse, 0x2, P6 ;  /* 0x00000003000d7211 */ /* 0x0c0fe200030f16ff */
[----:B------:R-:W3:Y:S01]  /*3d7f0*/  LDL.LU R16, [R1+0xe88] ;  /* 0x000e880001107983 */ /* 0x000ee20000300800 */
[----:B------:R-:W-:Y:S01]  /*3d800*/  IADD3 R0, R0, UR4, RZ ;  /* 0x0000000400007c10 */ /* 0x000fe2000fffe0ff */
[----:B------:R-:W-:Y:S02]  /*3d810*/  ULDC UR4, c[0x0][0x248] ;  /* 0x0000920000047ab9 */ /* 0x000fe40000000800 */
[----:B------:R1:W-:Y:S01]  /*3d820*/  @P4 STG.E desc[UR8][R12.64], R15 ;  /* 0x0000000f0c004986 */ /* 0x0003e2000c101908 */
[----:B------:R-:W-:Y:S02]  /*3d830*/  LEA R14, P6, R0, R2, 0x2 ;  /* 0x00000002000e7211 */ /* 0x000fe400078c10ff */
[----:B----4-:R-:W-:Y:S01]  /*3d840*/  ISETP.LT.AND P2, PT, R144, UR5, !P0 ;  /* 0x0000000590007c0c */ /* 0x010fe2000c741270 */
[----:B------:R-:W-:Y:S01]  /*3d850*/  ULDC UR5, c[0x0][0x22c] ;  /* 0x00008b0000057ab9 */ /* 0x000fe20000000800 */
[C---:B-1----:R-:W-:Y:S01]  /*3d860*/  VIADD R13, R0.reuse, UR4 ;  /* 0x00000004000d7c36 */ /* 0x042fe20008000000 */
[----:B------:R-:W-:Y:S01]  /*3d870*/  LEA.HI.X.SX32 R15, R0, R3, 0x2, P6 ;  /* 0x00000003000f7211 */ /* 0x000fe200030f16ff */
[----:B------:R-:W-:-:S03]  /*3d880*/  ULDC UR4, c[0x0][0x248] ;  /* 0x0000920000047ab9 */ /* 0x000fc60000000800 */
[C---:B------:R-:W-:Y:S01]  /*3d890*/  LEA R12, P6, R13.reuse, R2, 0x2 ;  /* 0x000000020d0c7211 */ /* 0x040fe200078c10ff */
[C---:B------:R-:W-:Y:S01]  /*3d8a0*/  VIADD R0, R13.reuse, UR4 ;  /* 0x000000040d007c36 */ /* 0x040fe20008000000 */
[----:B------:R1:W-:Y:S01]  /*3d8b0*/  @P3 STG.E desc[UR8][R14.64], R40 ;  /* 0x000000280e003986 */ /* 0x0003e2000c101908 */
[----:B------:R-:W-:Y:S01]  /*3d8c0*/  ULDC UR4, c[0x0][0x248] ;  /* 0x0000920000047ab9 */ /* 0x000fe20000000800 */
[----:B------:R-:W-:-:S05]  /*3d8d0*/  LEA.HI.X.SX32 R13, R13, R3, 0x2, P6 ;  /* 0x000000030d0d7211 */ /* 0x000fca00030f16ff */
[----:B------:R4:W-:Y:S01]  /*3d8e0*/  @P2 STG.E desc[UR8][R12.64], R44 ;  /* 0x0000002c0c002986 */ /* 0x0009e2000c101908 */
[----:B--2---:R-:W-:Y:S01]  /*3d8f0*/  ISETP.LT.AND P5, PT, R79, UR5, !P0 ;  /* 0x000000054f007c0c */ /* 0x004fe2000c7a1270 */
[----:B------:R-:W-:Y:S01]  /*3d900*/  ULDC UR5, c[0x0][0x22c] ;  /* 0x00008b0000057ab9 */ /* 0x000fe20000000800 */
[CC--:B-1----:R-:W-:Y:S01]  /*3d910*/  LEA R14, P6, R0.reuse, R2.reuse, 0x2 ;  /* 0x00000002000e7211 */ /* 0x0c2fe200078c10ff */
[----:B------:R-:W2:Y:S01]  /*3d920*/  LDL.LU R40, [R1+0xe8c] ;  /* 0x000e8c0001287983 */ /* 0x000ea20000300800 */
[C---:B----4-:R-:W-:Y:S01]  /*3d930*/  VIADD R13, R0.reuse, UR4 ;  /* 0x00000004000d7c36 */ /* 0x050fe20008000000 */
[----:B------:R-:W-:Y:S01]  /*3d940*/  ULDC UR4, c[0x0][0x248] ;  /* 0x0000920000047ab9 */ /* 0x000fe20000000800 */
[-C--:B------:R-:W-:Y:S02]  /*3d950*/  LEA.HI.X.SX32 R15, R0, R3.reuse, 0x2, P6 ;  /* 0x00000003000f7211 */ /* 0x080fe400030f16ff */
[C---:B------:R-:W-:Y:S01]  /*3d960*/  VIADD R0, R13.reuse, UR4 ;  /* 0x000000040d007c36 */ /* 0x040fe20008000000 */
[C---:B------:R-:W-:Y:S01]  /*3d970*/  LEA R12, P6, R13.reuse, R2, 0x2 ;  /* 0x000000020d0c7211 */ /* 0x040fe200078c10ff */
[----:B------:R-:W-:Y:S01]  /*3d980*/  ULDC UR4, c[0x0][0x22c] ;  /* 0x00008b0000047ab9 */ /* 0x000fe20000000800 */
[----:B------:R-:W-:Y:S01]  /*3d990*/  ISETP.LT.AND P4, PT, R78, UR5, !P0 ;  /* 0x000000054e007c0c */ /* 0x000fe2000c781270 */
[----:B------:R-:W-:Y:S01]  /*3d9a0*/  ULDC UR5, c[0x0][0x22c] ;  /* 0x00008b0000057ab9 */ /* 0x000fe20000000800 */
[----:B------:R-:W-:Y:S01]  /*3d9b0*/  LEA.HI.X.SX32 R13, R13, R3, 0x2, P6 ;  /* 0x000000030d0d7211 */ /* 0x000fe200030f16ff */
[----:B------:R1:W-:Y:S01]  /*3d9c0*/  @P1 STG.E desc[UR8][R14.64], R41 ;  /* 0x000000290e001986 */ /* 0x0003e2000c101908 */
[----:B------:R-:W-:Y:S01]  /*3d9d0*/  ISETP.LT.AND P3, PT, R77, UR5, !P0 ;  /* 0x000000054d007c0c */ /* 0x000fe2000c761270 */
[----:B------:R-:W-:-:S02]  /*3d9e0*/  ULDC UR5, c[0x0][0x22c] ;  /* 0x00008b0000057ab9 */ /* 0x000fc40000000800 */
[----:B------:R-:W-:Y:S01]  /*3d9f0*/  @P5 STG.E desc[UR8][R12.64], R45 ;  /* 0x0000002d0c005986 */ /* 0x000fe2000c101908 */
[----:B-1----:R-:W-:-:S04]  /*3da00*/  LEA R14, P6, R0, R2, 0x2 ;  /* 0x00000002000e7211 */ /* 0x002fc800078c10ff */
[----:B------:R-:W-:-:S05]  /*3da10*/  LEA.HI.X.SX32 R15, R0, R3, 0x2, P6 ;  /* 0x00000003000f7211 */ /* 0x000fca00030f16ff */
[----:B------:R1:W-:Y:S01]  /*3da20*/  @P4 STG.E desc[UR8][R14.64], R42 ;  /* 0x0000002a0e004986 */ /* 0x0003e2000c101908 */
[----:B-----5:R-:W-:Y:S01]  /*3da30*/  ISETP.LT.AND P2, PT, R76, UR5, !P0 ;  /* 0x000000054c007c0c */ /* 0x020fe2000c741270 */
[----:B------:R-:W-:Y:S01]  /*3da40*/  ULDC UR5, c[0x0][0x22c] ;  /* 0x00008b0000057ab9 */ /* 0x000fe20000000800 */
[----:B------:R-:W-:Y:S01]  /*3da50*/  ISETP.LT.AND P1, PT, R19, UR4, !P0 ;  /* 0x0000000413007c0c */ /* 0x000fe2000c721270 */
[----:B------:R-:W-:Y:S01]  /*3da60*/  ULDC UR4, c[0x0][0x248] ;  /* 0x0000920000047ab9 */ /* 0x000fe20000000800 */
[----:B------:R-:W4:Y:S01]  /*3da70*/  LDL.LU R19, [R1+0xea0] ;  /* 0x000ea00001137983 */ /* 0x000f220000300800 */
[----:B------:R-:W-:Y:S01]  /*3da80*/  ISETP.LT.AND P5, PT, R18, UR5, !P0 ;  /* 0x0000000512007c0c */ /* 0x000fe2000c7a1270 */
[----:B------:R-:W-:Y:S02]  /*3da90*/  ULDC UR5, c[0x0][0x22c] ;  /* 0x00008b0000057ab9 */ /* 0x000fe40000000800 */
[----:B------:R-:W5:Y:S01]  /*3daa0*/  LDL.LU R18, [R1+0xe90] ;  /* 0x000e900001127983 */ /* 0x000f620000300800 */
[----:B---3--:R-:W-:Y:S01]  /*3dab0*/  ISETP.LT.AND P4, PT, R17, UR5, !P0 ;  /* 0x0000000511007c0c */ /* 0x008fe2000c781270 */
[----:B------:R-:W-:-:S02]  /*3dac0*/  ULDC UR5, c[0x0][0x22c] ;  /* 0x00008b0000057ab9 */ /* 0x000fc40000000800 */
[----:B------:R-:W3:Y:S01]  /*3dad0*/  LDL.LU R17, [R1+0xea8] ;  /* 0x000ea80001117983 */ /* 0x000ee20000300800 */
[----:B------:R-:W-:Y:S01]  /*3dae0*/  IADD3 R0, R0, UR4, RZ ;  /* 0x0000000400007c10 */ /* 0x000fe2000fffe0ff */
[----:B------:R-:W-:-:S03]  /*3daf0*/  ULDC UR4, c[0x0][0x248] ;  /* 0x0000920000047ab9 */ /* 0x000fc60000000800 */
[CC--:B-1----:R-:W-:Y:S01]  /*3db00*/  LEA R14, P6, R0.reuse, R2.reuse, 0x2 ;  /* 0x00000002000e7211 */ /* 0x0c2fe200078c10ff */
[C---:B------:R-:W-:Y:S01]  /*3db10*/  VIADD R13, R0.reuse, UR4 ;  /* 0x00000004000d7c36 */ /* 0x040fe20008000000 */
[----:B------:R-:W-:Y:S02]  /*3db20*/  ULDC UR4, c[0x0][0x248] ;  /* 0x0000920000047ab9 */ /* 0x000fe40000000800 */
[-C--:B------:R-:W-:Y:S02]  /*3db30*/  LEA.HI.X.SX32 R15, R0, R3.reuse, 0x2, P6 ;  /* 0x00000003000f7211 */ /* 0x080fe400030f16ff */
[C---:B------:R-:W-:Y:S01]  /*3db40*/  LEA R12, P6, R13.reuse, R2, 0x2 ;  /* 0x000000020d0c7211 */ /* 0x040fe200078c10ff */
[C---:B------:R-:W-:Y:S01]  /*3db50*/  VIADD R0, R13.reuse, UR4 ;  /* 0x000000040d007c36 */ /* 0x040fe20008000000 */
[----:B------:R-:W-:Y:S02]  /*3db60*/  ULDC UR4, c[0x0][0x248] ;  /* 0x0000920000047ab9 */ /* 0x000fe40000000800 */
[----:B------:R-:W-:Y:S01]  /*3db70*/  LEA.HI.X.SX32 R13, R13, R3, 0x2, P6 ;  /* 0x000000030d0d7211 */ /* 0x000fe200030f16ff */
[----:B------:R1:W-:Y:S01]  /*3db80*/  @P3 STG.E desc[UR8][R14.64], R46 ;  /* 0x0000002e0e003986 */ /* 0x0003e2000c101908 */
[----:B------:R-:W-:Y:S01]  /*3db90*/  ISETP.LT.AND P3, PT, R16, UR5, !P0 ;  /* 0x0000000510007c0c */ /* 0x000fe2000c761270 */
[----:B------:R-:W-:-:S02]  /*3dba0*/  ULDC UR5, c[0x0][0x22c] ;  /* 0x00008b0000057ab9 */ /* 0x000fc40000000800 */
[----:B------:R1:W-:Y:S04]  /*3dbb0*/  @P2 STG.E desc[UR8][R12.64], R43 ;  /* 0x0000002b0c002986 */ /* 0x0003e8000c101908 */
[----:B------:R-:W3:Y:S01]  /*3dbc0*/  LDL.LU R16, [R1+0xeac] ;  /* 0x000eac0001107983 */ /* 0x000ee20000300800 */
[CC--:B-1----:R-:W-:Y:S01]  /*3dbd0*/  LEA R14, P6, R0.reuse, R2.reuse, 0x2 ;  /* 0x00000002000e7211 */ /* 0x0c2fe200078c10ff */
[C---:B------:R-:W-:Y:S01]  /*3dbe0*/  VIADD R13, R0.reuse, UR4 ;  /* 0x00000004000d7c36 */ /* 0x040fe20008000000 */
[----:B------:R-:W-:Y:S02]  /*3dbf0*/  ULDC UR4, c[0x0][0x248] ;  /* 0x0000920000047ab9 */ /* 0x000fe40000000800 */
[----:B------:R-:W-:Y:S01]  /*3dc00*/  LEA.HI.X.SX32 R15, R0, R3, 0x2, P6 ;  /* 0x00000003000f7211 */ /* 0x000fe200030f16ff */
[C---:B------:R-:W-:Y:S01]  /*3dc10*/  VIADD R0, R13.reuse, UR4 ;  /* 0x000000040d007c36 */ /* 0x040fe20008000000 */
[----:B------:R-:W-:Y:S01]  /*3dc20*/  LEA R12, P6, R13, R2, 0x2 ;  /* 0x000000020d0c7211 */ /* 0x000fe200078c10ff */
[----:B------:R-:W-:-:S02]  /*3dc30*/  ULDC UR4, c[0x0][0x22c] ;  /* 0x00008b0000047ab9 */ /* 0x000fc40000000800 */
[----:B------:R1:W-:Y:S01]  /*3dc40*/  @P1 STG.E desc[UR8][R14.64], R47 ;  /* 0x0000002f0e001986 */ /* 0x0003e2000c101908 */
[----:B------:R-:W-:Y:S02]  /*3dc50*/  LEA.HI.X.SX32 R13, R13, R3, 0x2, P6 ;  /* 0x000000030d0d7211 */ /* 0x000fe400030f16ff */
[----:B--2---:R-:W-:Y:S01]  /*3dc60*/  ISETP.LT.AND P2, PT, R40, UR5, !P0 ;  /* 0x0000000528007c0c */ /* 0x004fe2000c741270 */
[----:B------:R-:W-:Y:S01]  /*3dc70*/  ULDC UR5, c[0x0][0x22c] ;  /* 0x00008b0000057ab9 */ /* 0x000fe20000000800 */
[----:B------:R-:W2:Y:S01]  /*3dc80*/  LDL.LU R40, [R1+0xeb4] ;  /* 0x000eb40001287983 */ /* 0x000ea20000300800 */
[----:B-1----:R-:W-:-:S03]  /*3dc90*/  LEA R14, P6, R0, R2, 0x2 ;  /* 0x00000002000e7211 */ /* 0x002fc600078c10ff */
[----:B------:R1:W-:Y:S01]  /*3dca0*/  @P5 STG.E desc[UR8][R12.64], R36 ;  /* 0x000000240c005986 */ /* 0x0003e2000c101908 */
[----:B------:R-:W-:-:S05]  /*3dcb0*/  LEA.HI.X.SX32 R15, R0, R3, 0x2, P6 ;  /* 0x00000003000f7211 */ /* 0x000fca00030f16ff */
[----:B------:R1:W-:Y:S01]  /*3dcc0*/  @P4 STG.E desc[UR8][R14.64], R32 ;  /* 0x000000200e004986 */ /* 0x0003e2000c101908 */
[----:B----4-:R-:W-:Y:S01]  /*3dcd0*/  ISETP.LT.AND P1, PT, R19, UR4, !P0 ;  /* 0x0000000413007c0c */ /* 0x010fe2000c721270 */
[----:B------:R-:W-:Y:S02]  /*3dce0*/  ULDC UR4, c[0x0][0x248] ;  /* 0x0000920000047ab9 */ /* 0x000fe40000000800 */
[----:B------:R-:W4:Y:S01]  /*3dcf0*/  LDL.LU R19, [R1+0xec0] ;  /* 0x000ec00001137983 */ /* 0x000f220000300800 */
[----:B-----5:R-:W-:Y:S01]  /*3dd00*/  ISETP.LT.AND P5, PT, R18, UR5, !P0 ;  /* 0x0000000512007c0c */ /* 0x020fe2000c7a1270 */
        /* <DEDUP_REMOVED lines=15> */
[----:B------:R1:W-:Y:S04]  /*3de00*/  @P3 STG.E desc[UR8][R12.64], R37 ;  /* 0x000000250c003986 */ /* 0x0003e8000c101908 */
[----:B------:R1:W-:Y:S01]  /*3de10*/  @P2 STG.E desc[UR8][R14.64], R33 ;  /* 0x000000210e002986 */ /* 0x0003e2000c101908 */
[----:B------:R-:W-:Y:S01]  /*3de20*/  ISETP.LT.AND P3, PT, R16, UR5, !P0 ;  /* 0x0000000510007c0c */ /* 0x000fe2000c761270 */
[----:B------:R-:W-:-:S02]  /*3de30*/  ULDC UR5, c[0x0][0x22c] ;  /* 0x00008b0000057ab9 */ /* 0x000fc40000000800 */
[----:B------:R-:W3:Y:S01]  /*3de40*/  LDL.LU R16, [R1+0xecc] ;  /* 0x000ecc0001107983 */ /* 0x000ee20000300800 */
[----:B-1----:R-:W-:-:S03]  /*3de50*/  LEA R12, P6, R0, R2, 0x2 ;  /* 0x00000002000c7211 */ /* 0x002fc600078c10ff */
[----:B------:R-:W3:Y:S01]  /*3de60*/  LDL.LU R32, [R1+0xed4] ;  /* 0x000ed40001207983 */ /* 0x000ee20000300800 */
[C---:B------:R-:W-:Y:S01]  /*3de70*/  VIADD R15, R0.reuse, UR4 ;  /* 0x00000004000f7c36 */ /* 0x040fe20008000000 */
[----:B------:R-:W-:Y:S01]  /*3de80*/  ULDC UR4, c[0x0][0x248] ;  /* 0x0000920000047ab9 */ /* 0x000fe20000000800 */
[-C--:B------:R-:W-:Y:S02]  /*3de90*/  LEA.HI.X.SX32 R13, R0, R3.reuse, 0x2, P6 ;  /* 0x00000003000d7211 */ /* 0x080fe400030f16ff */
[C---:B------:R-:W-:Y:S01]  /*3dea0*/  VIADD R0, R15.reuse, UR4 ;  /* 0x000000040f007c36 */ /* 0x040fe20008000000 */
[C---:B------:R-:W-:Y:S01]  /*3deb0*/  LEA R14, P6, R15.reuse, R2, 0x2 ;  /* 0x000000020f0e7211 */ /* 0x040fe200078c10ff */
[----:B------:R-:W-:Y:S01]  /*3dec0*/  ULDC UR4, c[0x0][0x22c] ;  /* 0x00008b0000047ab9 */ /* 0x000fe20000000800 */
[----:B------:R1:W-:Y:S02]  /*3ded0*/  @P1 STG.E desc[UR8][R12.64], R38 ;  /* 0x000000260c001986 */ /* 0x0003e4000c101908 */
[----:B------:R-:W-:-:S02]  /*3dee0*/  LEA.HI.X.SX32 R15, R15, R3, 0x2, P6 ;  /* 0x000000030f0f7211 */ /* 0x000fc400030f16ff */
[----:B--2---:R-:W-:Y:S01]  /*3def0*/  ISETP.LT.AND P2, PT, R40, UR5, !P0 ;  /* 0x0000000528007c0c */ /* 0x004fe2000c741270 */
[----:B------:R-:W-:Y:S01]  /*3df00*/  ULDC UR5, c[0x0][0x22c] ;  /* 0x00008b0000057ab9 */ /* 0x000fe20000000800 */
[C---:B-1----:R-:W-:Y:S01]  /*3df10*/  LEA R12, P6, R0.reuse, R2, 0x2 ;  /* 0x00000002000c7211 */ /* 0x042fe200078c10ff */
[----:B------:R-:W-:Y:S03]  /*3df20*/  @P5 STG.E desc[UR8][R14.64], R34 ;  /* 0x000000220e005986 */ /* 0x000fe6000c101908 */
[----:B------:R-:W-:-:S05]  /*3df30*/  LEA.HI.X.SX32 R13, R0, R3, 0x2, P6 ;  /* 0x00000003000d7211 */ /* 0x000fca00030f16ff */
[----:B------:R1:W-:Y:S01]  /*3df40*/  @P4 STG.E desc[UR8][R12.64], R39 ;  /* 0x000000270c004986 */ /* 0x0003e2000c101908 */
[----:B----4-:R-:W-:Y:S01]  /*3df50*/  ISETP.LT.AND P1, PT, R19, UR4, !P0 ;  /* 0x0000000413007c0c */ /* 0x010fe2000c721270 */
[----:B------:R-:W-:Y:S02]  /*3df60*/  ULDC UR4, c[0x0][0x248] ;  /* 0x0000920000047ab9 */ /* 0x000fe40000000800 */
[----:B------:R-:W2:Y:S01]  /*3df70*/  LDL.LU R19, [R1+0xee4] ;  /* 0x000ee40001137983 */ /* 0x000ea20000300800 */
[----:B-----5:R-:W-:Y:S01]  /*3df80*/  ISETP.LT.AND P5, PT, R18, UR5, !P0 ;  /* 0x0000000512007c0c */ /* 0x020fe2000c7a1270 */
[----:B------:R-:W-:Y:S02]  /*3df90*/  ULDC UR5, c[0x0][0x22c] ;  /* 0x00008b0000057ab9 */ /* 0x000fe40000000800 */
[----:B------:R-:W4:Y:S01]  /*3dfa0*/  LDL.LU R18, [R1+0xed8] ;  /* 0x000ed80001127983 */ /* 0x000f220000300800 */
        /* <DEDUP_REMOVED lines=18> */
[CC--:B-1----:R-:W-:Y:S01]  /*3e0d0*/  LEA R12, P6, R0.reuse, R2.reuse, 0x2 ;  /* 0x00000002000c7211 */ /* 0x0c2fe200078c10ff */
[C---:B-----5:R-:W-:Y:S01]  /*3e0e0*/  VIADD R15, R0.reuse, UR4 ;  /* 0x00000004000f7c36 */ /* 0x060fe20008000000 */
[----:B------:R-:W-:Y:S02]  /*3e0f0*/  ULDC UR4, c[0x0][0x248] ;  /* 0x0000920000047ab9 */ /* 0x000fe40000000800 */
[-C--:B------:R-:W-:Y:S01]  /*3e100*/  LEA.HI.X.SX32 R13, R0, R3.reuse, 0x2, P6 ;  /* 0x00000003000d7211 */ /* 0x080fe200030f16ff */
[C---:B------:R-:W-:Y:S01]  /*3e110*/  VIADD R0, R15.reuse, UR4 ;  /* 0x000000040f007c36 */ /* 0x040fe20008000000 */
[C---:B------:R-:W-:Y:S01]  /*3e120*/  LEA R14, P6, R15.reuse, R2, 0x2 ;  /* 0x000000020f0e7211 */ /* 0x040fe200078c10ff */
[----:B------:R-:W-:Y:S02]  /*3e130*/  ULDC UR4, c[0x0][0x22c] ;  /* 0x00008b0000047ab9 */ /* 0x000fe40000000800 */
[----:B------:R1:W-:Y:S01]  /*3e140*/  @P1 STG.E desc[UR8][R12.64], R56 ;  /* 0x000000380c001986 */ /* 0x0003e2000c101908 */
[----:B------:R-:W-:-:S02]  /*3e150*/  LEA.HI.X.SX32 R15, R15, R3, 0x2, P6 ;  /* 0x000000030f0f7211 */ /* 0x000fc400030f16ff */
[----:B------:R-:W-:Y:S01]  /*3e160*/  ISETP.LT.AND P2, PT, R32, UR5, !P0 ;  /* 0x0000000520007c0c */ /* 0x000fe2000c741270 */
[----:B------:R-:W-:Y:S01]  /*3e170*/  ULDC UR5, c[0x0][0x22c] ;  /* 0x00008b0000057ab9 */ /* 0x000fe20000000800 */
[----:B------:R-:W5:Y:S01]  /*3e180*/  LDL.LU R32, [R1+0xef0] ;  /* 0x000ef00001207983 */ /* 0x000f620000300800 */
[----:B-1----:R-:W-:-:S03]  /*3e190*/  LEA R12, P6, R0, R2, 0x2 ;  /* 0x00000002000c7211 */ /* 0x002fc600078c10ff */
[----:B------:R1:W-:Y:S01]  /*3e1a0*/  @P5 STG.E desc[UR8][R14.64], R53 ;  /* 0x000000350e005986 */ /* 0x0003e2000c101908 */
[----:B------:R-:W-:-:S05]  /*3e1b0*/  LEA.HI.X.SX32 R13, R0, R3, 0x2, P6 ;  /* 0x00000003000d7211 */ /* 0x000fca00030f16ff */
[----:B------:R1:W-:Y:S01]  /*3e1c0*/  @P4 STG.E desc[UR8][R12.64], R57 ;  /* 0x000000390c004986 */ /* 0x0003e2000c101908 */
[----:B--2---:R-:W-:Y:S01]  /*3e1d0*/  ISETP.LT.AND P1, PT, R19, UR4, !P0 ;  /* 0x0000000413007c0c */ /* 0x004fe2000c721270 */
[----:B------:R-:W-:Y:S02]  /*3e1e0*/  ULDC UR4, c[0x0][0x248] ;  /* 0x0000920000047ab9 */ /* 0x000fe40000000800 */
[----:B------:R-:W2:Y:S01]  /*3e1f0*/  LDL.LU R19, [R1+0xf0c] ;  /* 0x000f0c0001137983 */ /* 0x000ea20000300800 */
[----:B----4-:R-:W-:Y:S01]  /*3e200*/  ISETP.LT.AND P5, PT, R18, UR5, !P0 ;  /* 0x0000000512007c0c */ /* 0x010fe2000c7a1270 */
        /* <DEDUP_REMOVED lines=21> */
[C---:B------:R-:W-:Y:S01]  /*3e360*/  VIADD R13, R0.reuse, UR4 ;  /* 0x00000004000d7c36 */ /* 0x040fe20008000000 */
[----:B------:R-:W-:Y:S02]  /*3e370*/  ULDC UR4, c[0x0][0x248] ;  /* 0x0000920000047ab9 */ /* 0x000fe40000000800 */
[-C--:B------:R-:W-:Y:S01]  /*3e380*/  LEA.HI.X.SX32 R15, R0, R3.reuse, 0x2, P6 ;  /* 0x00000003000f7211 */ /* 0x080fe200030f16ff */
[C---:B------:R-:W-:Y:S01]  /*3e390*/  VIADD R0, R13.reuse, UR4 ;  /* 0x000000040d007c36 */ /* 0x040fe20008000000 */
[C---:B------:R-:W-:Y:S01]  /*3e3a0*/  LEA R12, P6, R13.reuse, R2, 0x2 ;  /* 0x000000020d0c7211 */ /* 0x040fe200078c10ff */
[----:B------:R-:W-:Y:S02]  /*3e3b0*/  ULDC UR4, c[0x0][0x22c] ;  /* 0x00008b0000047ab9 */ /* 0x000fe40000000800 */
[----:B------:R1:W-:Y:S01]  /*3e3c0*/  @P1 STG.E desc[UR8][R14.64], R55 ;  /* 0x000000370e001986 */ /* 0x0003e2000c101908 */
[----:B------:R-:W-:-:S02]  /*3e3d0*/  LEA.HI.X.SX32 R13, R13, R3, 0x2, P6 ;  /* 0x000000030d0d7211 */ /* 0x000fc400030f16ff */
[----:B-----5:R-:W-:Y:S01]  /*3e3e0*/  ISETP.LT.AND P2, PT, R32, UR5, !P0 ;  /* 0x0000000520007c0c */ /* 0x020fe2000c741270 */
[----:B------:R-:W-:Y:S01]  /*3e3f0*/  ULDC UR5, c[0x0][0x22c] ;  /* 0x00008b0000057ab9 */ /* 0x000fe20000000800 */
[----:B------:R-:W5:Y:S01]  /*3e400*/  LDL.LU R32, [R1+0xf18] ;  /* 0x000f180001207983 */ /* 0x000f620000300800 */
[----:B-1----:R-:W-:-:S03]  /*3e410*/  LEA R14, P6, R0, R2, 0x2 ;  /* 0x00000002000e7211 */ /* 0x002fc600078c10ff */
[----:B------:R-:W-:Y:S01]  /*3e420*/  @P5 STG.E desc[UR8][R12.64], R59 ;  /* 0x0000003b0c005986 */ /* 0x000fe2000c101908 */
        /* <DEDUP_REMOVED lines=36> */
[----:B-----5:R-:W-:Y:S01]  /*3e670*/  ISETP.LT.AND P2, PT, R32, UR5, !P0 ;  /* 0x0000000520007c0c */ /* 0x020fe2000c741270 */
[----:B------:R-:W-:Y:S01]  /*3e680*/  ULDC UR5, c[0x0][0x22c] ;  /* 0x00008b0000057ab9 */ /* 0x000fe20000000800 */
[C---:B-1----:R-:W-:Y:S01]  /*3e690*/  LEA R14, P6, R0.reuse, R2, 0x2 ;  /* 0x00000002000e7211 */ /* 0x042fe200078c10ff */
[----:B------:R1:W-:Y:S03]  /*3e6a0*/  @P5 STG.E desc[UR8][R12.64], R22 ;  /* 0x000000160c005986 */ /* 0x0003e6000c101908 */
        /* <DEDUP_REMOVED lines=14> */
[C---:B-----5:R-:W-:Y:S01]  /*3e790*/  VIADD R15, R0.reuse, UR4 ;  /* 0x00000004000f7c36 */ /* 0x060fe20008000000 */
        /* <DEDUP_REMOVED lines=490> */
[----:B------:R-:W2:Y:S01]  /*40640*/  LDL.LU R16, [R1+0x1128] ;  /* 0x0011280001107983 */ /* 0x000ea20000300800 */
[----:B-1----:R-:W-:-:S03]  /*40650*/  LEA R12, P6, R0, R2, 0x2 ;  /* 0x00000002000c7211 */ /* 0x002fc600078c10ff */
[----:B------:R-:W2:Y:S01]  /*40660*/  LDL.LU R21, [R1+0x1134] ;  /* 0x0011340001157983 */ /* 0x000ea20000300800 */
        /* <DEDUP_REMOVED lines=15> */
[----:B----4-:R-:W-:Y:S01]  /*40760*/  ISETP.LT.AND P5, PT, R18, UR5, !P0 ;  /* 0x0000000512007c0c */ /* 0x010fe2000c7a1270 */
[----:B------:R-:W-:Y:S02]  /*40770*/  ULDC UR5, c[0x0][0x22c] ;  /* 0x00008b0000057ab9 */ /* 0x000fe40000000800 */
[----:B------:R-:W4:Y:S01]  /*40780*/  LDL.LU R18, [R1+0x10ec] ;  /* 0x0010ec0001127983 */ /* 0x000f220000300800 */
[----:B---3--:R-:W-:Y:S01]  /*40790*/  ISETP.LT.AND P4, PT, R17, UR5, !P0 ;  /* 0x0000000511007c0c */ /* 0x008fe2000c781270 */
[----:B------:R-:W-:Y:S02]  /*407a0*/  ULDC UR5, c[0x0][0x22c] ;  /* 0x00008b0000057ab9 */ /* 0x000fe40000000800 */
[----:B------:R-:W3:Y:S01]  /*407b0*/  LDL.LU R17, [R1+0x10f8] ;  /* 0x0010f80001117983 */ /* 0x000ee20000300800 */
[----:B--2---:R-:W-:Y:S01]  /*407c0*/  ISETP.LT.AND P1, PT, R19, UR4, !P0 ;  /* 0x0000000413007c0c */ /* 0x004fe2000c721270 */
[----:B------:R-:W-:-:S02]  /*407d0*/  ULDC UR4, c[0x0][0x248] ;  /* 0x0000920000047ab9 */ /* 0x000fc40000000800 */
[----:B------:R-:W-:Y:S01]  /*407e0*/  IADD3 R0, R0, UR4, RZ ;  /* 0x0000000400007c10 */ /* 0x000fe2000fffe0ff */
[----:B------:R-:W-:Y:S01]  /*407f0*/  ULDC UR4, c[0x0][0x248] ;  /* 0x0000920000047ab9 */ /* 0x000fe20000000800 */
[----:B------:R-:W2:Y:S02]  /*40800*/  LDL.LU R19, [R1+0x10fc] ;  /* 0x0010fc0001137983 */ /* 0x000ea40000300800 */
        /* <DEDUP_REMOVED lines=9> */
[----:B------:R-:W-:Y:S01]  /*408a0*/  ISETP.LT.AND P3, PT, R16, UR5, !P0 ;  /* 0x0000000510007c0c */ /* 0x000fe2000c761270 */
[C---:B------:R-:W-:Y:S01]  /*408b0*/  VIADD R16, R0.reuse, UR4 ;  /* 0x0000000400107c36 */ /* 0x040fe20008000000 */
[----:B------:R-:W-:Y:S01]  /*408c0*/  ULDC UR4, c[0x0][0x248] ;  /* 0x0000920000047ab9 */ /* 0x000fe20000000800 */
[----:B------:R5:W-:Y:S01]  /*408d0*/  @P2 STG.E desc[UR8][R14.64], R140 ;  /* 0x0000008c0e002986 */ /* 0x000be2000c101908 */
[----:B------:R-:W-:Y:S01]  /*408e0*/  ULDC UR5, c[0x0][0x22c] ;  /* 0x00008b0000057ab9 */ /* 0x000fe20000000800 */
[----:B-1----:R-:W-:-:S04]  /*408f0*/  LEA R12, P6, R0, R2, 0x2 ;  /* 0x00000002000c7211 */ /* 0x002fc800078c10ff */
[-C--:B------:R-:W-:Y:S01]  /*40900*/  LEA.HI.X.SX32 R13, R0, R3.reuse, 0x2, P6 ;  /* 0x00000003000d7211 */ /* 0x080fe200030f16ff */
[C---:B------:R-:W-:Y:S01]  /*40910*/  VIADD R0, R16.reuse, UR4 ;  /* 0x0000000410007c36 */ /* 0x040fe20008000000 */
[----:B------:R-:W-:Y:S01]  /*40920*/  ISETP.LT.AND P2, PT, R21, UR5, !P0 ;  /* 0x0000000515007c0c */ /* 0x000fe2000c741270 */
[----:B------:R-:W-:Y:S01]  /*40930*/  ULDC UR4, c[0x0][0x22c] ;  /* 0x00008b0000047ab9 */ /* 0x000fe20000000800 */
[CC--:B-----5:R-:W-:Y:S01]  /*40940*/  LEA R14, P6, R16.reuse, R2.reuse, 0x2 ;  /* 0x00000002100e7211 */ /* 0x0e0fe200078c10ff */
[----:B------:R1:W-:Y:S01]  /*40950*/  @P1 STG.E desc[UR8][R12.64], R148 ;  /* 0x000000940c001986 */ /* 0x0003e2000c101908 */
[----:B------:R-:W-:Y:S02]  /*40960*/  ULDC UR5, c[0x0][0x22c] ;  /* 0x00008b0000057ab9 */ /* 0x000fe40000000800 */
[-C--:B------:R-:W-:Y:S01]  /*40970*/  LEA.HI.X.SX32 R15, R16, R3.reuse, 0x2, P6 ;  /* 0x00000003100f7211 */ /* 0x080fe200030f16ff */
[----:B------:R-:W5:Y:S01]  /*40980*/  LDL.LU R21, [R1+0x1108] ;  /* 0x0011080001157983 */ /* 0x000f620000300800 */
[----:B------:R-:W-:Y:S01]  /*40990*/  ISETP.LT.AND P1, PT, R20, UR4, !P0 ;  /* 0x0000000414007c0c */ /* 0x000fe2000c721270 */
[----:B------:R-:W-:Y:S01]  /*409a0*/  ULDC UR4, c[0x0][0x248] ;  /* 0x0000920000047ab9 */ /* 0x000fe20000000800 */
[C---:B-1----:R-:W-:Y:S01]  /*409b0*/  LEA R12, P6, R0.reuse, R2, 0x2 ;  /* 0x00000002000c7211 */ /* 0x042fe200078c10ff */
[----:B------:R1:W-:Y:S03]  /*409c0*/  @P5 STG.E desc[UR8][R14.64], R141 ;  /* 0x0000008d0e005986 */ /* 0x0003e6000c101908 */
[----:B------:R-:W-:Y:S01]  /*409d0*/  LEA.HI.X.SX32 R13, R0, R3, 0x2, P6 ;  /* 0x00000003000d7211 */ /* 0x000fe200030f16ff */
[----:B------:R-:W5:Y:S04]  /*409e0*/  LDL.LU R20, [R1+0x10dc] ;  /* 0x0010dc0001147983 */ /* 0x000f680000300800 */
[----:B------:R1:W-:Y:S01]  /*409f0*/  @P4 STG.E desc[UR8][R12.64], R149 ;  /* 0x000000950c004986 */ /* 0x0003e2000c101908 */
[----:B----4-:R-:W-:Y:S01]  /*40a00*/  ISETP.LT.AND P5, PT, R18, UR5, !P0 ;  /* 0x0000000512007c0c */ /* 0x010fe2000c7a1270 */
[----:B------:R-:W-:-:S02]  /*40a10*/  ULDC UR5, c[0x0][0x22c] ;  /* 0x00008b0000057ab9 */ /* 0x000fc40000000800 */
[----:B------:R-:W4:Y:S01]  /*40a20*/  LDL.LU R18, [R1+0x10d8] ;  /* 0x0010d80001127983 */ /* 0x000f220000300800 */
[----:B---3--:R-:W-:Y:S01]  /*40a30*/  ISETP.LT.AND P4, PT, R17, UR5, !P0 ;  /* 0x0000000511007c0c */ /* 0x008fe2000c781270 */
[----:B------:R-:W-:Y:S02]  /*40a40*/  ULDC UR5, c[0x0][0x22c] ;  /* 0x00008b0000057ab9 */ /* 0x000fe40000000800 */
[----:B------:R-:W3:Y:S01]  /*40a50*/  LDL.LU R17, [R1+0x10e0] ;  /* 0x0010e00001117983 */ /* 0x000ee20000300800 */
[----:B------:R-:W-:Y:S01]  /*40a60*/  IADD3 R0, R0, UR4, RZ ;  /* 0x0000000400007c10 */ /* 0x000fe2000fffe0ff */
[----:B------:R-:W-:-:S03]  /*40a70*/  ULDC UR4, c[0x0][0x248] ;  /* 0x0000920000047ab9 */ /* 0x000fc60000000800 */
[CC--:B-1----:R-:W-:Y:S01]  /*40a80*/  LEA R14, P6, R0.reuse, R2.reuse, 0x2 ;  /* 0x00000002000e7211 */ /* 0x0c2fe200078c10ff */
[C---:B------:R-:W-:Y:S01]  /*40a90*/  VIADD R16, R0.reuse, UR4 ;  /* 0x0000000400107c36 */ /* 0x040fe20008000000 */
[----:B------:R-:W-:Y:S02]  /*40aa0*/  ULDC UR4, c[0x0][0x248] ;  /* 0x0000920000047ab9 */ /* 0x000fe40000000800 */
[-C--:B------:R-:W-:Y:S01]  /*40ab0*/  LEA.HI.X.SX32 R15, R0, R3.reuse, 0x2, P6 ;  /* 0x00000003000f7211 */ /* 0x080fe200030f16ff */
[C---:B------:R-:W-:Y:S01]  /*40ac0*/  VIADD R0, R16.reuse, UR4 ;  /* 0x0000000410007c36 */ /* 0x040fe20008000000 */
[CC--:B------:R-:W-:Y:S01]  /*40ad0*/  LEA R12, P6, R16.reuse, R2.reuse, 0x2 ;  /* 0x00000002100c7211 */ /* 0x0c0fe200078c10ff */
[----:B------:R-:W-:Y:S02]  /*40ae0*/  ULDC UR4, c[0x0][0x248] ;  /* 0x0000920000047ab9 */ /* 0x000fe40000000800 */
[----:B------:R1:W-:Y:S01]  /*40af0*/  @P3 STG.E desc[UR8][R14.64], R142 ;  /* 0x0000008e0e003986 */ /* 0x0003e2000c101908 */
[----:B------:R-:W-:Y:S01]  /*40b00*/  LEA.HI.X.SX32 R13, R16, R3, 0x2, P6 ;  /* 0x00000003100d7211 */ /* 0x000fe200030f16ff */
[C---:B------:R-:W-:Y:S01]  /*40b10*/  VIADD R16, R0.reuse, UR4 ;  /* 0x0000000400107c36 */ /* 0x040fe20008000000 */
[----:B--2---:R-:W-:Y:S01]  /*40b20*/  ISETP.LT.AND P3, PT, R19, UR5, !P0 ;  /* 0x0000000513007c0c */ /* 0x004fe2000c761270 */
[----:B------:R-:W-:Y:S01]  /*40b30*/  ULDC UR4, c[0x0][0x248] ;  /* 0x0000920000047ab9 */ /* 0x000fe20000000800 */
[----:B------:R-:W2:Y:S01]  /*40b40*/  LDL.LU R19, [R1+0x10e4] ;  /* 0x0010e40001137983 */ /* 0x000ea20000300800 */
[----:B------:R-:W-:Y:S01]  /*40b50*/  ULDC UR5, c[0x0][0x22c] ;  /* 0x00008b0000057ab9 */ /* 0x000fe20000000800 */
[----:B-1----:R-:W-:-:S02]  /*40b60*/  LEA R14, P6, R0, R2, 0x2 ;  /* 0x00000002000e7211 */ /* 0x002fc400078c10ff */
[----:B------:R1:W-:Y:S02]  /*40b70*/  @P2 STG.E desc[UR8][R12.64], R150 ;  /* 0x000000960c002986 */ /* 0x0003e4000c101908 */
[----:B------:R-:W-:Y:S01]  /*40b80*/  LEA.HI.X.SX32 R15, R0, R3, 0x2, P6 ;  /* 0x00000003000f7211 */ /* 0x000fe200030f16ff */
[----:B------:R-:W-:Y:S01]  /*40b90*/  VIADD R0, R16, UR4 ;  /* 0x0000000410007c36 */ /* 0x000fe20008000000 */
[----:B------:R-:W-:-:S03]  /*40ba0*/  ULDC UR4, c[0x0][0x22c] ;  /* 0x00008b0000047ab9 */ /* 0x000fc60000000800 */
[----:B------:R5:W-:Y:S01]  /*40bb0*/  @P1 STG.E desc[UR8][R14.64], R143 ;  /* 0x0000008f0e001986 */ /* 0x000be2000c101908 */
[----:B-1----:R-:W-:-:S04]  /*40bc0*/  LEA R12, P6, R16, R2, 0x2 ;  /* 0x00000002100c7211 */ /* 0x002fc800078c10ff */
[-C--:B------:R-:W-:Y:S02]  /*40bd0*/  LEA.HI.X.SX32 R13, R16, R3.reuse, 0x2, P6 ;  /* 0x00000003100d7211 */ /* 0x080fe400030f16ff */
[C---:B-----5:R-:W-:Y:S02]  /*40be0*/  LEA R14, P6, R0.reuse, R2, 0x2 ;  /* 0x00000002000e7211 */ /* 0x060fe400078c10ff */
[----:B------:R-:W-:Y:S01]  /*40bf0*/  ISETP.LT.AND P2, PT, R21, UR5, !P0 ;  /* 0x0000000515007c0c */ /* 0x000fe2000c741270 */
[----:B------:R-:W-:Y:S01]  /*40c00*/  ULDC UR5, c[0x0][0x22c] ;  /* 0x00008b0000057ab9 */ /* 0x000fe20000000800 */
[----:B------:R-:W-:Y:S01]  /*40c10*/  LEA.HI.X.SX32 R15, R0, R3, 0x2, P6 ;  /* 0x00000003000f7211 */ /* 0x000fe200030f16ff */
[----:B------:R-:W5:Y:S01]  /*40c20*/  LDL.LU R21, [R1+0x10e8] ;  /* 0x0010e80001157983 */ /* 0x000f620000300800 */
[----:B------:R-:W-:Y:S01]  /*40c30*/  ISETP.LT.AND P1, PT, R20, UR4, !P0 ;  /* 0x0000000414007c0c */ /* 0x000fe2000c721270 */
[----:B------:R-:W-:Y:S02]  /*40c40*/  ULDC UR4, c[0x0][0x248] ;  /* 0x0000920000047ab9 */ /* 0x000fe40000000800 */
[----:B------:R-:W-:Y:S04]  /*40c50*/  @P5 STG.E desc[UR8][R12.64], R151 ;  /* 0x000000970c005986 */ /* 0x000fe8000c101908 */
        /* <DEDUP_REMOVED lines=31> */
[----:B------:R-:W-:Y:S02]  /*40e50*/  LEA.HI.X.SX32 R13, R16, R3, 0x2, P6 ;  /* 0x00000003100d7211 */ /* 0x000fe400030f16ff */
[----:B-----5:R-:W-:-:S03]  /*40e60*/  LEA R14, P6, R0, R2, 0x2 ;  /* 0x00000002000e7211 */ /* 0x020fc600078c10ff */
[----:B------:R1:W-:Y:S01]  /*40e70*/  @P5 STG.E desc[UR8][R12.64], R138 ;  /* 0x0000008a0c005986 */ /* 0x0003e2000c101908 */
[----:B------:R-:W-:Y:S01]  /*40e80*/  ISETP.LT.AND P2, PT, R21, UR5, !P0 ;  /* 0x0000000515007c0c */ /* 0x000fe2000c741270 */
[----:B------:R-:W-:Y:S01]  /*40e90*/  ULDC UR5, c[0x0][0x22c] ;  /* 0x00008b0000057ab9 */ /* 0x000fe20000000800 */
[----:B------:R-:W-:Y:S01]  /*40ea0*/  LEA.HI.X.SX32 R15, R0, R3, 0x2, P6 ;  /* 0x00000003000f7211 */ /* 0x000fe200030f16ff */
[----:B------:R-:W5:Y:S01]  /*40eb0*/  LDL.LU R21, [R1+0x10d0] ;  /* 0x0010d00001157983 */ /* 0x000f620000300800 */
[----:B------:R-:W-:-:S03]  /*40ec0*/  ISETP.LT.AND P1, PT, R20, UR4, !P0 ;  /* 0x0000000414007c0c */ /* 0x000fc6000c721270 */
[----:B------:R1:W-:Y:S01]  /*40ed0*/  @P4 STG.E desc[UR8][R14.64], R102 ;  /* 0x000000660e004986 */ /* 0x0003e2000c101908 */
[----:B------:R-:W-:-:S03]  /*40ee0*/  ULDC UR4, c[0x0][0x248] ;  /* 0x0000920000047ab9 */ /* 0x000fc60000000800 */
[----:B------:R-:W5:Y:S01]  /*40ef0*/  LDL.LU R20, [R1+0x10a0] ;  /* 0x0010a00001147983 */ /* 0x000f620000300800 */
[----:B----4-:R-:W-:Y:S01]  /*40f00*/  ISETP.LT.AND P5, PT, R18, UR5, !P0 ;  /* 0x0000000512007c0c */ /* 0x010fe2000c7a1270 */
[----:B------:R-:W-:Y:S02]  /*40f10*/  ULDC UR5, c[0x0][0x22c] ;  /* 0x00008b0000057ab9 */ /* 0x000fe40000000800 */
        /* <DEDUP_REMOVED lines=29> */
[----:B------:R-:W-:Y:S01]  /*410f0*/  @P5 STG.E desc[UR8][R14.64], R160 ;  /* 0x000000a00e005986 */ /* 0x000fe2000c101908 */
[----:B------:R-:W-:Y:S01]  /*41100*/  ISETP.LT.AND P2, PT, R21, UR5, !P0 ;  /* 0x0000000515007c0c */ /* 0x000fe2000c741270 */
[----:B------:R-:W-:Y:S01]  /*41110*/  ULDC UR5, c[0x0][0x22c] ;  /* 0x00008b0000057ab9 */ /* 0x000fe20000000800 */
[----:B------:R-:W-:Y:S01]  /*41120*/  LEA.HI.X.SX32 R13, R0, R3, 0x2, P6 ;  /* 0x00000003000d7211 */ /* 0x000fe200030f16ff */
[----:B------:R-:W5:Y:S04]  /*41130*/  LDL.LU R21, [R1+0x10ac] ;  /* 0x0010ac0001157983 */ /* 0x000f680000300800 */
[----:B------:R1:W-:Y:S01]  /*41140*/  @P4 STG.E desc[UR8][R12.64], R157 ;  /* 0x0000009d0c004986 */ /* 0x0003e2000c101908 */
[----:B------:R-:W-:Y:S01]  /*41150*/  ISETP.LT.AND P1, PT, R20, UR4, !P0 ;  /* 0x0000000414007c0c */ /* 0x000fe2000c721270 */
[----:B------:R-:W-:-:S02]  /*41160*/  ULDC UR4, c[0x0][0x248] ;  /* 0x0000920000047ab9 */ /* 0x000fc40000000800 */
        /* <DEDUP_REMOVED lines=33> */
[----:B------:R-:W-:Y:S02]  /*41380*/  LEA.HI.X.SX32 R13, R0, R3, 0x2, P6 ;  /* 0x00000003000d7211 */ /* 0x000fe400030f16ff */
[----:B------:R-:W-:Y:S01]  /*41390*/  ISETP.LT.AND P2, PT, R21, UR5, !P0 ;  /* 0x0000000515007c0c */ /* 0x000fe2000c741270 */
[----:B------:R-:W-:Y:S01]  /*413a0*/  ULDC UR5, c[0x0][0x22c] ;  /* 0x00008b0000057ab9 */ /* 0x000fe20000000800 */
        /* <DEDUP_REMOVED lines=37> */
[----:B------:R-:W-:Y:S02]  /*41600*/  LEA.HI.X.SX32 R15, R0, R3, 0x2, P6 ;  /* 0x00000003000f7211 */ /* 0x000fe400030f16ff */
[----:B------:R-:W-:Y:S01]  /*41610*/  ISETP.LT.AND P2, PT, R21, UR5, !P0 ;  /* 0x0000000515007c0c */ /* 0x000fe2000c741270 */
[----:B------:R-:W-:Y:S01]  /*41620*/  ULDC UR5, c[0x0][0x22c] ;  /* 0x00008b0000057ab9 */ /* 0x000fe20000000800 */
        /* <DEDUP_REMOVED lines=83> */
[----:B------:R-:W-:Y:S01]  /*41b60*/  ULDC UR4, c[0x0][0x248] ;  /* 0x0000920000047ab9 */ /* 0x000fe20000000800 */
[----:B----4-:R-:W-:Y:S01]  /*41b70*/  ISETP.LT.AND P5, PT, R18, UR5, !P0 ;  /* 0x0000000512007c0c */ /* 0x010fe2000c7a1270 */
[----:B------:R-:W-:Y:S01]  /*41b80*/  ULDC UR5, c[0x0][0x22c] ;  /* 0x00008b0000057ab9 */ /* 0x000fe20000000800 */
[----:B------:R-:W4:Y:S01]  /*41b90*/  LDL.LU R18, [R1+0x1020] ;  /* 0x0010200001127983 */ /* 0x000f220000300800 */
[----:B---3--:R-:W-:Y:S01]  /*41ba0*/  ISETP.LT.AND P4, PT, R17, UR5, !P0 ;  /* 0x0000000511007c0c */ /* 0x008fe2000c781270 */
[----:B------:R-:W-:-:S02]  /*41bb0*/  ULDC UR5, c[0x0][0x22c] ;  /* 0x00008b0000057ab9 */ /* 0x000fc40000000800 */
[----:B------:R-:W3:Y:S04]  /*41bc0*/  LDL.LU R17, [R1+0x101c] ;  /* 0x00101c0001117983 */ /* 0x000ee80000300800 */
[----:B------:R-:W4:Y:S01]  /*41bd0*/  LDL.LU R20, [R1+0x1018] ;  /* 0x0010180001147983 */ /* 0x000f220000300800 */
        /* <DEDUP_REMOVED lines=18> */
[-C--:B------:R-:W-:Y:S01]  /*41d00*/  LEA.HI.X.SX32 R13, R0, R3.reuse, 0x2, P6 ;  /* 0x00000003000d7211 */ /* 0x080fe200030f16ff */
[C---:B------:R-:W-:Y:S01]  /*41d10*/  VIADD R0, R16.reuse, UR4 ;  /* 0x0000000410007c36 */ /* 0x040fe20008000000 */
[----:B------:R-:W2:Y:S01]  /*41d20*/  LDL.LU R28, [R1+0x100c] ;  /* 0x00100c00011c7983 */ /* 0x000ea20000300800 */
[----:B------:R-:W-:Y:S01]  /*41d30*/  ULDC UR4, c[0x0][0x22c] ;  /* 0x00008b0000047ab9 */ /* 0x000fe20000000800 */
[C---:B-1----:R-:W-:Y:S02]  /*41d40*/  LEA R14, P6, R16.reuse, R2, 0x2 ;  /* 0x00000002100e7211 */ /* 0x042fe400078c10ff */
[----:B------:R1:W-:Y:S02]  /*41d50*/  @P1 STG.E desc[UR8][R12.64], R72 ;  /* 0x000000480c001986 */ /* 0x0003e4000c101908 */
[----:B------:R-:W-:-:S02]  /*41d60*/  LEA.HI.X.SX32 R15, R16, R3, 0x2, P6 ;  /* 0x00000003100f7211 */ /* 0x000fc400030f16ff */
[----:B------:R-:W2:Y:S01]  /*41d70*/  LDL.LU R23, [R1+0xff8] ;  /* 0x000ff80001177983 */ /* 0x000ea20000300800 */
[C---:B-1----:R-:W-:Y:S02]  /*41d80*/  LEA R12, P6, R0.reuse, R2, 0x2 ;  /* 0x00000002000c7211 */ /* 0x042fe400078c10ff */
[----:B-----5:R-:W-:Y:S01]  /*41d90*/  ISETP.LT.AND P2, PT, R21, UR5, !P0 ;  /* 0x0000000515007c0c */ /* 0x020fe2000c741270 */
[----:B------:R-:W-:Y:S01]  /*41da0*/  ULDC UR5, c[0x0][0x22c] ;  /* 0x00008b0000057ab9 */ /* 0x000fe20000000800 */
[----:B------:R-:W-:Y:S01]  /*41db0*/  LEA.HI.X.SX32 R13, R0, R3, 0x2, P6 ;  /* 0x00000003000d7211 */ /* 0x000fe200030f16ff */
[----:B------:R1:W-:Y:S04]  /*41dc0*/  @P5 STG.E desc[UR8][R14.64], R165 ;  /* 0x000000a50e005986 */ /* 0x0003e8000c101908 */
[----:B------:R-:W5:Y:S04]  /*41dd0*/  LDL.LU R22, [R1+0xff4] ;  /* 0x000ff40001167983 */ /* 0x000f680000300800 */
[----:B------:R2:W-:Y:S01]  /*41de0*/  @P4 STG.E desc[UR8][R12.64], R73 ;  /* 0x000000490c004986 */ /* 0x0005e2000c101908 */
[----:B---3--:R-:W-:Y:S01]  /*41df0*/  ISETP.LT.AND P5, PT, R17, UR5, !P0 ;  /* 0x0000000511007c0c */ /* 0x008fe2000c7a1270 */
[----:B------:R-:W-:-:S02]  /*41e00*/  ULDC UR5, c[0x0][0x22c] ;  /* 0x00008b0000057ab9 */ /* 0x000fc40000000800 */
[----:B----4-:R-:W-:Y:S01]  /*41e10*/  ISETP.LT.AND P4, PT, R20, UR5, !P0 ;  /* 0x0000000514007c0c */ /* 0x010fe2000c781270 */
[----:B------:R-:W-:Y:S01]  /*41e20*/  ULDC UR5, c[0x0][0x22c] ;  /* 0x00008b0000057ab9 */ /* 0x000fe20000000800 */
[----:B------:R-:W3:Y:S01]  /*41e30*/  LDL.LU R20, [R1+0xfe8] ;  /* 0x000fe80001147983 */ /* 0x000ee20000300800 */
[----:B------:R-:W-:Y:S01]  /*41e40*/  ISETP.LT.AND P1, PT, R18, UR4, !P0 ;  /* 0x0000000412007c0c */ /* 0x000fe2000c721270 */
[----:B------:R-:W-:Y:S02]  /*41e50*/  ULDC UR4, c[0x0][0x248] ;  /* 0x0000920000047ab9 */ /* 0x000fe40000000800 */
[----:B------:R-:W-:Y:S01]  /*41e60*/  IADD3 R0, R0, UR4, RZ ;  /* 0x0000000400007c10 */ /* 0x000fe2000fffe0ff */
[----:B------:R-:W-:Y:S01]  /*41e70*/  ULDC UR4, c[0x0][0x248] ;  /* 0x0000920000047ab9 */ /* 0x000fe20000000800 */
[----:B------:R-:W4:Y:S02]  /*41e80*/  LDL.LU R21, [R1+0xfe0] ;  /* 0x000fe00001157983 */ /* 0x000f240000300800 */
[C---:B------:R-:W-:Y:S01]  /*41e90*/  LEA R16, P6, R0.reuse, R2, 0x2 ;  /* 0x0000000200107211 */ /* 0x040fe200078c10ff */
[----:B------:R-:W-:Y:S01]  /*41ea0*/  VIADD R18, R0, UR4 ;  /* 0x0000000400127c36 */ /* 0x000fe20008000000 */
[----:B------:R-:W-:-:S02]  /*41eb0*/  ULDC UR4, c[0x0][0x248] ;  /* 0x0000920000047ab9 */ /* 0x000fc40000000800 */
[-C--:B------:R-:W-:Y:S01]  /*41ec0*/  LEA.HI.X.SX32 R17, R0, R3.reuse, 0x2, P6 ;  /* 0x0000000300117211 */ /* 0x080fe200030f16ff */
[C---:B------:R-:W-:Y:S01]  /*41ed0*/  VIADD R0, R18.reuse, UR4 ;  /* 0x0000000412007c36 */ /* 0x040fe20008000000 */
[CC--:B-1----:R-:W-:Y:S01]  /*41ee0*/  LEA R14, P6, R18.reuse, R2.reuse, 0x2 ;  /* 0x00000002120e7211 */ /* 0x0c2fe200078c10ff */
[----:B------:R-:W-:Y:S02]  /*41ef0*/  ULDC UR4, c[0x0][0x248] ;  /* 0x0000920000047ab9 */ /* 0x000fe40000000800 */
[----:B------:R-:W-:Y:S01]  /*41f00*/  @P3 STG.E desc[UR8][R16.64], R166 ;  /* 0x000000a610003986 */ /* 0x000fe2000c101908 */
[-C--:B------:R-:W-:Y:S02]  /*41f10*/  LEA.HI.X.SX32 R15, R18, R3.reuse, 0x2, P6 ;  /* 0x00000003120f7211 */ /* 0x080fe400030f16ff */
[----:B--2---:R-:W-:Y:S01]  /*41f20*/  ISETP.LT.AND P3, PT, R19, UR5, !P0 ;  /* 0x0000000513007c0c */ /* 0x004fe2000c761270 */
[C---:B------:R-:W-:Y:S01]  /*41f30*/  VIADD R19, R0.reuse, UR4 ;  /* 0x0000000400137c36 */ /* 0x040fe20008000000 */
[CC--:B------:R-:W-:Y:S01]  /*41f40*/  LEA R12, P6, R0.reuse, R2.reuse, 0x2 ;  /* 0x00000002000c7211 */ /* 0x0c0fe200078c10ff */
[----:B------:R-:W-:Y:S01]  /*41f50*/  ULDC UR4, c[0x0][0x248] ;  /* 0x0000920000047ab9 */ /* 0x000fe20000000800 */
[----:B------:R1:W-:Y:S01]  /*41f60*/  @P2 STG.E desc[UR8][R14.64], R74 ;  /* 0x0000004a0e002986 */ /* 0x0003e2000c101908 */
[----:B------:R-:W-:Y:S01]  /*41f70*/  ULDC UR5, c[0x0][0x22c] ;  /* 0x00008b0000057ab9 */ /* 0x000fe20000000800 */
[----:B------:R-:W-:Y:S01]  /*41f80*/  LEA.HI.X.SX32 R13, R0, R3, 0x2, P6 ;  /* 0x00000003000d7211 */ /* 0x000fe200030f16ff */
[C---:B------:R-:W-:Y:S01]  /*41f90*/  VIADD R0, R19.reuse, UR4 ;  /* 0x0000000413007c36 */ /* 0x040fe20008000000 */
[----:B------:R-:W-:Y:S01]  /*41fa0*/  LEA R18, P6, R19, R2, 0x2 ;  /* 0x0000000213127211 */ /* 0x000fe200078c10ff */
[----:B------:R-:W-:-:S03]  /*41fb0*/  ULDC UR4, c[0x0][0x22c] ;  /* 0x00008b0000047ab9 */ /* 0x000fc60000000800 */
[-C--:B------:R-:W-:Y:S02]  /*41fc0*/  LEA.HI.X.SX32 R19, R19, R3.reuse, 0x2, P6 ;  /* 0x0000000313137211 */ /* 0x080fe400030f16ff */
[----:B-1----:R-:W-:Y:S01]  /*41fd0*/  LEA R14, P6, R0, R2, 0x2 ;  /* 0x00000002000e7211 */ /* 0x002fe200078c10ff */
[----:B------:R1:W-:Y:S01]  /*41fe0*/  @P1 STG.E desc[UR8][R12.64], R167 ;  /* 0x000000a70c001986 */ /* 0x0003e2000c101908 */
[----:B------:R-:W-:Y:S01]  /*41ff0*/  ISETP.LT.AND P2, PT, R28, UR5, !P0 ;  /* 0x000000051c007c0c */ /* 0x000fe2000c741270 */
[----:B------:R-:W-:Y:S01]  /*42000*/  ULDC UR5, c[0x0][0x22c] ;  /* 0x00008b0000057ab9 */ /* 0x000fe20000000800 */
[----:B------:R-:W-:Y:S01]  /*42010*/  LEA.HI.X.SX32 R15, R0, R3, 0x2, P6 ;  /* 0x00000003000f7211 */ /* 0x000fe200030f16ff */
[----:B------:R-:W2:Y:S01]  /*42020*/  LDL.LU R28, [R1+0xfd4] ;  /* 0x000fd400011c7983 */ /* 0x000ea20000300800 */
[----:B------:R-:W-:Y:S01]  /*42030*/  ISETP.LT.AND P1, PT, R23, UR4, !P0 ;  /* 0x0000000417007c0c */ /* 0x000fe2000c721270 */
[----:B------:R-:W-:Y:S02]  /*42040*/  ULDC UR4, c[0x0][0x248] ;  /* 0x0000920000047ab9 */ /* 0x000fe40000000800 */
[----:B------:R1:W-:Y:S04]  /*42050*/  @P5 STG.E desc[UR8][R18.64], R75 ;  /* 0x0000004b12005986 */ /* 0x0003e8000c101908 */
[----:B------:R-:W2:Y:S04]  /*42060*/  LDL.LU R23, [R1+0xfc8] ;  /* 0x000fc80001177983 */ /* 0x000ea80000300800 */
[----:B------:R1:W-:Y:S01]  /*42070*/  @P4 STG.E desc[UR8][R14.64], R180 ;  /* 0x000000b40e004986 */ /* 0x0003e2000c101908 */
[----:B-----5:R-:W-:Y:S01]  /*42080*/  ISETP.LT.AND P5, PT, R22, UR5, !P0 ;  /* 0x0000000516007c0c */ /* 0x020fe2000c7a1270 */
[----:B------:R-:W-:-:S02]  /*42090*/  ULDC UR5, c[0x0][0x22c] ;  /* 0x00008b0000057ab9 */ /* 0x000fc40000000800 */
[----:B------:R-:W5:Y:S01]  /*420a0*/  LDL.LU R22, [R1+0xfb8] ;  /* 0x000fb80001167983 */ /* 0x000f620000300800 */
        /* <DEDUP_REMOVED lines=12> */
[C---:B------:R-:W-:Y:S01]  /*42170*/  VIADD R19, R0.reuse, UR4 ;  /* 0x0000000400137c36 */ /* 0x040fe20008000000 */
[----:B------:R-:W-:Y:S01]  /*42180*/  LEA.HI.X.SX32 R17, R17, R3, 0x2, P6 ;  /* 0x0000000311117211 */ /* 0x000fe200030f16ff */
[----:B------:R-:W-:Y:S01]  /*42190*/  ULDC UR4, c[0x0][0x248] ;  /* 0x0000920000047ab9 */ /* 0x000fe20000000800 */
[----:B------:R-:W-:-:S04]  /*421a0*/  LEA R14, P6, R0, R2, 0x2 ;  /* 0x00000002000e7211 */ /* 0x000fc800078c10ff */
[-C--:B------:R-:W-:Y:S01]  /*421b0*/  LEA.HI.X.SX32 R15, R0, R3.reuse, 0x2, P6 ;  /* 0x00000003000f7211 */ /* 0x080fe200030f16ff */
[C---:B------:R-:W-:Y:S01]  /*421c0*/  VIADD R0, R19.reuse, UR4 ;  /* 0x0000000413007c36 */ /* 0x040fe20008000000 */
[----:B------:R-:W-:Y:S01]  /*421d0*/  LEA R18, P6, R19, R2, 0x2 ;  /* 0x0000000213127211 */ /* 0x000fe200078c10ff */
[----:B------:R1:W-:Y:S01]  /*421e0*/  @P3 STG.E desc[UR8][R12.64], R204 ;  /* 0x000000cc0c003986 */ /* 0x0003e2000c101908 */
[----:B----4-:R-:W-:Y:S01]  /*421f0*/  ISETP.LT.AND P3, PT, R21, UR5, !P0 ;  /* 0x0000000515007c0c */ /* 0x010fe2000c761270 */
[----:B------:R-:W-:Y:S01]  /*42200*/  ULDC UR5, c[0x0][0x22c] ;  /* 0x00008b0000057ab9 */ /* 0x000fe20000000800 */
[----:B------:R-:W-:Y:S01]  /*42210*/  LEA.HI.X.SX32 R19, R19, R3, 0x2, P6 ;  /* 0x0000000313137211 */ /* 0x000fe200030f16ff */
[----:B------:R-:W-:Y:S01]  /*42220*/  @P2 STG.E desc[UR8][R16.64], R181 ;  /* 0x000000b510002986 */ /* 0x000fe2000c101908 */
[----:B------:R-:W-:-:S03]  /*42230*/  ULDC UR4, c[0x0][0x22c] ;  /* 0x00008b0000047ab9 */ /* 0x000fc60000000800 */
[----:B------:R-:W4:Y:S01]  /*42240*/  LDL.LU R21, [R1+0xfb0] ;  /* 0x000fb00001157983 */ /* 0x000f220000300800 */
[----:B-1----:R-:W-:-:S03]  /*42250*/  LEA R12, P6, R0, R2, 0x2 ;  /* 0x00000002000c7211 */ /* 0x002fc600078c10ff */
[----:B------:R1:W-:Y:S01]  /*42260*/  @P1 STG.E desc[UR8][R14.64], R205 ;  /* 0x000000cd0e001986 */ /* 0x0003e2000c101908 */
[----:B--2---:R-:W-:Y:S01]  /*42270*/  ISETP.LT.AND P2, PT, R28, UR5, !P0 ;  /* 0x000000051c007c0c */ /* 0x004fe2000c741270 */
[----:B------:R-:W-:Y:S01]  /*42280*/  ULDC UR5, c[0x0][0x22c] ;  /* 0x00008b0000057ab9 */ /* 0x000fe20000000800 */
[----:B------:R-:W-:Y:S01]  /*42290*/  LEA.HI.X.SX32 R13, R0, R3, 0x2, P6 ;  /* 0x00000003000d7211 */ /* 0x000fe200030f16ff */
[----:B------:R2:W-:Y:S04]  /*422a0*/  @P5 STG.E desc[UR8][R18.64], R182 ;  /* 0x000000b612005986 */ /* 0x0005e8000c101908 */
[----:B------:R-:W4:Y:S01]  /*422b0*/  LDL.LU R28, [R1+0xfac] ;  /* 0x000fac00011c7983 */ /* 0x000f220000300800 */
[----:B------:R-:W-:Y:S01]  /*422c0*/  ISETP.LT.AND P1, PT, R23, UR4, !P0 ;  /* 0x0000000417007c0c */ /* 0x000fe2000c721270 */
[----:B------:R-:W-:-:S02]  /*422d0*/  ULDC UR4, c[0x0][0x248] ;  /* 0x0000920000047ab9 */ /* 0x000fc40000000800 */
[----:B------:R2:W-:Y:S04]  /*422e0*/  @P4 STG.E desc[UR8][R12.64], R206 ;  /* 0x000000ce0c004986 */ /* 0x0005e8000c101908 */
[----:B------:R-:W4:Y:S01]  /*422f0*/  LDL.LU R23, [R1+0xf94] ;  /* 0x000f940001177983 */ /* 0x000f220000300800 */
[----:B-----5:R-:W-:Y:S01]  /*42300*/  ISETP.LT.AND P5, PT, R22, UR5, !P0 ;  /* 0x0000000516007c0c */ /* 0x020fe2000c7a1270 */
[----:B------:R-:W-:Y:S02]  /*42310*/  ULDC UR5, c[0x0][0x22c] ;  /* 0x00008b0000057ab9 */ /* 0x000fe40000000800 */
[----:B---3--:R-:W-:Y:S01]  /*42320*/  ISETP.LT.AND P4, PT, R20, UR5, !P0 ;  /* 0x0000000514007c0c */ /* 0x008fe2000c781270 */
[----:B------:R-:W-:Y:S01]  /*42330*/  ULDC UR5, c[0x0][0x22c] ;  /* 0x00008b0000057ab9 */ /* 0x000fe20000000800 */
[----:B------:R-:W3:Y:S01]  /*42340*/  LDL.LU R20, [R1+0xf90] ;  /* 0x000f900001147983 */ /* 0x000ee20000300800 */
[----:B------:R-:W-:Y:S01]  /*42350*/  IADD3 R0, R0, UR4, RZ ;  /* 0x0000000400007c10 */ /* 0x000fe2000fffe0ff */
[----:B------:R-:W-:-:S02]  /*42360*/  ULDC UR4, c[0x0][0x248] ;  /* 0x0000920000047ab9 */ /* 0x000fc40000000800 */
[----:B------:R-:W5:Y:S01]  /*42370*/  LDL.LU R22, [R1+0xf8c] ;  /* 0x000f8c0001167983 */ /* 0x000f620000300800 */
[CC--:B-1----:R-:W-:Y:S01]  /*42380*/  LEA R14, P6, R0.reuse, R2.reuse, 0x2 ;  /* 0x00000002000e7211 */ /* 0x0c2fe200078c10ff */
[C---:B------:R-:W-:Y:S01]  /*42390*/  VIADD R17, R0.reuse, UR4 ;  /* 0x0000000400117c36 */ /* 0x040fe20008000000 */
[----:B------:R-:W-:Y:S02]  /*423a0*/  ULDC UR4, c[0x0][0x248] ;  /* 0x0000920000047ab9 */ /* 0x000fe40000000800 */
[-C--:B------:R-:W-:Y:S01]  /*423b0*/  LEA.HI.X.SX32 R15, R0, R3.reuse, 0x2, P6 ;  /* 0x00000003000f7211 */ /* 0x080fe200030f16ff */
[C---:B------:R-:W-:Y:S01]  /*423c0*/  VIADD R0, R17.reuse, UR4 ;  /* 0x0000000411007c36 */ /* 0x040fe20008000000 */
[CC--:B------:R-:W-:Y:S01]  /*423d0*/  LEA R16, P6, R17.reuse, R2.reuse, 0x2 ;  /* 0x0000000211107211 */ /* 0x0c0fe200078c10ff */
[----:B------:R-:W-:Y:S02]  /*423e0*/  ULDC UR4, c[0x0][0x248] ;  /* 0x0000920000047ab9 */ /* 0x000fe40000000800 */
[C---:B--2---:R-:W-:Y:S01]  /*423f0*/  VIADD R19, R0.reuse, UR4 ;  /* 0x0000000400137c36 */ /* 0x044fe20008000000 */
[----:B------:R-:W-:Y:S01]  /*42400*/  LEA.HI.X.SX32 R17, R17, R3, 0x2, P6 ;  /* 0x0000000311117211 */ /* 0x000fe200030f16ff */
[----:B------:R-:W-:Y:S01]  /*42410*/  ULDC UR4, c[0x0][0x248] ;  /* 0x0000920000047ab9 */ /* 0x000fe20000000800 */
[----:B------:R-:W-:-:S04]  /*42420*/  LEA R12, P6, R0, R2, 0x2 ;  /* 0x00000002000c7211 */ /* 0x000fc800078c10ff */
[-C--:B------:R-:W-:Y:S02]  /*42430*/  LEA.HI.X.SX32 R13, R0, R3.reuse, 0x2, P6 ;  /* 0x00000003000d7211 */ /* 0x080fe400030f16ff */
[C---:B------:R-:W-:Y:S01]  /*42440*/  LEA R18, P6, R19.reuse, R2, 0x2 ;  /* 0x0000000213127211 */ /* 0x040fe200078c10ff */
[----:B------:R1:W-:Y:S01]  /*42450*/  @P3 STG.E desc[UR8][R14.64], R183 ;  /* 0x000000b70e003986 */ /* 0x0003e2000c101908 */
[C---:B------:R-:W-:Y:S01]  /*42460*/  VIADD R0, R19.reuse, UR4 ;  /* 0x0000000413007c36 */ /* 0x040fe20008000000 */
[----:B------:R-:W-:Y:S01]  /*42470*/  ULDC UR4, c[0x0][0x22c] ;  /* 0x00008b0000047ab9 */ /* 0x000fe20000000800 */
[----:B------:R-:W-:Y:S01]  /*42480*/  LEA.HI.X.SX32 R19, R19, R3, 0x2, P6 ;  /* 0x0000000313137211 */ /* 0x000fe200030f16ff */
[----:B------:R-:W-:Y:S01]  /*42490*/  @P2 STG.E desc[UR8][R16.64], R207 ;  /* 0x000000cf10002986 */ /* 0x000fe2000c101908 */
[----:B----4-:R-:W-:Y:S01]  /*424a0*/  ISETP.LT.AND P3, PT, R21, UR5, !P0 ;  /* 0x0000000515007c0c */ /* 0x010fe2000c761270 */
[----:B------:R-:W-:Y:S02]  /*424b0*/  ULDC UR5, c[0x0][0x22c] ;  /* 0x00008b0000057ab9 */ /* 0x000fe40000000800 */
[----:B------:R-:W2:Y:S04]  /*424c0*/  LDL.LU R21, [R1+0xf88] ;  /* 0x000f880001157983 */ /* 0x000ea80000300800 */
[----:B------:R4:W-:Y:S04]  /*424d0*/  @P1 STG.E desc[UR8][R12.64], R176 ;  /* 0x000000b00c001986 */ /* 0x0009e8000c101908 */
[----:B------:R4:W-:Y:S01]  /*424e0*/  @P5 STG.E desc[UR8][R18.64], R8 ;  /* 0x0000000812005986 */ /* 0x0009e2000c101908 */
[----:B------:R-:W-:Y:S01]  /*424f0*/  ISETP.LT.AND P2, PT, R28, UR5, !P0 ;  /* 0x000000051c007c0c */ /* 0x000fe2000c741270 */
[----:B------:R-:W-:-:S02]  /*42500*/  ULDC UR5, c[0x0][0x22c] ;  /* 0x00008b0000057ab9 */ /* 0x000fc40000000800 */
[----:B------:R-:W2:Y:S01]  /*42510*/  LDL.LU R28, [R1+0xf7c] ;  /* 0x000f7c00011c7983 */ /* 0x000ea20000300800 */
[----:B---3--:R-:W-:Y:S01]  /*42520*/  ISETP.LT.AND P5, PT, R20, UR5, !P0 ;  /* 0x0000000514007c0c */ /* 0x008fe2000c7a1270 */
[----:B------:R-:W-:Y:S02]  /*42530*/  ULDC UR5, c[0x0][0x22c] ;  /* 0x00008b0000057ab9 */ /* 0x000fe40000000800 */
[----:B------:R-:W3:Y:S01]  /*42540*/  LDL.LU R20, [R1+0xf6c] ;  /* 0x000f6c0001147983 */ /* 0x000ee20000300800 */
[C---:B-1----:R-:W-:Y:S02]  /*42550*/  LEA R14, P6, R0.reuse, R2, 0x2 ;  /* 0x00000002000e7211 */ /* 0x042fe400078c10ff */
[----:B------:R-:W-:Y:S01]  /*42560*/  ISETP.LT.AND P1, PT, R23, UR4, !P0 ;  /* 0x0000000417007c0c */ /* 0x000fe2000c721270 */
[----:B------:R-:W-:Y:S01]  /*42570*/  ULDC UR4, c[0x0][0x248] ;  /* 0x0000920000047ab9 */ /* 0x000fe20000000800 */
[C---:B------:R-:W-:Y:S01]  /*42580*/  LEA.HI.X.SX32 R15, R0.reuse, R3, 0x2, P6 ;  /* 0x00000003000f7211 */ /* 0x040fe200030f16ff */
[----:B------:R-:W3:Y:S01]  /*42590*/  LDL.LU R23, [R1+0xf64] ;  /* 0x000f640001177983 */ /* 0x000ee20000300800 */
[----:B------:R-:W-:Y:S01]  /*425a0*/  IADD3 R0, R0, UR4, RZ ;  /* 0x0000000400007c10 */ /* 0x000fe2000fffe0ff */
[----:B------:R-:W-:-:S03]  /*425b0*/  ULDC UR4, c[0x0][0x248] ;  /* 0x0000920000047ab9 */ /* 0x000fc60000000800 */
[CC--:B----4-:R-:W-:Y:S01]  /*425c0*/  LEA R12, P6, R0.reuse, R2.reuse, 0x2 ;  /* 0x00000002000c7211 */ /* 0x0d0fe200078c10ff */
[C---:B------:R-:W-:Y:S01]  /*425d0*/  VIADD R17, R0.reuse, UR4 ;  /* 0x0000000400117c36 */ /* 0x040fe20008000000 */
[----:B------:R-:W-:Y:S02]  /*425e0*/  ULDC UR4, c[0x0][0x248] ;  /* 0x0000920000047ab9 */ /* 0x000fe40000000800 */
[-C--:B------:R-:W-:Y:S01]  /*425f0*/  LEA.HI.X.SX32 R13, R0, R3.reuse, 0x2, P6 ;  /* 0x00000003000d7211 */ /* 0x080fe200030f16ff */
[C---:B------:R-:W-:Y:S01]  /*42600*/  VIADD R0, R17.reuse, UR4 ;  /* 0x0000000411007c36 */ /* 0x040fe20008000000 */
[CC--:B------:R-:W-:Y:S01]  /*42610*/  LEA R16, P6, R17.reuse, R2.reuse, 0x2 ;  /* 0x0000000211107211 */ /* 0x0c0fe200078c10ff */
[----:B------:R-:W-:Y:S01]  /*42620*/  ULDC UR4, c[0x0][0x248] ;  /* 0x0000920000047ab9 */ /* 0x000fe20000000800 */
[----:B------:R1:W-:Y:S01]  /*42630*/  @P4 STG.E desc[UR8][R14.64], R177 ;  /* 0x000000b10e004986 */ /* 0x0003e2000c101908 */
[----:B------:R-:W-:Y:S01]  /*42640*/  VIADD R8, R0, UR4 ;  /* 0x0000000400087c36 */ /* 0x000fe20008000000 */
[----:B------:R-:W-:Y:S01]  /*42650*/  LEA.HI.X.SX32 R17, R17, R3, 0x2, P6 ;  /* 0x0000000311117211 */ /* 0x000fe200030f16ff */
[----:B------:R-:W-:Y:S01]  /*42660*/  ULDC UR4, c[0x0][0x248] ;  /* 0x0000920000047ab9 */ /* 0x000fe20000000800 */
[----:B-----5:R-:W-:Y:S01]  /*42670*/  ISETP.LT.AND P4, PT, R22, UR5, !P0 ;  /* 0x0000000516007c0c */ /* 0x020fe2000c781270 */
[----:B------:R-:W-:Y:S01]  /*42680*/  ULDC UR5, c[0x0][0x22c] ;  /* 0x00008b0000057ab9 */ /* 0x000fe20000000800 */
[----:B------:R-:W4:Y:S01]  /*42690*/  LDL.LU R22, [R1+0xf5c] ;  /* 0x000f5c0001167983 */ /* 0x000f220000300800 */
[----:B-1----:R-:W-:-:S04]  /*426a0*/  LEA R14, P6, R0, R2, 0x2 ;  /* 0x00000002000e7211 */ /* 0x002fc800078c10ff */
[-C--:B------:R-:W-:Y:S02]  /*426b0*/  LEA.HI.X.SX32 R15, R0, R3.reuse, 0x2, P6 ;  /* 0x00000003000f7211 */ /* 0x080fe400030f16ff */
[C---:B------:R-:W-:Y:S01]  /*426c0*/  LEA R18, P6, R8.reuse, R2, 0x2 ;  /* 0x0000000208127211 */ /* 0x040fe200078c10ff */
[----:B------:R-:W-:Y:S01]  /*426d0*/  @P3 STG.E desc[UR8][R12.64], R9 ;  /* 0x000000090c003986 */ /* 0x000fe2000c101908 */
[----:B--2---:R-:W-:Y:S01]  /*426e0*/  ISETP.LT.AND P3, PT, R21, UR5, !P0 ;  /* 0x0000000515007c0c */ /* 0x004fe2000c761270 */
[C---:B------:R-:W-:Y:S01]  /*426f0*/  VIADD R0, R8.reuse, UR4 ;  /* 0x0000000408007c36 */ /* 0x040fe20008000000 */
[----:B------:R-:W-:Y:S01]  /*42700*/  LEA.HI.X.SX32 R19, R8, R3, 0x2, P6 ;  /* 0x0000000308137211 */ /* 0x000fe200030f16ff */
[----:B------:R-:W2:Y:S01]  /*42710*/  LDL.LU R21, [R1+0xf50] ;  /* 0x000f500001157983 */ /* 0x000ea20000300800 */
[----:B------:R-:W-:Y:S01]  /*42720*/  ULDC UR4, c[0x0][0x22c] ;  /* 0x00008b0000047ab9 */ /* 0x000fe20000000800 */
[----:B------:R-:W-:Y:S02]  /*42730*/  ULDC UR5, c[0x0][0x22c] ;  /* 0x00008b0000057ab9 */ /* 0x000fe40000000800 */
[----:B------:R-:W-:Y:S04]  /*42740*/  @P2 STG.E desc[UR8][R16.64], R178 ;  /* 0x000000b210002986 */ /* 0x000fe8000c101908 */
[----:B------:R-:W-:Y:S04]  /*42750*/  @P1 STG.E desc[UR8][R14.64], R10 ;  /* 0x0000000a0e001986 */ /* 0x000fe8000c101908 */
[----:B------:R1:W-:Y:S01]  /*42760*/  @P5 STG.E desc[UR8][R18.64], R179 ;  /* 0x000000b312005986 */ /* 0x0003e2000c101908 */
[----:B---3--:R-:W-:Y:S01]  /*42770*/  ISETP.LT.AND P1, PT, R20, UR4, !P0 ;  /* 0x0000000414007c0c */ /* 0x008fe2000c721270 */
[----:B------:R-:W-:-:S02]  /*42780*/  ULDC UR4, c[0x0][0x248] ;  /* 0x0000920000047ab9 */ /* 0x000fc40000000800 */
[----:B------:R-:W3:Y:S04]  /*42790*/  LDL.LU R20, [R1+0xf48] ;  /* 0x000f480001147983 */ /* 0x000ee80000300800 */
[----:B-1----:R-:W5:Y:S04]  /*427a0*/  LDL.LU R18, [R1+0xf38] ;  /* 0x000f380001127983 */ /* 0x002f680000300800 */
[----:B------:R-:W5:Y:S04]  /*427b0*/  LDL.LU R17, [R1+0xf30] ;  /* 0x000f300001117983 */ /* 0x000f680000300800 */
[----:B------:R-:W5:Y:S01]  /*427c0*/  LDL.LU R16, [R1+0xf28] ;  /* 0x000f280001107983 */ /* 0x000f620000300800 */
[----:B------:R-:W-:-:S02]  /*427d0*/  LEA R8, P6, R0, R2, 0x2 ;  /* 0x0000000200087211 */ /* 0x000fc400078c10ff */
[----:B------:R-:W-:Y:S01]  /*427e0*/  ISETP.LT.AND P2, PT, R28, UR5, !P0 ;  /* 0x000000051c007c0c */ /* 0x000fe2000c741270 */
[----:B------:R-:W-:Y:S01]  /*427f0*/  ULDC UR5, c[0x0][0x22c] ;  /* 0x00008b0000057ab9 */ /* 0x000fe20000000800 */
[C---:B------:R-:W-:Y:S01]  /*42800*/  LEA.HI.X.SX32 R9, R0.reuse, R3, 0x2, P6 ;  /* 0x0000000300097211 */ /* 0x040fe200030f16ff */
[----:B------:R-:W5:Y:S01]  /*42810*/  LDL.LU R19, [R1+0xf24] ;  /* 0x000f240001137983 */ /* 0x000f620000300800 */
[----:B------:R-:W-:Y:S01]  /*42820*/  IADD3 R0, R0, UR4, RZ ;  /* 0x0000000400007c10 */ /* 0x000fe2000fffe0ff */
[----:B------:R-:W-:-:S03]  /*42830*/  ULDC UR4, c[0x0][0x248] ;  /* 0x0000920000047ab9 */ /* 0x000fc60000000800 */
[CC--:B------:R-:W-:Y:S01]  /*42840*/  LEA R12, P6, R0.reuse, R2.reuse, 0x2 ;  /* 0x00000002000c7211 */ /* 0x0c0fe200078c10ff */
[C---:B------:R-:W-:Y:S01]  /*42850*/  VIADD R10, R0.reuse, UR4 ;  /* 0x00000004000a7c36 */ /* 0x040fe20008000000 */
[----:B------:R-:W-:Y:S02]  /*42860*/  ULDC UR4, c[0x0][0x248] ;  /* 0x0000920000047ab9 */ /* 0x000fe40000000800 */
[-C--:B------:R-:W-:Y:S01]  /*42870*/  LEA.HI.X.SX32 R13, R0, R3.reuse, 0x2, P6 ;  /* 0x00000003000d7211 */ /* 0x080fe200030f16ff */
[C---:B------:R-:W-:Y:S01]  /*42880*/  VIADD R0, R10.reuse, UR4 ;  /* 0x000000040a007c36 */ /* 0x040fe20008000000 */
[C---:B------:R-:W-:Y:S01]  /*42890*/  LEA R14, P6, R10.reuse, R2, 0x2 ;  /* 0x000000020a0e7211 */ /* 0x040fe200078c10ff */
[----:B------:R-:W-:Y:S01]  /*428a0*/  ULDC UR4, c[0x0][0x248] ;  /* 0x0000920000047ab9 */ /* 0x000fe20000000800 */
[----:B------:R1:W-:Y:S02]  /*428b0*/  @P4 STG.E desc[UR8][R8.64], R11 ;  /* 0x0000000b08004986 */ /* 0x0003e4000c101908 */
[----:B------:R-:W-:-:S02]  /*428c0*/  LEA.HI.X.SX32 R15, R10, R3, 0x2, P6 ;  /* 0x000000030a0f7211 */ /* 0x000fc400030f16ff */
[----:B------:R-:W-:Y:S01]  /*428d0*/  ISETP.LT.AND P5, PT, R23, UR5, !P0 ;  /* 0x0000000517007c0c */ /* 0x000fe2000c7a1270 */
[----:B------:R-:W-:Y:S01]  /*428e0*/  ULDC UR5, c[0x0][0x22c] ;  /* 0x00008b0000057ab9 */ /* 0x000fe20000000800 */
[CC--:B-1----:R-:W-:Y:S01]  /*428f0*/  LEA R8, P6, R0.reuse, R2.reuse, 0x2 ;  /* 0x0000000200087211 */ /* 0x0c2fe200078c10ff */
[C---:B------:R-:W-:Y:S01]  /*42900*/  VIADD R11, R0.reuse, UR4 ;  /* 0x00000004000b7c36 */ /* 0x040fe20008000000 */
[----:B------:R-:W-:Y:S02]  /*42910*/  ULDC UR4, c[0x0][0x248] ;  /* 0x0000920000047ab9 */ /* 0x000fe40000000800 */
[-C--:B------:R-:W-:Y:S01]  /*42920*/  LEA.HI.X.SX32 R9, R0, R3.reuse, 0x2, P6 ;  /* 0x0000000300097211 */ /* 0x080fe200030f16ff */
[C---:B------:R-:W-:Y:S01]  /*42930*/  VIADD R0, R11.reuse, UR4 ;  /* 0x000000040b007c36 */ /* 0x040fe20008000000 */
[CC--:B------:R-:W-:Y:S01]  /*42940*/  LEA R10, P6, R11.reuse, R2.reuse, 0x2 ;  /* 0x000000020b0a7211 */ /* 0x0c0fe200078c10ff */
[----:B------:R1:W-:Y:S01]  /*42950*/  @P3 STG.E desc[UR8][R12.64], R208 ;  /* 0x000000d00c003986 */ /* 0x0003e2000c101908 */
[----:B----4-:R-:W-:Y:S01]  /*42960*/  ISETP.LT.AND P4, PT, R22, UR5, !P0 ;  /* 0x0000000516007c0c */ /* 0x010fe2000c781270 */
[----:B------:R-:W-:Y:S01]  /*42970*/  ULDC UR5, c[0x0][0x22c] ;  /* 0x00008b0000057ab9 */ /* 0x000fe20000000800 */
[----:B------:R-:W-:Y:S01]  /*42980*/  LEA.HI.X.SX32 R11, R11, R3, 0x2, P6 ;  /* 0x000000030b0b7211 */ /* 0x000fe200030f16ff */
[----:B------:R-:W-:Y:S01]  /*42990*/  ULDC UR4, c[0x0][0x22c] ;  /* 0x00008b0000047ab9 */ /* 0x000fe20000000800 */
[----:B--2---:R-:W-:Y:S01]  /*429a0*/  ISETP.LT.AND P3, PT, R21, UR5, !P0 ;  /* 0x0000000515007c0c */ /* 0x004fe2000c761270 */
[----:B------:R-:W-:Y:S01]  /*429b0*/  ULDC UR5, c[0x0][0x22c] ;  /* 0x00008b0000057ab9 */ /* 0x000fe20000000800 */
[----:B------:R-:W-:Y:S01]  /*429c0*/  @P2 STG.E desc[UR8][R14.64], R212 ;  /* 0x000000d40e002986 */ /* 0x000fe2000c101908 */
[----:B-1----:R-:W-:-:S03]  /*429d0*/  LEA R12, P6, R0, R2, 0x2 ;  /* 0x00000002000c7211 */ /* 0x002fc600078c10ff */
[----:B------:R1:W-:Y:S01]  /*429e0*/  @P1 STG.E desc[UR8][R8.64], R209 ;  /* 0x000000d108001986 */ /* 0x0003e2000c101908 */
[----:B------:R-:W-:-:S03]  /*429f0*/  LEA.HI.X.SX32 R13, R0, R3, 0x2, P6 ;  /* 0x00000003000d7211 */ /* 0x000fc600030f16ff */
[----:B------:R2:W-:Y:S04]  /*42a00*/  @P5 STG.E desc[UR8][R10.64], R213 ;  /* 0x000000d50a005986 */ /* 0x0005e8000c101908 */
[----:B------:R4:W-:Y:S01]  /*42a10*/  @P4 STG.E desc[UR8][R12.64], R210 ;  /* 0x000000d20c004986 */ /* 0x0009e2000c101908 */
[----:B---3--:R-:W-:Y:S01]  /*42a20*/  ISETP.LT.AND P2, PT, R20, UR5, !P0 ;  /* 0x0000000514007c0c */ /* 0x008fe2000c741270 */
[----:B------:R-:W-:Y:S02]  /*42a30*/  ULDC UR5, c[0x0][0x22c] ;  /* 0x00008b0000057ab9 */ /* 0x000fe40000000800 */
[----:B------:R-:W3:Y:S01]  /*42a40*/  LDL.LU R20, [R1+0xf20] ;  /* 0x000f200001147983 */ /* 0x000ee20000300800 */
[----:B-----5:R-:W-:Y:S01]  /*42a50*/  ISETP.LT.AND P1, PT, R18, UR4, !P0 ;  /* 0x0000000412007c0c */ /* 0x020fe2000c721270 */
[----:B------:R-:W-:-:S02]  /*42a60*/  ULDC UR4, c[0x0][0x248] ;  /* 0x0000920000047ab9 */ /* 0x000fc40000000800 */
[----:B------:R-:W5:Y:S01]  /*42a70*/  LDL.LU R18, [R1+0xf08] ;  /* 0x000f080001127983 */ /* 0x000f620000300800 */
[----:B------:R-:W-:Y:S01]  /*42a80*/  ISETP.LT.AND P5, PT, R17, UR5, !P0 ;  /* 0x0000000511007c0c */ /* 0x000fe2000c7a1270 */
[----:B------:R-:W-:Y:S02]  /*42a90*/  ULDC UR5, c[0x0][0x22c] ;  /* 0x00008b0000057ab9 */ /* 0x000fe40000000800 */
[----:B------:R-:W5:Y:S01]  /*42aa0*/  LDL.LU R17, [R1+0xf04] ;  /* 0x000f040001117983 */ /* 0x000f620000300800 */
[----:B------:R-:W-:Y:S01]  /*42ab0*/  ISETP.LT.AND P4, PT, R16, UR5, !P0 ;  /* 0x0000000510007c0c */ /* 0x000fe2000c781270 */
[----:B------:R-:W-:Y:S02]  /*42ac0*/  ULDC UR5, c[0x0][0x22c] ;  /* 0x00008b0000057ab9 */ /* 0x000fe40000000800 */
[----:B------:R-:W5:Y:S01]  /*42ad0*/  LDL.LU R16, [R1+0xf00] ;  /* 0x000f000001107983 */ /* 0x000f620000300800 */
[----:B------:R-:W-:Y:S01]  /*42ae0*/  IADD3 R0, R0, UR4, RZ ;  /* 0x0000000400007c10 */ /* 0x000fe2000fffe0ff */
[----:B------:R-:W-:-:S03]  /*42af0*/  ULDC UR4, c[0x0][0x248] ;  /* 0x0000920000047ab9 */ /* 0x000fc60000000800 */
[CC--:B-1----:R-:W-:Y:S01]  /*42b00*/  LEA R8, P6, R0.reuse, R2.reuse, 0x2 ;  /* 0x0000000200087211 */ /* 0x0c2fe200078c10ff */
[C---:B------:R-:W-:Y:S01]  /*42b10*/  VIADD R14, R0.reuse, UR4 ;  /* 0x00000004000e7c36 */ /* 0x040fe20008000000 */
[----:B------:R-:W-:Y:S02]  /*42b20*/  ULDC UR4, c[0x0][0x248] ;  /* 0x0000920000047ab9 */ /* 0x000fe40000000800 */
[-C--:B------:R-:W-:Y:S01]  /*42b30*/  LEA.HI.X.SX32 R9, R0, R3.reuse, 0x2, P6 ;  /* 0x0000000300097211 */ /* 0x080fe200030f16ff */
[C---:B------:R-:W-:Y:S01]  /*42b40*/  VIADD R0, R14.reuse, UR4 ;  /* 0x000000040e007c36 */ /* 0x040fe20008000000 */
[-C--:B--2---:R-:W-:Y:S01]  /*42b50*/  LEA R10, P6, R14, R2.reuse, 0x2 ;  /* 0x000000020e0a7211 */ /* 0x084fe200078c10ff */
[----:B------:R-:W-:Y:S02]  /*42b60*/  ULDC UR4, c[0x0][0x248] ;  /* 0x0000920000047ab9 */ /* 0x000fe40000000800 */
[----:B------:R-:W-:Y:S01]  /*42b70*/  VIADD R15, R0, UR4 ;  /* 0x00000004000f7c36 */ /* 0x000fe20008000000 */
[----:B------:R-:W-:Y:S01]  /*42b80*/  LEA.HI.X.SX32 R11, R14, R3, 0x2, P6 ;  /* 0x000000030e0b7211 */ /* 0x000fe200030f16ff */
[----:B------:R-:W-:Y:S01]  /*42b90*/  ULDC UR4, c[0x0][0x248] ;  /* 0x0000920000047ab9 */ /* 0x000fe20000000800 */
[----:B----4-:R-:W-:-:S04]  /*42ba0*/  LEA R12, P6, R0, R2, 0x2 ;  /* 0x00000002000c7211 */ /* 0x010fc800078c10ff */
[-C--:B------:R-:W-:Y:S01]  /*42bb0*/  LEA.HI.X.SX32 R13, R0, R3.reuse, 0x2, P6 ;  /* 0x00000003000d7211 */ /* 0x080fe200030f16ff */
[C---:B------:R-:W-:Y:S01]  /*42bc0*/  VIADD R0, R15.reuse, UR4 ;  /* 0x000000040f007c36 */ /* 0x040fe20008000000 */
[----:B------:R-:W-:Y:S01]  /*42bd0*/  LEA R14, P6, R15, R2, 0x2 ;  /* 0x000000020f0e7211 */ /* 0x000fe200078c10ff */
[----:B------:R1:W-:Y:S01]  /*42be0*/  @P3 STG.E desc[UR8][R8.64], R214 ;  /* 0x000000d608003986 */ /* 0x0003e2000c101908 */
[----:B------:R-:W-:Y:S01]  /*42bf0*/  ISETP.LT.AND P3, PT, R19, UR5, !P0 ;  /* 0x0000000513007c0c */ /* 0x000fe2000c761270 */
[----:B------:R-:W-:Y:S01]  /*42c00*/  ULDC UR5, c[0x0][0x22c] ;  /* 0x00008b0000057ab9 */ /* 0x000fe20000000800 */
[----:B------:R-:W-:Y:S01]  /*42c10*/  LEA.HI.X.SX32 R15, R15, R3, 0x2, P6 ;  /* 0x000000030f0f7211 */ /* 0x000fe200030f16ff */
[----:B------:R2:W-:Y:S01]  /*42c20*/  @P2 STG.E desc[UR8][R10.64], R211 ;  /* 0x000000d30a002986 */ /* 0x0005e2000c101908 */
[----:B------:R-:W-:-:S03]  /*42c30*/  ULDC UR4, c[0x0][0x22c] ;  /* 0x00008b0000047ab9 */ /* 0x000fc60000000800 */
[----:B------:R-:W4:Y:S01]  /*42c40*/  LDL.LU R19, [R1+0xefc] ;  /* 0x000efc0001137983 */ /* 0x000f220000300800 */
[----:B-1----:R-:W-:-:S03]  /*42c50*/  LEA R8, P6, R0, R2, 0x2 ;  /* 0x0000000200087211 */ /* 0x002fc600078c10ff */
[----:B------:R1:W-:Y:S01]  /*42c60*/  @P1 STG.E desc[UR8][R12.64], R215 ;  /* 0x000000d70c001986 */ /* 0x0003e2000c101908 */
[----:B------:R-:W-:-:S03]  /*42c70*/  LEA.HI.X.SX32 R9, R0, R3, 0x2, P6 ;  /* 0x0000000300097211 */ /* 0x000fc600030f16ff */
[----:B------:R-:W-:Y:S04]  /*42c80*/  @P5 STG.E desc[UR8][R14.64], R184 ;  /* 0x000000b80e005986 */ /* 0x000fe8000c101908 */
        /* <DEDUP_REMOVED lines=9> */
[----:B------:R-:W-:Y:S01]  /*42d20*/  ISETP.LT.AND P4, PT, R16, UR5, !P0 ;  /* 0x0000000510007c0c */ /* 0x000fe2000c781270 */
[----:B------:R-:W-:Y:S01]  /*42d30*/  ULDC UR5, c[0x0][0x22c] ;  /* 0x00008b0000057ab9 */ /* 0x000fe20000000800 */
[----:B------:R-:W5:Y:S01]  /*42d40*/  LDL.LU R16, [R1+0xedc] ;  /* 0x000edc0001107983 */ /* 0x000f620000300800 */
[----:B------:R-:W-:Y:S01]  /*42d50*/  IADD3 R0, R0, UR4, RZ ;  /* 0x0000000400007c10 */ /* 0x000fe2000fffe0ff */
[----:B------:R-:W-:Y:S02]  /*42d60*/  ULDC UR4, c[0x0][0x248] ;  /* 0x0000920000047ab9 */ /* 0x000fe40000000800 */
[----:B------:R-:W5:Y:S01]  /*42d70*/  LDL.LU R17, [R1+0xed0] ;  /* 0x000ed00001117983 */ /* 0x000f620000300800 */
[C---:B--2---:R-:W-:Y:S01]  /*42d80*/  LEA R10, P6, R0.reuse, R2, 0x2 ;  /* 0x00000002000a7211 */ /* 0x044fe200078c10ff */
[----:B-1----:R-:W-:Y:S01]  /*42d90*/  VIADD R13, R0, UR4 ;  /* 0x00000004000d7c36 */ /* 0x002fe20008000000 */
[----:B------:R-:W-:-:S02]  /*42da0*/  ULDC UR4, c[0x0][0x248] ;  /* 0x0000920000047ab9 */ /* 0x000fc40000000800 */
[-C--:B------:R-:W-:Y:S01]  /*42db0*/  LEA.HI.X.SX32 R11, R0, R3.reuse, 0x2, P6 ;  /* 0x00000003000b7211 */ /* 0x080fe200030f16ff */
[C---:B------:R-:W-:Y:S01]  /*42dc0*/  VIADD R0, R13.reuse, UR4 ;  /* 0x000000040d007c36 */ /* 0x040fe20008000000 */
[CC--:B------:R-:W-:Y:S01]  /*42dd0*/  LEA R12, P6, R13.reuse, R2.reuse, 0x2 ;  /* 0x000000020d0c7211 */ /* 0x0c0fe200078c10ff */
[----:B------:R-:W-:Y:S02]  /*42de0*/  ULDC UR4, c[0x0][0x248] ;  /* 0x0000920000047ab9 */ /* 0x000fe40000000800 */
[C---:B------:R-:W-:Y:S01]  /*42df0*/  VIADD R4, R0.reuse, UR4 ;  /* 0x0000000400047c36 */ /* 0x040fe20008000000 */
[----:B------:R-:W-:Y:S01]  /*42e00*/  LEA.HI.X.SX32 R13, R13, R3, 0x2, P6 ;  /* 0x000000030d0d7211 */ /* 0x000fe200030f16ff */
[----:B------:R-:W-:Y:S01]  /*42e10*/  @P3 STG.E desc[UR8][R10.64], R185 ;  /* 0x000000b90a003986 */ /* 0x000fe2000c101908 */
[----:B------:R-:W-:Y:S01]  /*42e20*/  LEA R8, P6, R0, R2, 0x2 ;  /* 0x0000000200087211 */ /* 0x000fe200078c10ff */
[----:B------:R-:W-:-:S03]  /*42e30*/  ULDC UR4, c[0x0][0x248] ;  /* 0x0000920000047ab9 */ /* 0x000fc60000000800 */
[-C--:B------:R-:W-:Y:S02]  /*42e40*/  LEA.HI.X.SX32 R9, R0, R3.reuse, 0x2, P6 ;  /* 0x0000000300097211 */ /* 0x080fe400030f16ff */
[C---:B------:R-:W-:Y:S01]  /*42e50*/  LEA R14, P6, R4.reuse, R2, 0x2 ;  /* 0x00000002040e7211 */ /* 0x040fe200078c10ff */
[----:B------:R-:W-:Y:S01]  /*42e60*/  @P2 STG.E desc[UR8][R12.64], R5 ;  /* 0x000000050c002986 */ /* 0x000fe2000c101908 */
[C---:B------:R-:W-:Y:S01]  /*42e70*/  VIADD R0, R4.reuse, UR4 ;  /* 0x0000000404007c36 */ /* 0x040fe20008000000 */
[----:B------:R-:W-:Y:S01]  /*42e80*/  ULDC UR4, c[0x0][0x22c] ;  /* 0x00008b0000047ab9 */ /* 0x000fe20000000800 */
[----:B------:R-:W-:Y:S02]  /*42e90*/  LEA.HI.X.SX32 R15, R4, R3, 0x2, P6 ;  /* 0x00000003040f7211 */ /* 0x000fe400030f16ff */
[----:B----4-:R-:W-:Y:S01]  /*42ea0*/  ISETP.LT.AND P3, PT, R19, UR5, !P0 ;  /* 0x0000000513007c0c */ /* 0x010fe2000c761270 */
[----:B------:R-:W-:Y:S01]  /*42eb0*/  ULDC UR5, c[0x0][0x22c] ;  /* 0x00008b0000057ab9 */ /* 0x000fe20000000800 */
[----:B------:R-:W2:Y:S04]  /*42ec0*/  LDL.LU R19, [R1+0xec8] ;  /* 0x000ec80001137983 */ /* 0x000ea80000300800 */
[----:B------:R-:W-:Y:S04]  /*42ed0*/  @P1 STG.E desc[UR8][R8.64], R186 ;  /* 0x000000ba08001986 */ /* 0x000fe8000c101908 */
[----:B------:R1:W-:Y:S01]  /*42ee0*/  @P5 STG.E desc[UR8][R14.64], R6 ;  /* 0x000000060e005986 */ /* 0x0003e2000c101908 */
[----:B---3--:R-:W-:Y:S01]  /*42ef0*/  ISETP.LT.AND P2, PT, R20, UR5, !P0 ;  /* 0x0000000514007c0c */ /* 0x008fe2000c741270 */
[----:B------:R-:W-:Y:S01]  /*42f00*/  ULDC UR5, c[0x0][0x22c] ;  /* 0x00008b0000057ab9 */ /* 0x000fe20000000800 */
[----:B-----5:R-:W-:Y:S01]  /*42f10*/  ISETP.LT.AND P1, PT, R18, UR4, !P0 ;  /* 0x0000000412007c0c */ /* 0x020fe2000c721270 */
[----:B------:R-:W-:Y:S01]  /*42f20*/  ULDC UR4, c[0x0][0x248] ;  /* 0x0000920000047ab9 */ /* 0x000fe20000000800 */
[----:B------:R-:W3:Y:S01]  /*42f30*/  LDL.LU R18, [R1+0xebc] ;  /* 0x000ebc0001127983 */ /* 0x000ee20000300800 */
[----:B------:R-:W-:Y:S01]  /*42f40*/  ISETP.LT.AND P5, PT, R16, UR5, !P0 ;  /* 0x0000000510007c0c */ /* 0x000fe2000c7a1270 */
[----:B------:R-:W-:-:S02]  /*42f50*/  ULDC UR5, c[0x0][0x22c] ;  /* 0x00008b0000057ab9 */ /* 0x000fc40000000800 */
[----:B------:R-:W4:Y:S04]  /*42f60*/  LDL.LU R16, [R1+0xeb0] ;  /* 0x000eb00001107983 */ /* 0x000f280000300800 */
[----:B-1----:R-:W5:Y:S01]  /*42f70*/  LDL.LU R14, [R1+0xea4] ;  /* 0x000ea400010e7983 */ /* 0x002f620000300800 */
[----:B------:R-:W-:-:S04]  /*42f80*/  LEA R4, P6, R0, R2, 0x2 ;  /* 0x0000000200047211 */ /* 0x000fc800078c10ff */
[C---:B------:R-:W-:Y:S02]  /*42f90*/  LEA.HI.X.SX32 R5, R0.reuse, R3, 0x2, P6 ;  /* 0x0000000300057211 */ /* 0x040fe400030f16ff */
[----:B------:R-:W-:Y:S01]  /*42fa0*/  IADD3 R0, R0, UR4, RZ ;  /* 0x0000000400007c10 */ /* 0x000fe2000fffe0ff */
[----:B------:R-:W-:-:S03]  /*42fb0*/  ULDC UR4, c[0x0][0x248] ;  /* 0x0000920000047ab9 */ /* 0x000fc60000000800 */
[CC--:B------:R-:W-:Y:S01]  /*42fc0*/  LEA R8, P6, R0.reuse, R2.reuse, 0x2 ;  /* 0x0000000200087211 */ /* 0x0c0fe200078c10ff */
[C---:B------:R-:W-:Y:S01]  /*42fd0*/  VIADD R11, R0.reuse, UR4 ;  /* 0x00000004000b7c36 */ /* 0x040fe20008000000 */
[----:B------:R-:W-:Y:S02]  /*42fe0*/  ULDC UR4, c[0x0][0x248] ;  /* 0x0000920000047ab9 */ /* 0x000fe40000000800 */
[-C--:B------:R-:W-:Y:S01]  /*42ff0*/  LEA.HI.X.SX32 R9, R0, R3.reuse, 0x2, P6 ;  /* 0x0000000300097211 */ /* 0x080fe200030f16ff */
[C---:B------:R-:W-:Y:S01]  /*43000*/  VIADD R0, R11.reuse, UR4 ;  /* 0x000000040b007c36 */ /* 0x040fe20008000000 */
[CC--:B------:R-:W-:Y:S01]  /*43010*/  LEA R10, P6, R11.reuse, R2.reuse, 0x2 ;  /* 0x000000020b0a7211 */ /* 0x0c0fe200078c10ff */
[----:B------:R-:W-:Y:S01]  /*43020*/  ULDC UR4, c[0x0][0x248] ;  /* 0x0000920000047ab9 */ /* 0x000fe20000000800 */
[----:B------:R1:W-:Y:S01]  /*43030*/  @P4 STG.E desc[UR8][R4.64], R187 ;  /* 0x000000bb04004986 */ /* 0x0003e2000c101908 */
[C---:B------:R-:W-:Y:S01]  /*43040*/  VIADD R6, R0.reuse, UR4 ;  /* 0x0000000400067c36 */ /* 0x040fe20008000000 */
[----:B------:R-:W-:Y:S01]  /*43050*/  LEA.HI.X.SX32 R11, R11, R3, 0x2, P6 ;  /* 0x000000030b0b7211 */ /* 0x000fe200030f16ff */
[----:B------:R-:W-:Y:S01]  /*43060*/  ULDC UR4, c[0x0][0x248] ;  /* 0x0000920000047ab9 */ /* 0x000fe20000000800 */
[----:B------:R-:W-:Y:S01]  /*43070*/  ISETP.LT.AND P4, PT, R17, UR5, !P0 ;  /* 0x0000000511007c0c */ /* 0x000fe2000c781270 */
[----:B------:R-:W-:Y:S01]  /*43080*/  ULDC UR5, c[0x0][0x22c] ;  /* 0x00008b0000057ab9 */ /* 0x000fe20000000800 */
[----:B------:R-:W5:Y:S04]  /*43090*/  LDL.LU R17, [R1+0xe9c] ;  /* 0x000e9c0001117983 */ /* 0x000f680000300800 */
[----:B------:R-:W-:Y:S01]  /*430a0*/  @P3 STG.E desc[UR8][R8.64], R7 ;  /* 0x0000000708003986 */ /* 0x000fe2000c101908 */
[----:B-1----:R-:W-:-:S03]  /*430b0*/  LEA R4, P6, R0, R2, 0x2 ;  /* 0x0000000200047211 */ /* 0x002fc600078c10ff */
[----:B------:R-:W5:Y:S01]  /*430c0*/  LDL.LU R15, [R1+0xe98] ;  /* 0x000e9800010f7983 */ /* 0x000f620000300800 */
[-C--:B------:R-:W-:Y:S02]  /*430d0*/  LEA.HI.X.SX32 R5, R0, R3.reuse, 0x2, P6 ;  /* 0x0000000300057211 */ /* 0x080fe400030f16ff */
[C---:B------:R-:W-:Y:S01]  /*430e0*/  LEA R12, P6, R6.reuse, R2, 0x2 ;  /* 0x00000002060c7211 */ /* 0x040fe200078c10ff */
[C---:B------:R-:W-:Y:S01]  /*430f0*/  VIADD R0, R6.reuse, UR4 ;  /* 0x0000000406007c36 */ /* 0x040fe20008000000 */
[----:B--2---:R-:W-:Y:S01]  /*43100*/  ISETP.LT.AND P3, PT, R19, UR5, !P0 ;  /* 0x0000000513007c0c */ /* 0x004fe2000c761270 */
[----:B------:R-:W-:Y:S01]  /*43110*/  ULDC UR5, c[0x0][0x22c] ;  /* 0x00008b0000057ab9 */ /* 0x000fe20000000800 */
[----:B------:R-:W-:Y:S01]  /*43120*/  LEA.HI.X.SX32 R13, R6, R3, 0x2, P6 ;  /* 0x00000003060d7211 */ /* 0x000fe200030f16ff */
[----:B------:R-:W-:Y:S01]  /*43130*/  @P2 STG.E desc[UR8][R10.64], R216 ;  /* 0x000000d80a002986 */ /* 0x000fe2000c101908 */
[----:B------:R-:W-:-:S03]  /*43140*/  ULDC UR4, c[0x0][0x22c] ;  /* 0x00008b0000047ab9 */ /* 0x000fc60000000800 */
[----:B------:R-:W-:Y:S04]  /*43150*/  @P1 STG.E desc[UR8][R4.64], R220 ;  /* 0x000000dc04001986 */ /* 0x000fe8000c101908 */
[----:B------:R1:W-:Y:S01]  /*43160*/  @P5 STG.E desc[UR8][R12.64], R217 ;  /* 0x000000d90c005986 */ /* 0x0003e2000c101908 */
[----:B---3--:R-:W-:Y:S01]  /*43170*/  ISETP.LT.AND P2, PT, R18, UR5, !P0 ;  /* 0x0000000512007c0c */ /* 0x008fe2000c741270 */
[----:B------:R-:W-:Y:S01]  /*43180*/  ULDC UR5, c[0x0][0x22c] ;  /* 0x00008b0000057ab9 */ /* 0x000fe20000000800 */
[----:B----4-:R-:W-:Y:S01]  /*43190*/  ISETP.LT.AND P1, PT, R16, UR4, !P0 ;  /* 0x0000000410007c0c */ /* 0x010fe2000c721270 */
[----:B------:R-:W-:Y:S01]  /*431a0*/  ULDC UR4, c[0x0][0x248] ;  /* 0x0000920000047ab9 */ /* 0x000fe20000000800 */
[----:B------:R-:W2:Y:S01]  /*431b0*/  LDL.LU R16, [R1+0xe94] ;  /* 0x000e940001107983 */ /* 0x000ea20000300800 */
[----:B-----5:R-:W-:Y:S01]  /*431c0*/  ISETP.LT.AND P5, PT, R14, UR5, !P0 ;  /* 0x000000050e007c0c */ /* 0x020fe2000c7a1270 */
[----:B------:R-:W-:-:S02]  /*431d0*/  ULDC UR5, c[0x0][0x22c] ;  /* 0x00008b0000057ab9 */ /* 0x000fc40000000800 */
[----:B------:R-:W3:Y:S04]  /*431e0*/  LDL.LU R14, [R1+0xe7c] ;  /* 0x000e7c00010e7983 */ /* 0x000ee80000300800 */
[----:B-1----:R-:W4:Y:S04]  /*431f0*/  LDL.LU R13, [R1+0xe78] ;  /* 0x000e7800010d7983 */ /* 0x002f280000300800 */
[----:B------:R-:W5:Y:S01]  /*43200*/  LDL.LU R12, [R1+0xe74] ;  /* 0x000e7400010c7983 */ /* 0x000f620000300800 */
        /* <DEDUP_REMOVED lines=17> */
[----:B-1----:R-:W-:-:S04]  /*43320*/  LEA R6, P6, R0, R2, 0x2 ;  /* 0x0000000200067211 */ /* 0x002fc800078c10ff */
[-C--:B------:R-:W-:Y:S02]  /*43330*/  LEA.HI.X.SX32 R7, R0, R3.reuse, 0x2, P6 ;  /* 0x0000000300077211 */ /* 0x080fe400030f16ff */
[C---:B------:R-:W-:Y:S01]  /*43340*/  LEA R10, P6, R11.reuse, R2, 0x2 ;  /* 0x000000020b0a7211 */ /* 0x040fe200078c10ff */
[----:B------:R1:W-:Y:S01]  /*43350*/  @P3 STG.E desc[UR8][R4.64], R218 ;  /* 0x000000da04003986 */ /* 0x0003e2000c101908 */
[----:B------:R-:W-:Y:S01]  /*43360*/  VIADD R0, R11, UR4 ;  /* 0x000000040b007c36 */ /* 0x000fe20008000000 */
[----:B------:R-:W-:Y:S01]  /*43370*/  ISETP.LT.AND P3, PT, R15, UR5, !P0 ;  /* 0x000000050f007c0c */ /* 0x000fe2000c761270 */
[----:B------:R-:W-:Y:S01]  /*43380*/  ULDC UR5, c[0x0][0x22c] ;  /* 0x00008b0000057ab9 */ /* 0x000fe20000000800 */
[----:B------:R-:W-:Y:S01]  /*43390*/  LEA.HI.X.SX32 R11, R11, R3, 0x2, P6 ;  /* 0x000000030b0b7211 */ /* 0x000fe200030f16ff */
[----:B------:R-:W5:Y:S01]  /*433a0*/  LDL.LU R15, [R1+0xe70] ;  /* 0x000e7000010f7983 */ /* 0x000f620000300800 */
[----:B------:R-:W-:-:S03]  /*433b0*/  ULDC UR4, c[0x0][0x22c] ;  /* 0x00008b0000047ab9 */ /* 0x000fc60000000800 */
[----:B------:R-:W-:Y:S04]  /*433c0*/  @P2 STG.E desc[UR8][R8.64], R222 ;  /* 0x000000de08002986 */ /* 0x000fe8000c101908 */
[----:B------:R5:W-:Y:S04]  /*433d0*/  @P1 STG.E desc[UR8][R6.64], R219 ;  /* 0x000000db06001986 */ /* 0x000be8000c101908 */
[----:B------:R5:W-:Y:S01]  /*433e0*/  @P5 STG.E desc[UR8][R10.64], R223 ;  /* 0x000000df0a005986 */ /* 0x000be2000c101908 */
[----:B-1----:R-:W-:-:S04]  /*433f0*/  LEA R4, P6, R0, R2, 0x2 ;  /* 0x0000000200047211 */ /* 0x002fc800078c10ff */
[----:B------:R-:W-:-:S05]  /*43400*/  LEA.HI.X.SX32 R5, R0, R3, 0x2, P6 ;  /* 0x0000000300057211 */ /* 0x000fca00030f16ff */
[----:B------:R1:W-:Y:S01]  /*43410*/  @P4 STG.E desc[UR8][R4.64], R188 ;  /* 0x000000bc04004986 */ /* 0x0003e2000c101908 */
[----:B--2---:R-:W-:Y:S01]  /*43420*/  ISETP.LT.AND P2, PT, R16, UR5, !P0 ;  /* 0x0000000510007c0c */ /* 0x004fe2000c741270 */
[----:B------:R-:W-:Y:S02]  /*43430*/  ULDC UR5, c[0x0][0x22c] ;  /* 0x00008b0000057ab9 */ /* 0x000fe40000000800 */
[----:B------:R-:W2:Y:S01]  /*43440*/  LDL.LU R16, [R1+0xe68] ;  /* 0x000e680001107983 */ /* 0x000ea20000300800 */
[----:B---3--:R-:W-:Y:S01]  /*43450*/  ISETP.LT.AND P1, PT, R14, UR4, !P0 ;  /* 0x000000040e007c0c */ /* 0x008fe2000c721270 */
[----:B------:R-:W-:Y:S02]  /*43460*/  ULDC UR4, c[0x0][0x248] ;  /* 0x0000920000047ab9 */ /* 0x000fe40000000800 */
[----:B------:R-:W3:Y:S01]  /*43470*/  LDL.LU R14, [R1+0xe54] ;  /* 0x000e5400010e7983 */ /* 0x000ee20000300800 */
[----:B----4-:R-:W-:Y:S01]  /*43480*/  ISETP.LT.AND P5, PT, R13, UR5, !P0 ;  /* 0x000000050d007c0c */ /* 0x010fe2000c7a1270 */
[----:B------:R-:W-:-:S02]  /*43490*/  ULDC UR5, c[0x0][0x22c] ;  /* 0x00008b0000057ab9 */ /* 0x000fc40000000800 */
[----:B------:R-:W4:Y:S01]  /*434a0*/  LDL.LU R13, [R1+0xe50] ;  /* 0x000e5000010d7983 */ /* 0x000f220000300800 */
[----:B-----5:R-:W-:Y:S01]  /*434b0*/  ISETP.LT.AND P4, PT, R12, UR5, !P0 ;  /* 0x000000050c007c0c */ /* 0x020fe2000c781270 */
[----:B------:R-:W-:Y:S02]  /*434c0*/  ULDC UR5, c[0x0][0x22c] ;  /* 0x00008b0000057ab9 */ /* 0x000fe40000000800 */
        /* <DEDUP_REMOVED lines=13> */
[----:B-1----:R-:W-:-:S04]  /*435a0*/  LEA R4, P6, R0, R2, 0x2 ;  /* 0x0000000200047211 */ /* 0x002fc800078c10ff */
[-C--:B------:R-:W-:Y:S02]  /*435b0*/  LEA.HI.X.SX32 R5, R0, R3.reuse, 0x2, P6 ;  /* 0x0000000300057211 */ /* 0x080fe400030f16ff */
[C---:B------:R-:W-:Y:S01]  /*435c0*/  LEA R10, P6, R11.reuse, R2, 0x2 ;  /* 0x000000020b0a7211 */ /* 0x040fe200078c10ff */
[----:B------:R1:W-:Y:S01]  /*435d0*/  @P3 STG.E desc[UR8][R6.64], R24 ;  /* 0x0000001806003986 */ /* 0x0003e2000c101908 */
[C---:B------:R-:W-:Y:S01]  /*435e0*/  VIADD R0, R11.reuse, UR4 ;  /* 0x000000040b007c36 */ /* 0x040fe20008000000 */
[----:B------:R-:W-:Y:S01]  /*435f0*/  ULDC UR4, c[0x0][0x22c] ;  /* 0x00008b0000047ab9 */ /* 0x000fe20000000800 */
[----:B------:R-:W-:Y:S01]  /*43600*/  LEA.HI.X.SX32 R11, R11, R3, 0x2, P6 ;  /* 0x000000030b0b7211 */ /* 0x000fe200030f16ff */
[----:B------:R-:W-:Y:S04]  /*43610*/  @P2 STG.E desc[UR8][R8.64], R189 ;  /* 0x000000bd08002986 */ /* 0x000fe8000c101908 */
[----:B------:R5:W-:Y:S04]  /*43620*/  @P1 STG.E desc[UR8][R4.64], R25 ;  /* 0x0000001904001986 */ /* 0x000be8000c101908 */
[----:B------:R5:W-:Y:S01]  /*43630*/  @P5 STG.E desc[UR8][R10.64], R190 ;  /* 0x000000be0a005986 */ /* 0x000be2000c101908 */
[----:B------:R-:W-:Y:S01]  /*43640*/  ISETP.LT.AND P3, PT, R15, UR5, !P0 ;  /* 0x000000050f007c0c */ /* 0x000fe2000c761270 */
[----:B------:R-:W-:-:S02]  /*43650*/  ULDC UR5, c[0x0][0x22c] ;  /* 0x00008b0000057ab9 */ /* 0x000fc40000000800 */
[----:B------:R-:W5:Y:S01]  /*43660*/  LDL.LU R15, [R1+0xe40] ;  /* 0x000e4000010f7983 */ /* 0x000f620000300800 */
        /* <DEDUP_REMOVED lines=84> */
[----:B------:R-:W-:Y:S01]  /*43bb0*/  ULDC UR5, c[0x0][0x22c] ;  /* 0x00008b0000057ab9 */ /* 0x000fe20000000800 */
[----:B---3--:R-:W-:Y:S01]  /*43bc0*/  ISETP.LT.AND P1, PT, R14, UR4, !P0 ;  /* 0x000000040e007c0c */ /* 0x008fe2000c721270 */
[----:B------:R-:W-:Y:S01]  /*43bd0*/  ULDC UR4, c[0x0][0x248] ;  /* 0x0000920000047ab9 */ /* 0x000fe20000000800 */
[----:B------:R-:W2:Y:S01]  /*43be0*/  LDL.LU R14, [R1+0xde0] ;  /* 0x000de000010e7983 */ /* 0x000ea20000300800 */
[----:B----4-:R-:W-:Y:S01]  /*43bf0*/  ISETP.LT.AND P5, PT, R13, UR5, !P0 ;  /* 0x000000050d007c0c */ /* 0x010fe2000c7a1270 */
[----:B------:R-:W-:Y:S02]  /*43c00*/  ULDC UR5, c[0x0][0x22c] ;  /* 0x00008b0000057ab9 */ /* 0x000fe40000000800 */
[----:B------:R-:W3:Y:S01]  /*43c10*/  LDL.LU R13, [R1+0xdc8] ;  /* 0x000dc800010d7983 */ /* 0x000ee20000300800 */
[----:B-----5:R-:W-:Y:S01]  /*43c20*/  ISETP.LT.AND P4, PT, R12, UR5, !P0 ;  /* 0x000000050c007c0c */ /* 0x020fe2000c781270 */
[----:B------:R-:W-:-:S02]  /*43c30*/  ULDC UR5, c[0x0][0x22c] ;  /* 0x00008b0000057ab9 */ /* 0x000fc40000000800 */
[----:B------:R-:W4:Y:S04]  /*43c40*/  LDL.LU R12, [R1+0xdc4] ;  /* 0x000dc400010c7983 */ /* 0x000f280000300800 */
[----:B------:R-:W5:Y:S04]  /*43c50*/  LDL.LU R18, [R1+0xdc0] ;  /* 0x000dc00001127983 */ /* 0x000f680000300800 */
[----:B------:R-:W5:Y:S04]  /*43c60*/  LDL.LU R17, [R1+0xdbc] ;  /* 0x000dbc0001117983 */ /* 0x000f680000300800 */
[----:B------:R-:W5:Y:S04]  /*43c70*/  LDL.LU R16, [R1+0xda4] ;  /* 0x000da40001107983 */ /* 0x000f680000300800 */
[----:B------:R-:W5:Y:S01]  /*43c80*/  LDL.LU R20, [R1+0xda0] ;  /* 0x000da00001147983 */ /* 0x000f620000300800 */
[----:B------:R-:W-:Y:S01]  /*43c90*/  IADD3 R0, R0, UR4, RZ ;  /* 0x0000000400007c10 */ /* 0x000fe2000fffe0ff */
[----:B------:R-:W-:-:S02]  /*43ca0*/  ULDC UR4, c[0x0][0x248] ;  /* 0x0000920000047ab9 */ /* 0x000fc40000000800 */
[----:B------:R-:W5:Y:S01]  /*43cb0*/  LDL.LU R19, [R1+0xd98] ;  /* 0x000d980001137983 */ /* 0x000f620000300800 */
        /* <DEDUP_REMOVED lines=11> */
[-C--:B------:R-:W-:Y:S01]  /*43d70*/  LEA.HI.X.SX32 R7, R0, R3.reuse, 0x2, P6 ;  /* 0x0000000300077211 */ /* 0x080fe200030f16ff */
[C---:B------:R-:W-:Y:S01]  /*43d80*/  VIADD R0, R11.reuse, UR4 ;  /* 0x000000040b007c36 */ /* 0x040fe20008000000 */
[CC--:B------:R-:W-:Y:S01]  /*43d90*/  LEA R10, P6, R11.reuse, R2.reuse, 0x2 ;  /* 0x000000020b0a7211 */ /* 0x0c0fe200078c10ff */
[----:B------:R1:W-:Y:S01]  /*43da0*/  @P3 STG.E desc[UR8][R4.64], R196 ;  /* 0x000000c404003986 */ /* 0x0003e2000c101908 */
[----:B------:R-:W-:Y:S02]  /*43db0*/  ULDC UR4, c[0x0][0x22c] ;  /* 0x00008b0000047ab9 */ /* 0x000fe40000000800 */
[----:B------:R-:W-:Y:S01]  /*43dc0*/  LEA.HI.X.SX32 R11, R11, R3, 0x2, P6 ;  /* 0x000000030b0b7211 */ /* 0x000fe200030f16ff */
[----:B------:R-:W-:Y:S04]  /*43dd0*/  @P2 STG.E desc[UR8][R8.64], R236 ;  /* 0x000000ec08002986 */ /* 0x000fe8000c101908 */
[----:B------:R2:W-:Y:S01]  /*43de0*/  @P1 STG.E desc[UR8][R6.64], R197 ;  /* 0x000000c506001986 */ /* 0x0005e2000c101908 */
[----:B-1----:R-:W-:-:S04]  /*43df0*/  LEA R4, P6, R0, R2, 0x2 ;  /* 0x0000000200047211 */ /* 0x002fc800078c10ff */
[----:B------:R-:W-:Y:S02]  /*43e00*/  LEA.HI.X.SX32 R5, R0, R3, 0x2, P6 ;  /* 0x0000000300057211 */ /* 0x000fe400030f16ff */
[----:B------:R-:W-:Y:S01]  /*43e10*/  ISETP.LT.AND P3, PT, R15, UR5, !P0 ;  /* 0x000000050f007c0c */ /* 0x000fe2000c761270 */
[----:B------:R-:W-:Y:S01]  /*43e20*/  ULDC UR5, c[0x0][0x22c] ;  /* 0x00008b0000057ab9 */ /* 0x000fe20000000800 */
[----:B------:R-:W-:Y:S04]  /*43e30*/  @P5 STG.E desc[UR8][R10.64], R237 ;  /* 0x000000ed0a005986 */ /* 0x000fe8000c101908 */
[----:B------:R1:W-:Y:S01]  /*43e40*/  @P4 STG.E desc[UR8][R4.64], R198 ;  /* 0x000000c604004986 */ /* 0x0003e2000c101908 */
[----:B---3--:R-:W-:Y:S01]  /*43e50*/  ISETP.LT.AND P1, PT, R13, UR4, !P0 ;  /* 0x000000040d007c0c */ /* 0x008fe2000c721270 */
[----:B------:R-:W-:-:S02]  /*43e60*/  ULDC UR4, c[0x0][0x248] ;  /* 0x0000920000047ab9 */ /* 0x000fc40000000800 */
[----:B------:R-:W-:Y:S01]  /*43e70*/  IADD3 R0, R0, UR4, RZ ;  /* 0x0000000400007c10 */ /* 0x000fe2000fffe0ff */
[----:B------:R-:W-:Y:S01]  /*43e80*/  ULDC UR4, c[0x0][0x248] ;  /* 0x0000920000047ab9 */ /* 0x000fe20000000800 */
[----:B--2---:R-:W-:Y:S01]  /*43e90*/  ISETP.LT.AND P2, PT, R14, UR5, !P0 ;  /* 0x000000050e007c0c */ /* 0x004fe2000c741270 */
[----:B------:R-:W-:Y:S01]  /*43ea0*/  ULDC UR5, c[0x0][0x22c] ;  /* 0x00008b0000057ab9 */ /* 0x000fe20000000800 */
[CC--:B------:R-:W-:Y:S01]  /*43eb0*/  LEA R6, P6, R0.reuse, R2.reuse, 0x2 ;  /* 0x0000000200067211 */ /* 0x0c0fe200078c10ff */
[----:B------:R-:W-:Y:S01]  /*43ec0*/  VIADD R9, R0, UR4 ;  /* 0x0000000400097c36 */ /* 0x000fe20008000000 */
[----:B----4-:R-:W-:Y:S01]  /*43ed0*/  ISETP.LT.AND P5, PT, R12, UR5, !P0 ;  /* 0x000000050c007c0c */ /* 0x010fe2000c7a1270 */
[----:B------:R-:W-:Y:S01]  /*43ee0*/  ULDC UR4, c[0x0][0x248] ;  /* 0x0000920000047ab9 */ /* 0x000fe20000000800 */
[-C--:B------:R-:W-:Y:S01]  /*43ef0*/  LEA.HI.X.SX32 R7, R0, R3.reuse, 0x2, P6 ;  /* 0x0000000300077211 */ /* 0x080fe200030f16ff */
[----:B------:R-:W-:Y:S01]  /*43f00*/  ULDC UR5, c[0x0][0x22c] ;  /* 0x00008b0000057ab9 */ /* 0x000fe20000000800 */
[CC--:B------:R-:W-:Y:S01]  /*43f10*/  LEA R8, P6, R9.reuse, R2.reuse, 0x2 ;  /* 0x0000000209087211 */ /* 0x0c0fe200078c10ff */
[C---:B------:R-:W-:Y:S01]  /*43f20*/  VIADD R0, R9.reuse, UR4 ;  /* 0x0000000409007c36 */ /* 0x040fe20008000000 */
[----:B-----5:R-:W-:Y:S01]  /*43f30*/  ISETP.LT.AND P4, PT, R18, UR5, !P0 ;  /* 0x0000000512007c0c */ /* 0x020fe2000c781270 */
[----:B------:R-:W-:Y:S01]  /*43f40*/  ULDC UR5, c[0x0][0x22c] ;  /* 0x00008b0000057ab9 */ /* 0x000fe20000000800 */
[----:B------:R-:W-:Y:S01]  /*43f50*/  LEA.HI.X.SX32 R9, R9, R3, 0x2, P6 ;  /* 0x0000000309097211 */ /* 0x000fe200030f16ff */
[----:B------:R-:W2:Y:S01]  /*43f60*/  LDL.LU R18, [R1+0xd90] ;  /* 0x000d900001127983 */ /* 0x000ea20000300800 */
[----:B-1----:R-:W-:Y:S01]  /*43f70*/  LEA R4, P6, R0, R2, 0x2 ;  /* 0x0000000200047211 */ /* 0x002fe200078c10ff */
[----:B------:R-:W-:-:S02]  /*43f80*/  ULDC UR4, c[0x0][0x248] ;  /* 0x0000920000047ab9 */ /* 0x000fc40000000800 */
[----:B------:R1:W-:Y:S01]  /*43f90*/  @P3 STG.E desc[UR8][R6.64], R238 ;  /* 0x000000ee06003986 */ /* 0x0003e2000c101908 */
[----:B------:R-:W-:Y:S01]  /*43fa0*/  ISETP.LT.AND P3, PT, R17, UR5, !P0 ;  /* 0x0000000511007c0c */ /* 0x000fe2000c761270 */
[----:B------:R-:W-:Y:S02]  /*43fb0*/  ULDC UR5, c[0x0][0x22c] ;  /* 0x00008b0000057ab9 */ /* 0x000fe40000000800 */
[----:B------:R-:W3:Y:S01]  /*43fc0*/  LDL.LU R17, [R1+0xd84] ;  /* 0x000d840001117983 */ /* 0x000ee20000300800 */
[C---:B------:R-:W-:Y:S01]  /*43fd0*/  VIADD R11, R0.reuse, UR4 ;  /* 0x00000004000b7c36 */ /* 0x040fe20008000000 */
[----:B------:R-:W-:Y:S01]  /*43fe0*/  LEA.HI.X.SX32 R5, R0, R3, 0x2, P6 ;  /* 0x0000000300057211 */ /* 0x000fe200030f16ff */
[----:B------:R-:W-:Y:S01]  /*43ff0*/  ULDC UR4, c[0x0][0x248] ;  /* 0x0000920000047ab9 */ /* 0x000fe20000000800 */
[----:B------:R-:W-:Y:S01]  /*44000*/  @P2 STG.E desc[UR8][R8.64], R199 ;  /* 0x000000c708002986 */ /* 0x000fe2000c101908 */
[----:B------:R-:W-:Y:S01]  /*44010*/  ISETP.LT.AND P2, PT, R16, UR5, !P0 ;  /* 0x0000000510007c0c */ /* 0x000fe2000c741270 */
[C---:B------:R-:W-:Y:S01]  /*44020*/  VIADD R0, R11.reuse, UR4 ;  /* 0x000000040b007c36 */ /* 0x040fe20008000000 */
[----:B------:R-:W-:Y:S01]  /*44030*/  ULDC UR4, c[0x0][0x22c] ;  /* 0x00008b0000047ab9 */ /* 0x000fe20000000800 */
[----:B------:R-:W4:Y:S04]  /*44040*/  LDL.LU R16, [R1+0xd7c] ;  /* 0x000d7c0001107983 */ /* 0x000f280000300800 */
[----:B------:R-:W5:Y:S01]  /*44050*/  LDS.128 R12, [R252] ;  /* 0x00000000fc0c7984 */ /* 0x000f620000000c00 */
[----:B------:R-:W-:Y:S01]  /*44060*/  LEA R10, P6, R11, R2, 0x2 ;  /* 0x000000020b0a7211 */ /* 0x000fe200078c10ff */
[----:B------:R-:W-:-:S02]  /*44070*/  ULDC UR5, c[0x0][0x22c] ;  /* 0x00008b0000057ab9 */ /* 0x000fc40000000800 */
[----:B------:R-:W4:Y:S04]  /*44080*/  LDL.LU R23, [R1+0xd78] ;  /* 0x000d780001177983 */ /* 0x000f280000300800 */
[----:B------:R-:W4:Y:S04]  /*44090*/  LDL.LU R22, [R1+0xd74] ;  /* 0x000d740001167983 */ /* 0x000f280000300800 */
[----:B------:R1:W-:Y:S01]  /*440a0*/  @P1 STG.E desc[UR8][R4.64], R239 ;  /* 0x000000ef04001986 */ /* 0x0003e2000c101908 */
[----:B------:R-:W-:Y:S01]  /*440b0*/  ISETP.LT.AND P1, PT, R20, UR4, !P0 ;  /* 0x0000000414007c0c */ /* 0x000fe2000c721270 */
[----:B------:R-:W-:-:S02]  /*440c0*/  ULDC UR4, c[0x0][0x248] ;  /* 0x0000920000047ab9 */ /* 0x000fc40000000800 */
[----:B------:R-:W4:Y:S01]  /*440d0*/  LDL.LU R20, [R1+0xd70] ;  /* 0x000d700001147983 */ /* 0x000f220000300800 */
[-C--:B------:R-:W-:Y:S02]  /*440e0*/  LEA.HI.X.SX32 R11, R11, R3.reuse, 0x2, P6 ;  /* 0x000000030b0b7211 */ /* 0x080fe400030f16ff */
[C---:B-1----:R-:W-:Y:S01]  /*440f0*/  LEA R6, P6, R0.reuse, R2, 0x2 ;  /* 0x0000000200067211 */ /* 0x042fe200078c10ff */
[----:B------:R-:W4:Y:S03]  /*44100*/  LDL.LU R21, [R1+0xd6c] ;  /* 0x000d6c0001157983 */ /* 0x000f260000300800 */
        /* <DEDUP_REMOVED lines=9> */
[----:B------:R-:W-:Y:S01]  /*441a0*/  @P5 STG.E desc[UR8][R10.64], R192 ;  /* 0x000000c00a005986 */ /* 0x000fe2000c101908 */
[----:B------:R-:W-:Y:S02]  /*441b0*/  ULDC UR4, c[0x0][0x248] ;  /* 0x0000920000047ab9 */ /* 0x000fe40000000800 */
[----:B------:R-:W-:Y:S01]  /*441c0*/  LEA.HI.X.SX32 R9, R9, R3, 0x2, P6 ;  /* 0x0000000309097211 */ /* 0x000fe200030f16ff */
[----:B-----5:R1:W-:Y:S01]  /*441d0*/  @P4 STG.E desc[UR8][R6.64], R12 ;  /* 0x0000000c06004986 */ /* 0x0203e2000c101908 */
[----:B------:R-:W-:Y:S01]  /*441e0*/  ISETP.LT.AND P5, PT, R19, UR5, !P0 ;  /* 0x0000000513007c0c */ /* 0x000fe2000c7a1270 */
[----:B------:R-:W-:Y:S01]  /*441f0*/  ULDC UR5, c[0x0][0x22c] ;  /* 0x00008b0000057ab9 */ /* 0x000fe20000000800 */
[C---:B-1----:R-:W-:Y:S01]  /*44200*/  LEA R6, P6, R0.reuse, R2, 0x2 ;  /* 0x0000000200067211 */ /* 0x042fe200078c10ff */
[----:B------:R-:W-:Y:S01]  /*44210*/  VIADD R12, R0, UR4 ;  /* 0x00000004000c7c36 */ /* 0x000fe20008000000 */
[----:B------:R-:W-:-:S02]  /*44220*/  ULDC UR4, c[0x0][0x248] ;  /* 0x0000920000047ab9 */ /* 0x000fc40000000800 */
[----:B------:R-:W-:Y:S02]  /*44230*/  LEA.HI.X.SX32 R7, R0, R3, 0x2, P6 ;  /* 0x0000000300077211 */ /* 0x000fe400030f16ff */
[----:B------:R-:W-:-:S04]  /*44240*/  LEA R10, P6, R12, R2, 0x2 ;  /* 0x000000020c0a7211 */ /* 0x000fc800078c10ff */
[C---:B------:R-:W-:Y:S01]  /*44250*/  LEA.HI.X.SX32 R11, R12.reuse, R3, 0x2, P6 ;  /* 0x000000030c0b7211 */ /* 0x040fe200030f16ff */
[----:B------:R-:W-:Y:S01]  /*44260*/  VIADD R12, R12, UR4 ;  /* 0x000000040c0c7c36 */ /* 0x000fe20008000000 */
[----:B------:R1:W-:Y:S01]  /*44270*/  @P3 STG.E desc[UR8][R4.64], R193 ;  /* 0x000000c104003986 */ /* 0x0003e2000c101908 */
[----:B------:R-:W-:-:S03]  /*44280*/  ULDC UR4, c[0x0][0x248] ;  /* 0x0000920000047ab9 */ /* 0x000fc60000000800 */
[----:B------:R5:W-:Y:S01]  /*44290*/  @P2 STG.E desc[UR8][R8.64], R13 ;  /* 0x0000000d08002986 */ /* 0x000be2000c101908 */
[C---:B------:R-:W-:Y:S01]  /*442a0*/  IADD3 R0, R12.reuse, UR4, RZ ;  /* 0x000000040c007c10 */ /* 0x040fe2000fffe0ff */
[----:B------:R-:W-:Y:S02]  /*442b0*/  ULDC UR4, c[0x0][0x248] ;  /* 0x0000920000047ab9 */ /* 0x000fe40000000800 */
[----:B------:R5:W-:Y:S01]  /*442c0*/  @P1 STG.E desc[UR8][R6.64], R194 ;  /* 0x000000c206001986 */ /* 0x000be2000c101908 */
[----:B-1----:R-:W-:-:S03]  /*442d0*/  LEA R4, P6, R12, R2, 0x2 ;  /* 0x000000020c047211 */ /* 0x002fc600078c10ff */
[----:B-----5:R-:W5:Y:S01]  /*442e0*/  LDL.LU R13, [R1+0xd68] ;  /* 0x000d6800010d7983 */ /* 0x020f620000300800 */
[-C--:B------:R-:W-:Y:S02]  /*442f0*/  LEA.HI.X.SX32 R5, R12, R3.reuse, 0x2, P6 ;  /* 0x000000030c057211 */ /* 0x080fe400030f16ff */
[C---:B------:R-:W-:Y:S01]  /*44300*/  LEA R6, P6, R0.reuse, R2, 0x2 ;  /* 0x0000000200067211 */ /* 0x040fe200078c10ff */
[----:B------:R-:W-:Y:S03]  /*44310*/  @P5 STG.E desc[UR8][R10.64], R14 ;  /* 0x0000000e0a005986 */ /* 0x000fe6000c101908 */
[----:B------:R-:W-:Y:S02]  /*44320*/  LEA.HI.X.SX32 R7, R0, R3, 0x2, P6 ;  /* 0x0000000300077211 */ /* 0x000fe400030f16ff */
[----:B--2---:R-:W-:Y:S01]  /*44330*/  ISETP.LT.AND P4, PT, R18, UR5, !P0 ;  /* 0x0000000512007c0c */ /* 0x004fe2000c781270 */
[----:B------:R-:W-:-:S02]  /*44340*/  ULDC UR5, c[0x0][0x22c] ;  /* 0x00008b0000057ab9 */ /* 0x000fc40000000800 */
[----:B---3--:R-:W-:Y:S01]  /*44350*/  ISETP.LT.AND P3, PT, R17, UR5, !P0 ;  /* 0x0000000511007c0c */ /* 0x008fe2000c761270 */
[----:B------:R-:W-:Y:S02]  /*44360*/  ULDC UR5, c[0x0][0x22c] ;  /* 0x00008b0000057ab9 */ /* 0x000fe40000000800 */
[----:B----4-:R-:W-:Y:S01]  /*44370*/  ISETP.LT.AND P2, PT, R16, UR5, !P0 ;  /* 0x0000000510007c0c */ /* 0x010fe2000c741270 */
[----:B------:R-:W-:-:S06]  /*44380*/  ULDC UR5, c[0x0][0x22c] ;  /* 0x00008b0000057ab9 */ /* 0x000fcc0000000800 */
[----:B------:R-:W-:Y:S04]  /*44390*/  @P4 STG.E desc[UR8][R4.64], R195 ;  /* 0x000000c304004986 */ /* 0x000fe8000c101908 */
[----:B------:R-:W1:Y:S01]  /*443a0*/  LDS.128 R16, [R252+0x400] ;  /* 0x00040000fc107984 */ /* 0x000e620000000c00 */
[----:B------:R-:W-:Y:S01]  /*443b0*/  ISETP.LT.AND P1, PT, R23, UR5, !P0 ;  /* 0x0000000517007c0c */ /* 0x000fe2000c721270 */
[----:B------:R-:W-:Y:S02]  /*443c0*/  ULDC UR5, c[0x0][0x22c] ;  /* 0x00008b0000057ab9 */ /* 0x000fe40000000800 */
[----:B------:R-:W-:Y:S01]  /*443d0*/  ISETP.LT.AND P5, PT, R22, UR5, !P0 ;  /* 0x0000000516007c0c */ /* 0x000fe2000c7a1270 */
[----:B------:R-:W-:Y:S01]  /*443e0*/  ULDC UR5, c[0x0][0x22c] ;  /* 0x00008b0000057ab9 */ /* 0x000fe20000000800 */
[----:B------:R2:W-:Y:S01]  /*443f0*/  @P3 STG.E desc[UR8][R6.64], R15 ;  /* 0x0000000f06003986 */ /* 0x0005e2000c101908 */
[----:B------:R-:W-:Y:S01]  /*44400*/  ISETP.LT.AND P4, PT, R20, UR5, !P0 ;  /* 0x0000000514007c0c */ /* 0x000fe2000c781270 */
[----:B------:R-:W-:-:S02]  /*44410*/  VIADD R9, R0, UR4 ;  /* 0x0000000400097c36 */ /* 0x000fc40008000000 */
[----:B------:R-:W3:Y:S01]  /*44420*/  LDL.LU R20, [R1+0xd64] ;  /* 0x000d640001147983 */ /* 0x000ee20000300800 */
[----:B------:R-:W-:Y:S01]  /*44430*/  ULDC UR4, c[0x0][0x248] ;  /* 0x0000920000047ab9 */ /* 0x000fe20000000800 */
[----:B------:R-:W-:Y:S02]  /*44440*/  ULDC UR5, c[0x0][0x22c] ;  /* 0x00008b0000057ab9 */ /* 0x000fe40000000800 */
[----:B--2---:R-:W2:Y:S01]  /*44450*/  LDL.LU R15, [R1+0x114c] ;  /* 0x00114c00010f7983 */ /* 0x004ea20000300800 */
[CC--:B------:R-:W-:Y:S01]  /*44460*/  LEA R8, P6, R9.reuse, R2.reuse, 0x2 ;  /* 0x0000000209087211 */ /* 0x0c0fe200078c10ff */
[C---:B------:R-:W-:Y:S01]  /*44470*/  VIADD R0, R9.reuse, UR4 ;  /* 0x0000000409007c36 */ /* 0x040fe20008000000 */
[----:B------:R-:W-:Y:S02]  /*44480*/  ULDC UR4, c[0x0][0x248] ;  /* 0x0000920000047ab9 */ /* 0x000fe40000000800 */
[----:B------:R-:W-:Y:S02]  /*44490*/  LEA.HI.X.SX32 R9, R9, R3, 0x2, P6 ;  /* 0x0000000309097211 */ /* 0x000fe400030f16ff */
[----:B------:R-:W-:-:S04]  /*444a0*/  LEA R10, P6, R0, R2, 0x2 ;  /* 0x00000002000a7211 */ /* 0x000fc800078c10ff */
[C---:B------:R-:W-:Y:S01]  /*444b0*/  LEA.HI.X.SX32 R11, R0.reuse, R3, 0x2, P6 ;  /* 0x00000003000b7211 */ /* 0x040fe200030f16ff */
[----:B------:R-:W-:Y:S01]  /*444c0*/  VIADD R0, R0, UR4 ;  /* 0x0000000400007c36 */ /* 0x000fe20008000000 */
[----:B------:R-:W-:-:S03]  /*444d0*/  ULDC UR4, c[0x0][0x248] ;  /* 0x0000920000047ab9 */ /* 0x000fc60000000800 */
[C---:B------:R-:W-:Y:S01]  /*444e0*/  VIADD R7, R0.reuse, UR4 ;  /* 0x0000000400077c36 */ /* 0x040fe20008000000 */
[----:B------:R-:W-:Y:S01]  /*444f0*/  ULDC UR4, c[0x0][0x248] ;  /* 0x0000920000047ab9 */ /* 0x000fe20000000800 */
[----:B------:R-:W-:Y:S01]  /*44500*/  ISETP.LT.AND P3, PT, R21, UR5, !P0 ;  /* 0x0000000515007c0c */ /* 0x000fe2000c761270 */
[----:B------:R4:W-:Y:S01]  /*44510*/  @P2 STG.E desc[UR8][R8.64], R200 ;  /* 0x000000c808002986 */ /* 0x0009e2000c101908 */
[----:B------:R-:W-:Y:S01]  /*44520*/  ULDC UR5, c[0x0][0x22c] ;  /* 0x00008b0000057ab9 */ /* 0x000fe20000000800 */
[CC--:B------:R-:W-:Y:S02]  /*44530*/  LEA R4, P6, R0.reuse, R2.reuse, 0x2 ;  /* 0x0000000200047211 */ /* 0x0c0fe400078c10ff */
[----:B-1----:R1:W-:Y:S01]  /*44540*/  @P1 STG.E desc[UR8][R10.64], R16 ;  /* 0x000000100a001986 */ /* 0x0023e2000c101908 */
[C---:B------:R-:W-:Y:S02]  /*44550*/  LEA R6, P1, R7.reuse, R2, 0x2 ;  /* 0x0000000207067211 */ /* 0x040fe400078210ff */
[----:B----4-:R-:W-:Y:S01]  /*44560*/  IADD3 R9, R7, UR4, RZ ;  /* 0x0000000407097c10 */ /* 0x010fe2000fffe0ff */
[----:B------:R-:W-:Y:S01]  /*44570*/  ULDC UR4, c[0x0][0x248] ;  /* 0x0000920000047ab9 */ /* 0x000fe20000000800 */
[----:B------:R-:W-:-:S02]  /*44580*/  LEA.HI.X.SX32 R5, R0, R3, 0x2, P6 ;  /* 0x0000000300057211 */ /* 0x000fc400030f16ff */
[----:B------:R-:W-:Y:S02]  /*44590*/  LEA.HI.X.SX32 R7, R7, R3, 0x2, P1 ;  /* 0x0000000307077211 */ /* 0x000fe400008f16ff */
[----:B------:R-:W-:Y:S02]  /*445a0*/  LEA R8, P6, R9, R2, 0x2 ;  /* 0x0000000209087211 */ /* 0x000fe400078c10ff */
[----:B-----5:R-:W-:Y:S01]  /*445b0*/  ISETP.LT.AND P2, PT, R13, UR5, !P0 ;  /* 0x000000050d007c0c */ /* 0x020fe2000c741270 */
[----:B------:R-:W-:Y:S02]  /*445c0*/  ULDC UR5, c[0x0][0x248] ;  /* 0x0000920000057ab9 */ /* 0x000fe40000000800 */
[----:B------:R-:W-:-:S04]  /*445d0*/  VIADD R13, R9, UR5 ;  /* 0x00000005090d7c36 */ /* 0x000fc80008000000 */
[C---:B------:R-:W-:Y:S01]  /*445e0*/  VIADD R0, R13.reuse, UR6 ;  /* 0x000000060d007c36 */ /* 0x040fe20008000000 */
[----:B-1----:R-:W-:-:S03]  /*445f0*/  LEA R10, P1, R13, R2, 0x2 ;  /* 0x000000020d0a7211 */ /* 0x002fc600078210ff */
[C---:B------:R-:W-:Y:S01]  /*44600*/  VIADD R14, R0.reuse, UR4 ;  /* 0x00000004000e7c36 */ /* 0x040fe20008000000 */
[-C--:B------:R-:W-:Y:S01]  /*44610*/  LEA.HI.X.SX32 R11, R13, R3.reuse, 0x2, P1 ;  /* 0x000000030d0b7211 */ /* 0x080fe200008f16ff */
[----:B------:R-:W-:Y:S01]  /*44620*/  ULDC UR4, c[0x0][0x22c] ;  /* 0x00008b0000047ab9 */ /* 0x000fe20000000800 */
[-C--:B------:R-:W-:Y:S02]  /*44630*/  LEA.HI.X.SX32 R9, R9, R3.reuse, 0x2, P6 ;  /* 0x0000000309097211 */ /* 0x080fe400030f16ff */
[CC--:B------:R-:W-:Y:S01]  /*44640*/  LEA R12, P6, R0.reuse, R2.reuse, 0x2 ;  /* 0x00000002000c7211 */ /* 0x0c0fe200078c10ff */
[----:B------:R1:W-:Y:S03]  /*44650*/  @P5 STG.E desc[UR8][R4.64], R201 ;  /* 0x000000c904005986 */ /* 0x0003e6000c101908 */
[----:B------:R-:W-:Y:S01]  /*44660*/  LEA.HI.X.SX32 R13, R0, R3, 0x2, P6 ;  /* 0x00000003000d7211 */ /* 0x000fe200030f16ff */
[----:B------:R1:W-:Y:S01]  /*44670*/  @P4 STG.E desc[UR8][R6.64], R17 ;  /* 0x0000001106004986 */ /* 0x0003e2000c101908 */
[----:B------:R-:W-:-:S03]  /*44680*/  LEA R2, P6, R14, R2, 0x2 ;  /* 0x000000020e027211 */ /* 0x000fc600078c10ff */
[----:B------:R1:W-:Y:S04]  /*44690*/  @P3 STG.E desc[UR8][R8.64], R202 ;  /* 0x000000ca08003986 */ /* 0x0003e8000c101908 */
[----:B------:R1:W-:Y:S01]  /*446a0*/  @P2 STG.E desc[UR8][R10.64], R18 ;  /* 0x000000120a002986 */ /* 0x0003e2000c101908 */
[----:B------:R-:W-:Y:S02]  /*446b0*/  LEA.HI.X.SX32 R3, R14, R3, 0x2, P6 ;  /* 0x000000030e037211 */ /* 0x000fe400030f16ff */
[----:B---3--:R-:W-:Y:S02]  /*446c0*/  ISETP.LT.AND P1, PT, R20, UR7, !P0 ;  /* 0x0000000714007c0c */ /* 0x008fe4000c721270 */
[----:B--2---:R-:W-:-:S11]  /*446d0*/  ISETP.LT.AND P0, PT, R15, UR4, !P0 ;  /* 0x000000040f007c0c */ /* 0x004fd6000c701270 */
[----:B------:R1:W-:Y:S02]  /*446e0*/  @P1 STG.E desc[UR8][R12.64], R203 ;  /* 0x000000cb0c001986 */ /* 0x0003e4000c101908 */
[----:B------:R-:W-:Y:S05]  /*446f0*/  @!P0 EXIT ;  /* 0x000000000000894d */ /* 0x000fea0003800000 */
[----:B------:R-:W-:Y:S01]  /*44700*/  STG.E desc[UR8][R2.64], R19 ;  /* 0x0000001302007986 */ /* 0x000fe2000c101908 */
[----:B------:R-:W-:Y:S05]  /*44710*/  EXIT ;  /* 0x000000000000794d */ /* 0x000fea0003800000 */
.L_x_2:
[----:B------:R-:W-:-:S00]  /*44720*/  BRA `(.L_x_2) ;  /* 0xfffffffc00fc7947 */ /* 0x000fc0000383ffff */
[----:B------:R-:W-:-:S00]  /*44730*/  NOP ;  /* 0x0000000000007918 */ /* 0x000fc00000000000 */
        /* <DEDUP_REMOVED lines=12> */
.L_x_3:


//--------------------- .nv.shared.matmul_kernel  --------------------------
	.section	.nv.shared.matmul_kernel,"aw",@nobits
	.sectionflags	@""
	.align	16
	.zero		1024


//--------------------- .nv.shared.reserved.0     --------------------------
	.section	.nv.shared.reserved.0,"aw",@nobits
	.weak		__nv_reservedSMEM_offset_0_alias
	.size		__nv_reservedSMEM_offset_0_alias, 0, 0
	.other		__nv_reservedSMEM_offset_0_alias,@"STO_CUDA_RESERVED_SHARED STV_DEFAULT"
__nv_reservedSMEM_offset_0_alias:
	.zero		0


//--------------------- .nv.constant0.matmul_kernel --------------------------
	.section	.nv.constant0.matmul_kernel,"a",@progbits
	.sectionflags	@""
	.align	4
.nv.constant0.matmul_kernel:
	.zero		608


//--------------------- SYMBOLS --------------------------

	.type		.nv.reservedSmem.offset0,@object
	.size		.nv.reservedSmem.offset0,0x4
